	.target	sm_100a

	.elftype	@"ET_EXEC"


//--------------------- .note.nv.tkinfo           --------------------------
	.section	.note.nv.tkinfo,"",@"SHT_NOTE"
	.sectionflags	@"SHF_NOTE_NV_TKINFO"
	.tkinfo
        /*0018*/ 	.word	0x00000002
        /*0030*/ 	.string	""
        /*0030*/ 	.string	"ptxas"
        /*0030*/ 	.string	"Cuda compilation tools, release 13.0, V13.0.88"
        /*0030*/ 	.string	"Build cuda_13.0.r13.0/compiler.36424714_0"
        /*0030*/ 	.string	"-arch sm_100a -m 64 "



//--------------------- .note.nv.cuinfo           --------------------------
	.section	.note.nv.cuinfo,"",@"SHT_NOTE"
	.sectionflags	@"SHF_NOTE_NV_CUINFO"
        /*0018*/ 	.short	0x0002
        /*001a*/ 	.short	0x0064
        /*001c*/ 	.short	0x0082
	.zero		2


//--------------------- .nv.info                  --------------------------
	.section	.nv.info,"",@"SHT_CUDA_INFO"
	.align	4


	//----- nvinfo : EIATTR_REGCOUNT
	.align		4
        /*0000*/ 	.byte	0x04, 0x2f
        /*0002*/ 	.short	(.L_12 - .L_11)
	.align		4
.L_11:
        /*0004*/ 	.word	index@(_ZN5flash25flash_bwd_dot_do_o_kernelILb1E23Flash_bwd_kernel_traitsILi96ELi64ELi128ELi8ELi2ELi4ELi4ELb0ELb0EN7cutlass10bfloat16_tE19Flash_kernel_traitsILi96ELi64ELi128ELi8ES3_EEEEvNS_16Flash_bwd_paramsE)
        /*0008*/ 	.word	0x00000028


	//----- nvinfo : EIATTR_FRAME_SIZE
	.align		4
.L_12:
        /*000c*/ 	.byte	0x04, 0x11
        /*000e*/ 	.short	(.L_14 - .L_13)
	.align		4
.L_13:
        /*0010*/ 	.word	index@(_ZN5flash25flash_bwd_dot_do_o_kernelILb1E23Flash_bwd_kernel_traitsILi96ELi64ELi128ELi8ELi2ELi4ELi4ELb0ELb0EN7cutlass10bfloat16_tE19Flash_kernel_traitsILi96ELi64ELi128ELi8ES3_EEEEvNS_16Flash_bwd_paramsE)
        /*0014*/ 	.word	0x00000000


	//----- nvinfo : EIATTR_REGCOUNT
	.align		4
.L_14:
        /*0018*/ 	.byte	0x04, 0x2f
        /*001a*/ 	.short	(.L_16 - .L_15)
	.align		4
.L_15:
        /*001c*/ 	.word	index@(_ZN5flash25flash_bwd_dot_do_o_kernelILb0E23Flash_bwd_kernel_traitsILi96ELi64ELi128ELi8ELi2ELi4ELi4ELb0ELb0EN7cutlass10bfloat16_tE19Flash_kernel_traitsILi96ELi64ELi128ELi8ES3_EEEEvNS_16Flash_bwd_paramsE)
        /*0020*/ 	.word	0x00000026


	//----- nvinfo : EIATTR_FRAME_SIZE
	.align		4
.L_16:
        /*0024*/ 	.byte	0x04, 0x11
        /*0026*/ 	.short	(.L_18 - .L_17)
	.align		4
.L_17:
        /*0028*/ 	.word	index@(_ZN5flash25flash_bwd_dot_do_o_kernelILb0E23Flash_bwd_kernel_traitsILi96ELi64ELi128ELi8ELi2ELi4ELi4ELb0ELb0EN7cutlass10bfloat16_tE19Flash_kernel_traitsILi96ELi64ELi128ELi8ES3_EEEEvNS_16Flash_bwd_paramsE)
        /*002c*/ 	.word	0x00000000


	//----- nvinfo : EIATTR_REGCOUNT
	.align		4
.L_18:
        /*0030*/ 	.byte	0x04, 0x2f
        /*0032*/ 	.short	(.L_20 - .L_19)
	.align		4
.L_19:
        /*0034*/ 	.word	index@(_ZN5flash44flash_bwd_dq_dk_dv_loop_seqk_parallel_kernelI23Flash_bwd_kernel_traitsILi96ELi64ELi128ELi8ELi2ELi4ELi4ELb0ELb0EN7cutlass10bfloat16_tE19Flash_kernel_traitsILi96ELi64ELi128ELi8ES3_EELb0ELb1ELb0ELb1ELb0ELb0ELb1EEEvNS_16Flash_bwd_paramsE)
        /*0038*/ 	.word	0x000000ff


	//----- nvinfo : EIATTR_FRAME_SIZE
	.align		4
.L_20:
        /*003c*/ 	.byte	0x04, 0x11
        /*003e*/ 	.short	(.L_22 - .L_21)
	.align		4
.L_21:
        /*0040*/ 	.word	index@(_ZN5flash44flash_bwd_dq_dk_dv_loop_seqk_parallel_kernelI23Flash_bwd_kernel_traitsILi96ELi64ELi128ELi8ELi2ELi4ELi4ELb0ELb0EN7cutlass10bfloat16_tE19Flash_kernel_traitsILi96ELi64ELi128ELi8ES3_EELb0ELb1ELb0ELb1ELb0ELb0ELb1EEEvNS_16Flash_bwd_paramsE)
        /*0044*/ 	.word	0x00000008


	//----- nvinfo : EIATTR_REGCOUNT
	.align		4
.L_22:
        /*0048*/ 	.byte	0x04, 0x2f
        /*004a*/ 	.short	(.L_24 - .L_23)
	.align		4
.L_23:
        /*004c*/ 	.word	index@(_ZN5flash44flash_bwd_dq_dk_dv_loop_seqk_parallel_kernelI23Flash_bwd_kernel_traitsILi96ELi64ELi128ELi8ELi2ELi4ELi4ELb0ELb0EN7cutlass10bfloat16_tE19Flash_kernel_traitsILi96ELi64ELi128ELi8ES3_EELb1ELb1ELb0ELb1ELb0ELb0ELb0EEEvNS_16Flash_bwd_paramsE)
        /*0050*/ 	.word	0x000000ff


	//----- nvinfo : EIATTR_FRAME_SIZE
	.align		4
.L_24:
        /*0054*/ 	.byte	0x04, 0x11
        /*0056*/ 	.short	(.L_26 - .L_25)
	.align		4
.L_25:
        /*0058*/ 	.word	index@(_ZN5flash44flash_bwd_dq_dk_dv_loop_seqk_parallel_kernelI23Flash_bwd_kernel_traitsILi96ELi64ELi128ELi8ELi2ELi4ELi4ELb0ELb0EN7cutlass10bfloat16_tE19Flash_kernel_traitsILi96ELi64ELi128ELi8ES3_EELb1ELb1ELb0ELb1ELb0ELb0ELb0EEEvNS_16Flash_bwd_paramsE)
        /*005c*/ 	.word	0x00000000


	//----- nvinfo : EIATTR_REGCOUNT
	.align		4
.L_26:
        /*0060*/ 	.byte	0x04, 0x2f
        /*0062*/ 	.short	(.L_28 - .L_27)
	.align		4
.L_27:
        /*0064*/ 	.word	index@(_ZN5flash44flash_bwd_dq_dk_dv_loop_seqk_parallel_kernelI23Flash_bwd_kernel_traitsILi96ELi64ELi128ELi8ELi2ELi4ELi4ELb0ELb0EN7cutlass10bfloat16_tE19Flash_kernel_traitsILi96ELi64ELi128ELi8ES3_EELb0ELb1ELb0ELb0ELb0ELb1ELb1EEEvNS_16Flash_bwd_paramsE)
        /*0068*/ 	.word	0x000000ff


	//----- nvinfo : EIATTR_FRAME_SIZE
	.align		4
.L_28:
        /*006c*/ 	.byte	0x04, 0x11
        /*006e*/ 	.short	(.L_30 - .L_29)
	.align		4
.L_29:
        /*0070*/ 	.word	index@(_ZN5flash44flash_bwd_dq_dk_dv_loop_seqk_parallel_kernelI23Flash_bwd_kernel_traitsILi96ELi64ELi128ELi8ELi2ELi4ELi4ELb0ELb0EN7cutlass10bfloat16_tE19Flash_kernel_traitsILi96ELi64ELi128ELi8ES3_EELb0ELb1ELb0ELb0ELb0ELb1ELb1EEEvNS_16Flash_bwd_paramsE)
        /*0074*/ 	.word	0x00000000


	//----- nvinfo : EIATTR_REGCOUNT
	.align		4
.L_30:
        /*0078*/ 	.byte	0x04, 0x2f
        /*007a*/ 	.short	(.L_32 - .L_31)
	.align		4
.L_31:
        /*007c*/ 	.word	index@(_ZN5flash44flash_bwd_dq_dk_dv_loop_seqk_parallel_kernelI23Flash_bwd_kernel_traitsILi96ELi64ELi128ELi8ELi2ELi4ELi4ELb0ELb0EN7cutlass10bfloat16_tE19Flash_kernel_traitsILi96ELi64ELi128ELi8ES3_EELb1ELb1ELb0ELb0ELb0ELb1ELb0EEEvNS_16Flash_bwd_paramsE)
        /*0080*/ 	.word	0x000000ff


	//----- nvinfo : EIATTR_FRAME_SIZE
	.align		4
.L_32:
        /*0084*/ 	.byte	0x04, 0x11
        /*0086*/ 	.short	(.L_34 - .L_33)
	.align		4
.L_33:
        /*0088*/ 	.word	index@(_ZN5flash44flash_bwd_dq_dk_dv_loop_seqk_parallel_kernelI23Flash_bwd_kernel_traitsILi96ELi64ELi128ELi8ELi2ELi4ELi4ELb0ELb0EN7cutlass10bfloat16_tE19Flash_kernel_traitsILi96ELi64ELi128ELi8ES3_EELb1ELb1ELb0ELb0ELb0ELb1ELb0EEEvNS_16Flash_bwd_paramsE)
        /*008c*/ 	.word	0x00000000


	//----- nvinfo : EIATTR_REGCOUNT
	.align		4
.L_34:
        /*0090*/ 	.byte	0x04, 0x2f
        /*0092*/ 	.short	(.L_36 - .L_35)
	.align		4
.L_35:
        /*0094*/ 	.word	index@(_ZN5flash44flash_bwd_dq_dk_dv_loop_seqk_parallel_kernelI23Flash_bwd_kernel_traitsILi96ELi64ELi128ELi8ELi2ELi4ELi4ELb0ELb0EN7cutlass10bfloat16_tE19Flash_kernel_traitsILi96ELi64ELi128ELi8ES3_EELb0ELb1ELb0ELb0ELb1ELb1ELb1EEEvNS_16Flash_bwd_paramsE)
        /*0098*/ 	.word	0x000000ff


	//----- nvinfo : EIATTR_FRAME_SIZE
	.align		4
.L_36:
        /*009c*/ 	.byte	0x04, 0x11
        /*009e*/ 	.short	(.L_38 - .L_37)
	.align		4
.L_37:
        /*00a0*/ 	.word	index@(_ZN5flash44flash_bwd_dq_dk_dv_loop_seqk_parallel_kernelI23Flash_bwd_kernel_traitsILi96ELi64ELi128ELi8ELi2ELi4ELi4ELb0ELb0EN7cutlass10bfloat16_tE19Flash_kernel_traitsILi96ELi64ELi128ELi8ES3_EELb0ELb1ELb0ELb0ELb1ELb1ELb1EEEvNS_16Flash_bwd_paramsE)
        /*00a4*/ 	.word	0x00000000


	//----- nvinfo : EIATTR_REGCOUNT
	.align		4
.L_38:
        /*00a8*/ 	.byte	0x04, 0x2f
        /*00aa*/ 	.short	(.L_40 - .L_39)
	.align		4
.L_39:
        /*00ac*/ 	.word	index@(_ZN5flash44flash_bwd_dq_dk_dv_loop_seqk_parallel_kernelI23Flash_bwd_kernel_traitsILi96ELi64ELi128ELi8ELi2ELi4ELi4ELb0ELb0EN7cutlass10bfloat16_tE19Flash_kernel_traitsILi96ELi64ELi128ELi8ES3_EELb1ELb1ELb0ELb0ELb1ELb1ELb0EEEvNS_16Flash_bwd_paramsE)
        /*00b0*/ 	.word	0x000000ff


	//----- nvinfo : EIATTR_FRAME_SIZE
	.align		4
.L_40:
        /*00b4*/ 	.byte	0x04, 0x11
        /*00b6*/ 	.short	(.L_42 - .L_41)
	.align		4
.L_41:
        /*00b8*/ 	.word	index@(_ZN5flash44flash_bwd_dq_dk_dv_loop_seqk_parallel_kernelI23Flash_bwd_kernel_traitsILi96ELi64ELi128ELi8ELi2ELi4ELi4ELb0ELb0EN7cutlass10bfloat16_tE19Flash_kernel_traitsILi96ELi64ELi128ELi8ES3_EELb1ELb1ELb0ELb0ELb1ELb1ELb0EEEvNS_16Flash_bwd_paramsE)
        /*00bc*/ 	.word	0x00000000


	//----- nvinfo : EIATTR_REGCOUNT
	.align		4
.L_42:
        /*00c0*/ 	.byte	0x04, 0x2f
        /*00c2*/ 	.short	(.L_44 - .L_43)
	.align		4
.L_43:
        /*00c4*/ 	.word	index@(_ZN5flash44flash_bwd_dq_dk_dv_loop_seqk_parallel_kernelI23Flash_bwd_kernel_traitsILi96ELi64ELi128ELi8ELi2ELi4ELi4ELb0ELb0EN7cutlass10bfloat16_tE19Flash_kernel_traitsILi96ELi64ELi128ELi8ES3_EELb0ELb1ELb0ELb0ELb0ELb0ELb1EEEvNS_16Flash_bwd_paramsE)
        /*00c8*/ 	.word	0x000000fe


	//----- nvinfo : EIATTR_FRAME_SIZE
	.align		4
.L_44:
        /*00cc*/ 	.byte	0x04, 0x11
        /*00ce*/ 	.short	(.L_46 - .L_45)
	.align		4
.L_45:
        /*00d0*/ 	.word	index@(_ZN5flash44flash_bwd_dq_dk_dv_loop_seqk_parallel_kernelI23Flash_bwd_kernel_traitsILi96ELi64ELi128ELi8ELi2ELi4ELi4ELb0ELb0EN7cutlass10bfloat16_tE19Flash_kernel_traitsILi96ELi64ELi128ELi8ES3_EELb0ELb1ELb0ELb0ELb0ELb0ELb1EEEvNS_16Flash_bwd_paramsE)
        /*00d4*/ 	.word	0x00000000


	//----- nvinfo : EIATTR_REGCOUNT
	.align		4
.L_46:
        /*00d8*/ 	.byte	0x04, 0x2f
        /*00da*/ 	.short	(.L_48 - .L_47)
	.align		4
.L_47:
        /*00dc*/ 	.word	index@(_ZN5flash44flash_bwd_dq_dk_dv_loop_seqk_parallel_kernelI23Flash_bwd_kernel_traitsILi96ELi64ELi128ELi8ELi2ELi4ELi4ELb0ELb0EN7cutlass10bfloat16_tE19Flash_kernel_traitsILi96ELi64ELi128ELi8ES3_EELb1ELb1ELb0ELb0ELb0ELb0ELb0EEEvNS_16Flash_bwd_paramsE)
        /*00e0*/ 	.word	0x000000fe


	//----- nvinfo : EIATTR_FRAME_SIZE
	.align		4
.L_48:
        /*00e4*/ 	.byte	0x04, 0x11
        /*00e6*/ 	.short	(.L_50 - .L_49)
	.align		4
.L_49:
        /*00e8*/ 	.word	index@(_ZN5flash44flash_bwd_dq_dk_dv_loop_seqk_parallel_kernelI23Flash_bwd_kernel_traitsILi96ELi64ELi128ELi8ELi2ELi4ELi4ELb0ELb0EN7cutlass10bfloat16_tE19Flash_kernel_traitsILi96ELi64ELi128ELi8ES3_EELb1ELb1ELb0ELb0ELb0ELb0ELb0EEEvNS_16Flash_bwd_paramsE)
        /*00ec*/ 	.word	0x00000000


	//----- nvinfo : EIATTR_REGCOUNT
	.align		4
.L_50:
        /*00f0*/ 	.byte	0x04, 0x2f
        /*00f2*/ 	.short	(.L_52 - .L_51)
	.align		4
.L_51:
        /*00f4*/ 	.word	index@(_ZN5flash27flash_bwd_convert_dq_kernelI23Flash_bwd_kernel_traitsILi96ELi64ELi128ELi8ELi2ELi4ELi4ELb0ELb0EN7cutlass10bfloat16_tE19Flash_kernel_traitsILi96ELi64ELi128ELi8ES3_EEEEvNS_16Flash_bwd_paramsEi)
        /*00f8*/ 	.word	0x00000028


	//----- nvinfo : EIATTR_FRAME_SIZE
	.align		4
.L_52:
        /*00fc*/ 	.byte	0x04, 0x11
        /*00fe*/ 	.short	(.L_54 - .L_53)
	.align		4
.L_53:
        /*0100*/ 	.word	index@(_ZN5flash27flash_bwd_convert_dq_kernelI23Flash_bwd_kernel_traitsILi96ELi64ELi128ELi8ELi2ELi4ELi4ELb0ELb0EN7cutlass10bfloat16_tE19Flash_kernel_traitsILi96ELi64ELi128ELi8ES3_EEEEvNS_16Flash_bwd_paramsEi)
        /*0104*/ 	.word	0x00000000


	//----- nvinfo : EIATTR_REGCOUNT
	.align		4
.L_54:
        /*0108*/ 	.byte	0x04, 0x2f
        /*010a*/ 	.short	(.L_56 - .L_55)
	.align		4
.L_55:
        /*010c*/ 	.word	index@(_ZN5flash25flash_bwd_dot_do_o_kernelILb1E23Flash_bwd_kernel_traitsILi96ELi64ELi128ELi8ELi2ELi4ELi4ELb1ELb0EN7cutlass10bfloat16_tE19Flash_kernel_traitsILi96ELi64ELi128ELi8ES3_EEEEvNS_16Flash_bwd_paramsE)
        /*0110*/ 	.word	0x00000028


	//----- nvinfo : EIATTR_FRAME_SIZE
	.align		4
.L_56:
        /*0114*/ 	.byte	0x04, 0x11
        /*0116*/ 	.short	(.L_58 - .L_57)
	.align		4
.L_57:
        /*0118*/ 	.word	index@(_ZN5flash25flash_bwd_dot_do_o_kernelILb1E23Flash_bwd_kernel_traitsILi96ELi64ELi128ELi8ELi2ELi4ELi4ELb1ELb0EN7cutlass10bfloat16_tE19Flash_kernel_traitsILi96ELi64ELi128ELi8ES3_EEEEvNS_16Flash_bwd_paramsE)
        /*011c*/ 	.word	0x00000000


	//----- nvinfo : EIATTR_REGCOUNT
	.align		4
.L_58:
        /*0120*/ 	.byte	0x04, 0x2f
        /*0122*/ 	.short	(.L_60 - .L_59)
	.align		4
.L_59:
        /*0124*/ 	.word	index@(_ZN5flash25flash_bwd_dot_do_o_kernelILb0E23Flash_bwd_kernel_traitsILi96ELi64ELi128ELi8ELi2ELi4ELi4ELb1ELb0EN7cutlass10bfloat16_tE19Flash_kernel_traitsILi96ELi64ELi128ELi8ES3_EEEEvNS_16Flash_bwd_paramsE)
        /*0128*/ 	.word	0x00000026


	//----- nvinfo : EIATTR_FRAME_SIZE
	.align		4
.L_60:
        /*012c*/ 	.byte	0x04, 0x11
        /*012e*/ 	.short	(.L_62 - .L_61)
	.align		4
.L_61:
        /*0130*/ 	.word	index@(_ZN5flash25flash_bwd_dot_do_o_kernelILb0E23Flash_bwd_kernel_traitsILi96ELi64ELi128ELi8ELi2ELi4ELi4ELb1ELb0EN7cutlass10bfloat16_tE19Flash_kernel_traitsILi96ELi64ELi128ELi8ES3_EEEEvNS_16Flash_bwd_paramsE)
        /*0134*/ 	.word	0x00000000


	//----- nvinfo : EIATTR_REGCOUNT
	.align		4
.L_62:
        /*0138*/ 	.byte	0x04, 0x2f
        /*013a*/ 	.short	(.L_64 - .L_63)
	.align		4
.L_63:
        /*013c*/ 	.word	index@(_ZN5flash44flash_bwd_dq_dk_dv_loop_seqk_parallel_kernelI23Flash_bwd_kernel_traitsILi96ELi64ELi128ELi8ELi2ELi4ELi4ELb1ELb0EN7cutlass10bfloat16_tE19Flash_kernel_traitsILi96ELi64ELi128ELi8ES3_EELb0ELb1ELb0ELb1ELb0ELb0ELb1EEEvNS_16Flash_bwd_paramsE)
        /*0140*/ 	.word	0x000000ff


	//----- nvinfo : EIATTR_FRAME_SIZE
	.align		4
.L_64:
        /*0144*/ 	.byte	0x04, 0x11
        /*0146*/ 	.short	(.L_66 - .L_65)
	.align		4
.L_65:
        /*0148*/ 	.word	index@(_ZN5flash44flash_bwd_dq_dk_dv_loop_seqk_parallel_kernelI23Flash_bwd_kernel_traitsILi96ELi64ELi128ELi8ELi2ELi4ELi4ELb1ELb0EN7cutlass10bfloat16_tE19Flash_kernel_traitsILi96ELi64ELi128ELi8ES3_EELb0ELb1ELb0ELb1ELb0ELb0ELb1EEEvNS_16Flash_bwd_paramsE)
        /*014c*/ 	.word	0x00000088


	//----- nvinfo : EIATTR_REGCOUNT
	.align		4
.L_66:
        /*0150*/ 	.byte	0x04, 0x2f
        /*0152*/ 	.short	(.L_68 - .L_67)
	.align		4
.L_67:
        /*0154*/ 	.word	index@(_ZN5flash44flash_bwd_dq_dk_dv_loop_seqk_parallel_kernelI23Flash_bwd_kernel_traitsILi96ELi64ELi128ELi8ELi2ELi4ELi4ELb1ELb0EN7cutlass10bfloat16_tE19Flash_kernel_traitsILi96ELi64ELi128ELi8ES3_EELb1ELb1ELb0ELb1ELb0ELb0ELb0EEEvNS_16Flash_bwd_paramsE)
        /*0158*/ 	.word	0x000000ff


	//----- nvinfo : EIATTR_FRAME_SIZE
	.align		4
.L_68:
        /*015c*/ 	.byte	0x04, 0x11
        /*015e*/ 	.short	(.L_70 - .L_69)
	.align		4
.L_69:
        /*0160*/ 	.word	index@(_ZN5flash44flash_bwd_dq_dk_dv_loop_seqk_parallel_kernelI23Flash_bwd_kernel_traitsILi96ELi64ELi128ELi8ELi2ELi4ELi4ELb1ELb0EN7cutlass10bfloat16_tE19Flash_kernel_traitsILi96ELi64ELi128ELi8ES3_EELb1ELb1ELb0ELb1ELb0ELb0ELb0EEEvNS_16Flash_bwd_paramsE)
        /*0164*/ 	.word	0x00000030


	//----- nvinfo : EIATTR_REGCOUNT
	.align		4
.L_70:
        /*0168*/ 	.byte	0x04, 0x2f
        /*016a*/ 	.short	(.L_72 - .L_71)
	.align		4
.L_71:
        /*016c*/ 	.word	index@(_ZN5flash44flash_bwd_dq_dk_dv_loop_seqk_parallel_kernelI23Flash_bwd_kernel_traitsILi96ELi64ELi128ELi8ELi2ELi4ELi4ELb1ELb0EN7cutlass10bfloat16_tE19Flash_kernel_traitsILi96ELi64ELi128ELi8ES3_EELb0ELb1ELb0ELb0ELb0ELb1ELb1EEEvNS_16Flash_bwd_paramsE)
        /*0170*/ 	.word	0x000000ff


	//----- nvinfo : EIATTR_FRAME_SIZE
	.align		4
.L_72:
        /*0174*/ 	.byte	0x04, 0x11
        /*0176*/ 	.short	(.L_74 - .L_73)
	.align		4
.L_73:
        /*0178*/ 	.word	index@(_ZN5flash44flash_bwd_dq_dk_dv_loop_seqk_parallel_kernelI23Flash_bwd_kernel_traitsILi96ELi64ELi128ELi8ELi2ELi4ELi4ELb1ELb0EN7cutlass10bfloat16_tE19Flash_kernel_traitsILi96ELi64ELi128ELi8ES3_EELb0ELb1ELb0ELb0ELb0ELb1ELb1EEEvNS_16Flash_bwd_paramsE)
        /*017c*/ 	.word	0x00000078


	//----- nvinfo : EIATTR_REGCOUNT
	.align		4
.L_74:
        /*0180*/ 	.byte	0x04, 0x2f
        /*0182*/ 	.short	(.L_76 - .L_75)
	.align		4
.L_75:
        /*0184*/ 	.word	index@(_ZN5flash44flash_bwd_dq_dk_dv_loop_seqk_parallel_kernelI23Flash_bwd_kernel_traitsILi96ELi64ELi128ELi8ELi2ELi4ELi4ELb1ELb0EN7cutlass10bfloat16_tE19Flash_kernel_traitsILi96ELi64ELi128ELi8ES3_EELb1ELb1ELb0ELb0ELb0ELb1ELb0EEEvNS_16Flash_bwd_paramsE)
        /*0188*/ 	.word	0x000000ff


	//----- nvinfo : EIATTR_FRAME_SIZE
	.align		4
.L_76:
        /*018c*/ 	.byte	0x04, 0x11
        /*018e*/ 	.short	(.L_78 - .L_77)
	.align		4
.L_77:
        /*0190*/ 	.word	index@(_ZN5flash44flash_bwd_dq_dk_dv_loop_seqk_parallel_kernelI23Flash_bwd_kernel_traitsILi96ELi64ELi128ELi8ELi2ELi4ELi4ELb1ELb0EN7cutlass10bfloat16_tE19Flash_kernel_traitsILi96ELi64ELi128ELi8ES3_EELb1ELb1ELb0ELb0ELb0ELb1ELb0EEEvNS_16Flash_bwd_paramsE)
        /*0194*/ 	.word	0x00000010


	//----- nvinfo : EIATTR_REGCOUNT
	.align		4
.L_78:
        /*0198*/ 	.byte	0x04, 0x2f
        /*019a*/ 	.short	(.L_80 - .L_79)
	.align		4
.L_79:
        /*019c*/ 	.word	index@(_ZN5flash44flash_bwd_dq_dk_dv_loop_seqk_parallel_kernelI23Flash_bwd_kernel_traitsILi96ELi64ELi128ELi8ELi2ELi4ELi4ELb1ELb0EN7cutlass10bfloat16_tE19Flash_kernel_traitsILi96ELi64ELi128ELi8ES3_EELb0ELb1ELb0ELb0ELb1ELb1ELb1EEEvNS_16Flash_bwd_paramsE)
        /*01a0*/ 	.word	0x000000ff


	//----- nvinfo : EIATTR_FRAME_SIZE
	.align		4
.L_80:
        /*01a4*/ 	.byte	0x04, 0x11
        /*01a6*/ 	.short	(.L_82 - .L_81)
	.align		4
.L_81:
        /*01a8*/ 	.word	index@(_ZN5flash44flash_bwd_dq_dk_dv_loop_seqk_parallel_kernelI23Flash_bwd_kernel_traitsILi96ELi64ELi128ELi8ELi2ELi4ELi4ELb1ELb0EN7cutlass10bfloat16_tE19Flash_kernel_traitsILi96ELi64ELi128ELi8ES3_EELb0ELb1ELb0ELb0ELb1ELb1ELb1EEEvNS_16Flash_bwd_paramsE)
        /*01ac*/ 	.word	0x00000078


	//----- nvinfo : EIATTR_REGCOUNT
	.align		4
.L_82:
        /*01b0*/ 	.byte	0x04, 0x2f
        /*01b2*/ 	.short	(.L_84 - .L_83)
	.align		4
.L_83:
        /*01b4*/ 	.word	index@(_ZN5flash44flash_bwd_dq_dk_dv_loop_seqk_parallel_kernelI23Flash_bwd_kernel_traitsILi96ELi64ELi128ELi8ELi2ELi4ELi4ELb1ELb0EN7cutlass10bfloat16_tE19Flash_kernel_traitsILi96ELi64ELi128ELi8ES3_EELb1ELb1ELb0ELb0ELb1ELb1ELb0EEEvNS_16Flash_bwd_paramsE)
        /*01b8*/ 	.word	0x000000ff


	//----- nvinfo : EIATTR_FRAME_SIZE
	.align		4
.L_84:
        /*01bc*/ 	.byte	0x04, 0x11
        /*01be*/ 	.short	(.L_86 - .L_85)
	.align		4
.L_85:
        /*01c0*/ 	.word	index@(_ZN5flash44flash_bwd_dq_dk_dv_loop_seqk_parallel_kernelI23Flash_bwd_kernel_traitsILi96ELi64ELi128ELi8ELi2ELi4ELi4ELb1ELb0EN7cutlass10bfloat16_tE19Flash_kernel_traitsILi96ELi64ELi128ELi8ES3_EELb1ELb1ELb0ELb0ELb1ELb1ELb0EEEvNS_16Flash_bwd_paramsE)
        /*01c4*/ 	.word	0x00000018


	//----- nvinfo : EIATTR_REGCOUNT
	.align		4
.L_86:
        /*01c8*/ 	.byte	0x04, 0x2f
        /*01ca*/ 	.short	(.L_88 - .L_87)
	.align		4
.L_87:
        /*01cc*/ 	.word	index@(_ZN5flash44flash_bwd_dq_dk_dv_loop_seqk_parallel_kernelI23Flash_bwd_kernel_traitsILi96ELi64ELi128ELi8ELi2ELi4ELi4ELb1ELb0EN7cutlass10bfloat16_tE19Flash_kernel_traitsILi96ELi64ELi128ELi8ES3_EELb0ELb1ELb0ELb0ELb0ELb0ELb1EEEvNS_16Flash_bwd_paramsE)
        /*01d0*/ 	.word	0x000000ff


	//----- nvinfo : EIATTR_FRAME_SIZE
	.align		4
.L_88:
        /*01d4*/ 	.byte	0x04, 0x11
        /*01d6*/ 	.short	(.L_90 - .L_89)
	.align		4
.L_89:
        /*01d8*/ 	.word	index@(_ZN5flash44flash_bwd_dq_dk_dv_loop_seqk_parallel_kernelI23Flash_bwd_kernel_traitsILi96ELi64ELi128ELi8ELi2ELi4ELi4ELb1ELb0EN7cutlass10bfloat16_tE19Flash_kernel_traitsILi96ELi64ELi128ELi8ES3_EELb0ELb1ELb0ELb0ELb0ELb0ELb1EEEvNS_16Flash_bwd_paramsE)
        /*01dc*/ 	.word	0x00000080


	//----- nvinfo : EIATTR_REGCOUNT
	.align		4
.L_90:
        /*01e0*/ 	.byte	0x04, 0x2f
        /*01e2*/ 	.short	(.L_92 - .L_91)
	.align		4
.L_91:
        /*01e4*/ 	.word	index@(_ZN5flash44flash_bwd_dq_dk_dv_loop_seqk_parallel_kernelI23Flash_bwd_kernel_traitsILi96ELi64ELi128ELi8ELi2ELi4ELi4ELb1ELb0EN7cutlass10bfloat16_tE19Flash_kernel_traitsILi96ELi64ELi128ELi8ES3_EELb1ELb1ELb0ELb0ELb0ELb0ELb0EEEvNS_16Flash_bwd_paramsE)
        /*01e8*/ 	.word	0x000000ff


	//----- nvinfo : EIATTR_FRAME_SIZE
	.align		4
.L_92:
        /*01ec*/ 	.byte	0x04, 0x11
        /*01ee*/ 	.short	(.L_94 - .L_93)
	.align		4
.L_93:
        /*01f0*/ 	.word	index@(_ZN5flash44flash_bwd_dq_dk_dv_loop_seqk_parallel_kernelI23Flash_bwd_kernel_traitsILi96ELi64ELi128ELi8ELi2ELi4ELi4ELb1ELb0EN7cutlass10bfloat16_tE19Flash_kernel_traitsILi96ELi64ELi128ELi8ES3_EELb1ELb1ELb0ELb0ELb0ELb0ELb0EEEvNS_16Flash_bwd_paramsE)
        /*01f4*/ 	.word	0x00000010


	//----- nvinfo : EIATTR_REGCOUNT
	.align		4
.L_94:
        /*01f8*/ 	.byte	0x04, 0x2f
        /*01fa*/ 	.short	(.L_96 - .L_95)
	.align		4
.L_95:
        /*01fc*/ 	.word	index@(_ZN5flash27flash_bwd_convert_dq_kernelI23Flash_bwd_kernel_traitsILi96ELi64ELi128ELi8ELi2ELi4ELi4ELb1ELb0EN7cutlass10bfloat16_tE19Flash_kernel_traitsILi96ELi64ELi128ELi8ES3_EEEEvNS_16Flash_bwd_paramsEi)
        /*0200*/ 	.word	0x00000028


	//----- nvinfo : EIATTR_FRAME_SIZE
	.align		4
.L_96:
        /*0204*/ 	.byte	0x04, 0x11
        /*0206*/ 	.short	(.L_98 - .L_97)
	.align		4
.L_97:
        /*0208*/ 	.word	index@(_ZN5flash27flash_bwd_convert_dq_kernelI23Flash_bwd_kernel_traitsILi96ELi64ELi128ELi8ELi2ELi4ELi4ELb1ELb0EN7cutlass10bfloat16_tE19Flash_kernel_traitsILi96ELi64ELi128ELi8ES3_EEEEvNS_16Flash_bwd_paramsEi)
        /*020c*/ 	.word	0x00000000


	//----- nvinfo : EIATTR_REGCOUNT
	.align		4
.L_98:
        /*0210*/ 	.byte	0x04, 0x2f
        /*0212*/ 	.short	(.L_100 - .L_99)
	.align		4
.L_99:
        /*0214*/ 	.word	index@(_ZN5flash44flash_bwd_dq_dk_dv_loop_seqk_parallel_kernelI23Flash_bwd_kernel_traitsILi96ELi64ELi128ELi8ELi2ELi4ELi4ELb1ELb0EN7cutlass10bfloat16_tE19Flash_kernel_traitsILi96ELi64ELi128ELi8ES3_EELb0ELb1ELb0ELb1ELb0ELb0ELb0EEEvNS_16Flash_bwd_paramsE)
        /*0218*/ 	.word	0x000000ff


	//----- nvinfo : EIATTR_FRAME_SIZE
	.align		4
.L_100:
        /*021c*/ 	.byte	0x04, 0x11
        /*021e*/ 	.short	(.L_102 - .L_101)
	.align		4
.L_101:
        /*0220*/ 	.word	index@(_ZN5flash44flash_bwd_dq_dk_dv_loop_seqk_parallel_kernelI23Flash_bwd_kernel_traitsILi96ELi64ELi128ELi8ELi2ELi4ELi4ELb1ELb0EN7cutlass10bfloat16_tE19Flash_kernel_traitsILi96ELi64ELi128ELi8ES3_EELb0ELb1ELb0ELb1ELb0ELb0ELb0EEEvNS_16Flash_bwd_paramsE)
        /*0224*/ 	.word	0x00000018


	//----- nvinfo : EIATTR_REGCOUNT
	.align		4
.L_102:
        /*0228*/ 	.byte	0x04, 0x2f
        /*022a*/ 	.short	(.L_104 - .L_103)
	.align		4
.L_103:
        /*022c*/ 	.word	index@(_ZN5flash44flash_bwd_dq_dk_dv_loop_seqk_parallel_kernelI23Flash_bwd_kernel_traitsILi96ELi64ELi128ELi8ELi2ELi4ELi4ELb1ELb0EN7cutlass10bfloat16_tE19Flash_kernel_traitsILi96ELi64ELi128ELi8ES3_EELb0ELb1ELb0ELb0ELb0ELb1ELb0EEEvNS_16Flash_bwd_paramsE)
        /*0230*/ 	.word	0x000000ff


	//----- nvinfo : EIATTR_FRAME_SIZE
	.align		4
.L_104:
        /*0234*/ 	.byte	0x04, 0x11
        /*0236*/ 	.short	(.L_106 - .L_105)
	.align		4
.L_105:
        /*0238*/ 	.word	index@(_ZN5flash44flash_bwd_dq_dk_dv_loop_seqk_parallel_kernelI23Flash_bwd_kernel_traitsILi96ELi64ELi128ELi8ELi2ELi4ELi4ELb1ELb0EN7cutlass10bfloat16_tE19Flash_kernel_traitsILi96ELi64ELi128ELi8ES3_EELb0ELb1ELb0ELb0ELb0ELb1ELb0EEEvNS_16Flash_bwd_paramsE)
        /*023c*/ 	.word	0x00000008


	//----- nvinfo : EIATTR_REGCOUNT
	.align		4
.L_106:
        /*0240*/ 	.byte	0x04, 0x2f
        /*0242*/ 	.short	(.L_108 - .L_107)
	.align		4
.L_107:
        /*0244*/ 	.word	index@(_ZN5flash44flash_bwd_dq_dk_dv_loop_seqk_parallel_kernelI23Flash_bwd_kernel_traitsILi96ELi64ELi128ELi8ELi2ELi4ELi4ELb1ELb0EN7cutlass10bfloat16_tE19Flash_kernel_traitsILi96ELi64ELi128ELi8ES3_EELb0ELb1ELb0ELb0ELb1ELb1ELb0EEEvNS_16Flash_bwd_paramsE)
        /*0248*/ 	.word	0x000000ff


	//----- nvinfo : EIATTR_FRAME_SIZE
	.align		4
.L_108:
        /*024c*/ 	.byte	0x04, 0x11
        /*024e*/ 	.short	(.L_110 - .L_109)
	.align		4
.L_109:
        /*0250*/ 	.word	index@(_ZN5flash44flash_bwd_dq_dk_dv_loop_seqk_parallel_kernelI23Flash_bwd_kernel_traitsILi96ELi64ELi128ELi8ELi2ELi4ELi4ELb1ELb0EN7cutlass10bfloat16_tE19Flash_kernel_traitsILi96ELi64ELi128ELi8ES3_EELb0ELb1ELb0ELb0ELb1ELb1ELb0EEEvNS_16Flash_bwd_paramsE)
        /*0254*/ 	.word	0x00000008


	//----- nvinfo : EIATTR_REGCOUNT
	.align		4
.L_110:
        /*0258*/ 	.byte	0x04, 0x2f
        /*025a*/ 	.short	(.L_112 - .L_111)
	.align		4
.L_111:
        /*025c*/ 	.word	index@(_ZN5flash44flash_bwd_dq_dk_dv_loop_seqk_parallel_kernelI23Flash_bwd_kernel_traitsILi96ELi64ELi128ELi8ELi2ELi4ELi4ELb1ELb0EN7cutlass10bfloat16_tE19Flash_kernel_traitsILi96ELi64ELi128ELi8ES3_EELb0ELb1ELb0ELb0ELb0ELb0ELb0EEEvNS_16Flash_bwd_paramsE)
        /*0260*/ 	.word	0x000000ff


	//----- nvinfo : EIATTR_FRAME_SIZE
	.align		4
.L_112:
        /*0264*/ 	.byte	0x04, 0x11
        /*0266*/ 	.short	(.L_114 - .L_113)
	.align		4
.L_113:
        /*0268*/ 	.word	index@(_ZN5flash44flash_bwd_dq_dk_dv_loop_seqk_parallel_kernelI23Flash_bwd_kernel_traitsILi96ELi64ELi128ELi8ELi2ELi4ELi4ELb1ELb0EN7cutlass10bfloat16_tE19Flash_kernel_traitsILi96ELi64ELi128ELi8ES3_EELb0ELb1ELb0ELb0ELb0ELb0ELb0EEEvNS_16Flash_bwd_paramsE)
        /*026c*/ 	.word	0x00000000


	//----- nvinfo : EIATTR_MIN_STACK_SIZE
	.align		4
.L_114:
        /*0270*/ 	.byte	0x04, 0x12
        /*0272*/ 	.short	(.L_116 - .L_115)
	.align		4
.L_115:
        /*0274*/ 	.word	index@(_ZN5flash44flash_bwd_dq_dk_dv_loop_seqk_parallel_kernelI23Flash_bwd_kernel_traitsILi96ELi64ELi128ELi8ELi2ELi4ELi4ELb1ELb0EN7cutlass10bfloat16_tE19Flash_kernel_traitsILi96ELi64ELi128ELi8ES3_EELb0ELb1ELb0ELb0ELb0ELb0ELb0EEEvNS_16Flash_bwd_paramsE)
        /*0278*/ 	.word	0x00000000


	//----- nvinfo : EIATTR_MIN_STACK_SIZE
	.align		4
.L_116:
        /*027c*/ 	.byte	0x04, 0x12
        /*027e*/ 	.short	(.L_118 - .L_117)
	.align		4
.L_117:
        /*0280*/ 	.word	index@(_ZN5flash44flash_bwd_dq_dk_dv_loop_seqk_parallel_kernelI23Flash_bwd_kernel_traitsILi96ELi64ELi128ELi8ELi2ELi4ELi4ELb1ELb0EN7cutlass10bfloat16_tE19Flash_kernel_traitsILi96ELi64ELi128ELi8ES3_EELb0ELb1ELb0ELb0ELb1ELb1ELb0EEEvNS_16Flash_bwd_paramsE)
        /*0284*/ 	.word	0x00000008


	//----- nvinfo : EIATTR_MIN_STACK_SIZE
	.align		4
.L_118:
        /*0288*/ 	.byte	0x04, 0x12
        /*028a*/ 	.short	(.L_120 - .L_119)
	.align		4
.L_119:
        /*028c*/ 	.word	index@(_ZN5flash44flash_bwd_dq_dk_dv_loop_seqk_parallel_kernelI23Flash_bwd_kernel_traitsILi96ELi64ELi128ELi8ELi2ELi4ELi4ELb1ELb0EN7cutlass10bfloat16_tE19Flash_kernel_traitsILi96ELi64ELi128ELi8ES3_EELb0ELb1ELb0ELb0ELb0ELb1ELb0EEEvNS_16Flash_bwd_paramsE)
        /*0290*/ 	.word	0x00000008


	//----- nvinfo : EIATTR_MIN_STACK_SIZE
	.align		4
.L_120:
        /*0294*/ 	.byte	0x04, 0x12
        /*0296*/ 	.short	(.L_122 - .L_121)
	.align		4
.L_121:
        /*0298*/ 	.word	index@(_ZN5flash44flash_bwd_dq_dk_dv_loop_seqk_parallel_kernelI23Flash_bwd_kernel_traitsILi96ELi64ELi128ELi8ELi2ELi4ELi4ELb1ELb0EN7cutlass10bfloat16_tE19Flash_kernel_traitsILi96ELi64ELi128ELi8ES3_EELb0ELb1ELb0ELb1ELb0ELb0ELb0EEEvNS_16Flash_bwd_paramsE)
        /*029c*/ 	.word	0x00000018


	//----- nvinfo : EIATTR_MIN_STACK_SIZE
	.align		4
.L_122:
        /*02a0*/ 	.byte	0x04, 0x12
        /*02a2*/ 	.short	(.L_124 - .L_123)
	.align		4
.L_123:
        /*02a4*/ 	.word	index@(_ZN5flash27flash_bwd_convert_dq_kernelI23Flash_bwd_kernel_traitsILi96ELi64ELi128ELi8ELi2ELi4ELi4ELb1ELb0EN7cutlass10bfloat16_tE19Flash_kernel_traitsILi96ELi64ELi128ELi8ES3_EEEEvNS_16Flash_bwd_paramsEi)
        /*02a8*/ 	.word	0x00000000


	//----- nvinfo : EIATTR_MIN_STACK_SIZE
	.align		4
.L_124:
        /*02ac*/ 	.byte	0x04, 0x12
        /*02ae*/ 	.short	(.L_126 - .L_125)
	.align		4
.L_125:
        /*02b0*/ 	.word	index@(_ZN5flash44flash_bwd_dq_dk_dv_loop_seqk_parallel_kernelI23Flash_bwd_kernel_traitsILi96ELi64ELi128ELi8ELi2ELi4ELi4ELb1ELb0EN7cutlass10bfloat16_tE19Flash_kernel_traitsILi96ELi64ELi128ELi8ES3_EELb1ELb1ELb0ELb0ELb0ELb0ELb0EEEvNS_16Flash_bwd_paramsE)
        /*02b4*/ 	.word	0x00000010


	//----- nvinfo : EIATTR_MIN_STACK_SIZE
	.align		4
.L_126:
        /*02b8*/ 	.byte	0x04, 0x12
        /*02ba*/ 	.short	(.L_128 - .L_127)
	.align		4
.L_127:
        /*02bc*/ 	.word	index@(_ZN5flash44flash_bwd_dq_dk_dv_loop_seqk_parallel_kernelI23Flash_bwd_kernel_traitsILi96ELi64ELi128ELi8ELi2ELi4ELi4ELb1ELb0EN7cutlass10bfloat16_tE19Flash_kernel_traitsILi96ELi64ELi128ELi8ES3_EELb0ELb1ELb0ELb0ELb0ELb0ELb1EEEvNS_16Flash_bwd_paramsE)
        /*02c0*/ 	.word	0x00000080


	//----- nvinfo : EIATTR_MIN_STACK_SIZE
	.align		4
.L_128:
        /*02c4*/ 	.byte	0x04, 0x12
        /*02c6*/ 	.short	(.L_130 - .L_129)
	.align		4
.L_129:
        /*02c8*/ 	.word	index@(_ZN5flash44flash_bwd_dq_dk_dv_loop_seqk_parallel_kernelI23Flash_bwd_kernel_traitsILi96ELi64ELi128ELi8ELi2ELi4ELi4ELb1ELb0EN7cutlass10bfloat16_tE19Flash_kernel_traitsILi96ELi64ELi128ELi8ES3_EELb1ELb1ELb0ELb0ELb1ELb1ELb0EEEvNS_16Flash_bwd_paramsE)
        /*02cc*/ 	.word	0x00000018


	//----- nvinfo : EIATTR_MIN_STACK_SIZE
	.align		4
.L_130:
        /*02d0*/ 	.byte	0x04, 0x12
        /*02d2*/ 	.short	(.L_132 - .L_131)
	.align		4
.L_131:
        /*02d4*/ 	.word	index@(_ZN5flash44flash_bwd_dq_dk_dv_loop_seqk_parallel_kernelI23Flash_bwd_kernel_traitsILi96ELi64ELi128ELi8ELi2ELi4ELi4ELb1ELb0EN7cutlass10bfloat16_tE19Flash_kernel_traitsILi96ELi64ELi128ELi8ES3_EELb0ELb1ELb0ELb0ELb1ELb1ELb1EEEvNS_16Flash_bwd_paramsE)
        /*02d8*/ 	.word	0x00000078


	//----- nvinfo : EIATTR_MIN_STACK_SIZE
	.align		4
.L_132:
        /*02dc*/ 	.byte	0x04, 0x12
        /*02de*/ 	.short	(.L_134 - .L_133)
	.align		4
.L_133:
        /*02e0*/ 	.word	index@(_ZN5flash44flash_bwd_dq_dk_dv_loop_seqk_parallel_kernelI23Flash_bwd_kernel_traitsILi96ELi64ELi128ELi8ELi2ELi4ELi4ELb1ELb0EN7cutlass10bfloat16_tE19Flash_kernel_traitsILi96ELi64ELi128ELi8ES3_EELb1ELb1ELb0ELb0ELb0ELb1ELb0EEEvNS_16Flash_bwd_paramsE)
        /*02e4*/ 	.word	0x00000010


	//----- nvinfo : EIATTR_MIN_STACK_SIZE
	.align		4
.L_134:
        /*02e8*/ 	.byte	0x04, 0x12
        /*02ea*/ 	.short	(.L_136 - .L_135)
	.align		4
.L_135:
        /*02ec*/ 	.word	index@(_ZN5flash44flash_bwd_dq_dk_dv_loop_seqk_parallel_kernelI23Flash_bwd_kernel_traitsILi96ELi64ELi128ELi8ELi2ELi4ELi4ELb1ELb0EN7cutlass10bfloat16_tE19Flash_kernel_traitsILi96ELi64ELi128ELi8ES3_EELb0ELb1ELb0ELb0ELb0ELb1ELb1EEEvNS_16Flash_bwd_paramsE)
        /*02f0*/ 	.word	0x00000078


	//----- nvinfo : EIATTR_MIN_STACK_SIZE
	.align		4
.L_136:
        /*02f4*/ 	.byte	0x04, 0x12
        /*02f6*/ 	.short	(.L_138 - .L_137)
	.align		4
.L_137:
        /*02f8*/ 	.word	index@(_ZN5flash44flash_bwd_dq_dk_dv_loop_seqk_parallel_kernelI23Flash_bwd_kernel_traitsILi96ELi64ELi128ELi8ELi2ELi4ELi4ELb1ELb0EN7cutlass10bfloat16_tE19Flash_kernel_traitsILi96ELi64ELi128ELi8ES3_EELb1ELb1ELb0ELb1ELb0ELb0ELb0EEEvNS_16Flash_bwd_paramsE)
        /*02fc*/ 	.word	0x00000030


	//----- nvinfo : EIATTR_MIN_STACK_SIZE
	.align		4
.L_138:
        /*0300*/ 	.byte	0x04, 0x12
        /*0302*/ 	.short	(.L_140 - .L_139)
	.align		4
.L_139:
        /*0304*/ 	.word	index@(_ZN5flash44flash_bwd_dq_dk_dv_loop_seqk_parallel_kernelI23Flash_bwd_kernel_traitsILi96ELi64ELi128ELi8ELi2ELi4ELi4ELb1ELb0EN7cutlass10bfloat16_tE19Flash_kernel_traitsILi96ELi64ELi128ELi8ES3_EELb0ELb1ELb0ELb1ELb0ELb0ELb1EEEvNS_16Flash_bwd_paramsE)
        /*0308*/ 	.word	0x00000088


	//----- nvinfo : EIATTR_MIN_STACK_SIZE
	.align		4
.L_140:
        /*030c*/ 	.byte	0x04, 0x12
        /*030e*/ 	.short	(.L_142 - .L_141)
	.align		4
.L_141:
        /*0310*/ 	.word	index@(_ZN5flash25flash_bwd_dot_do_o_kernelILb0E23Flash_bwd_kernel_traitsILi96ELi64ELi128ELi8ELi2ELi4ELi4ELb1ELb0EN7cutlass10bfloat16_tE19Flash_kernel_traitsILi96ELi64ELi128ELi8ES3_EEEEvNS_16Flash_bwd_paramsE)
        /*0314*/ 	.word	0x00000000


	//----- nvinfo : EIATTR_MIN_STACK_SIZE
	.align		4
.L_142:
        /*0318*/ 	.byte	0x04, 0x12
        /*031a*/ 	.short	(.L_144 - .L_143)
	.align		4
.L_143:
        /*031c*/ 	.word	index@(_ZN5flash25flash_bwd_dot_do_o_kernelILb1E23Flash_bwd_kernel_traitsILi96ELi64ELi128ELi8ELi2ELi4ELi4ELb1ELb0EN7cutlass10bfloat16_tE19Flash_kernel_traitsILi96ELi64ELi128ELi8ES3_EEEEvNS_16Flash_bwd_paramsE)
        /*0320*/ 	.word	0x00000000


	//----- nvinfo : EIATTR_MIN_STACK_SIZE
	.align		4
.L_144:
        /*0324*/ 	.byte	0x04, 0x12
        /*0326*/ 	.short	(.L_146 - .L_145)
	.align		4
.L_145:
        /*0328*/ 	.word	index@(_ZN5flash27flash_bwd_convert_dq_kernelI23Flash_bwd_kernel_traitsILi96ELi64ELi128ELi8ELi2ELi4ELi4ELb0ELb0EN7cutlass10bfloat16_tE19Flash_kernel_traitsILi96ELi64ELi128ELi8ES3_EEEEvNS_16Flash_bwd_paramsEi)
        /*032c*/ 	.word	0x00000000


	//----- nvinfo : EIATTR_MIN_STACK_SIZE
	.align		4
.L_146:
        /*0330*/ 	.byte	0x04, 0x12
        /*0332*/ 	.short	(.L_148 - .L_147)
	.align		4
.L_147:
        /*0334*/ 	.word	index@(_ZN5flash44flash_bwd_dq_dk_dv_loop_seqk_parallel_kernelI23Flash_bwd_kernel_traitsILi96ELi64ELi128ELi8ELi2ELi4ELi4ELb0ELb0EN7cutlass10bfloat16_tE19Flash_kernel_traitsILi96ELi64ELi128ELi8ES3_EELb1ELb1ELb0ELb0ELb0ELb0ELb0EEEvNS_16Flash_bwd_paramsE)
        /*0338*/ 	.word	0x00000000


	//----- nvinfo : EIATTR_MIN_STACK_SIZE
	.align		4
.L_148:
        /*033c*/ 	.byte	0x04, 0x12
        /*033e*/ 	.short	(.L_150 - .L_149)
	.align		4
.L_149:
        /*0340*/ 	.word	index@(_ZN5flash44flash_bwd_dq_dk_dv_loop_seqk_parallel_kernelI23Flash_bwd_kernel_traitsILi96ELi64ELi128ELi8ELi2ELi4ELi4ELb0ELb0EN7cutlass10bfloat16_tE19Flash_kernel_traitsILi96ELi64ELi128ELi8ES3_EELb0ELb1ELb0ELb0ELb0ELb0ELb1EEEvNS_16Flash_bwd_paramsE)
        /*0344*/ 	.word	0x00000000


	//----- nvinfo : EIATTR_MIN_STACK_SIZE
	.align		4
.L_150:
        /*0348*/ 	.byte	0x04, 0x12
        /*034a*/ 	.short	(.L_152 - .L_151)
	.align		4
.L_151:
        /*034c*/ 	.word	index@(_ZN5flash44flash_bwd_dq_dk_dv_loop_seqk_parallel_kernelI23Flash_bwd_kernel_traitsILi96ELi64ELi128ELi8ELi2ELi4ELi4ELb0ELb0EN7cutlass10bfloat16_tE19Flash_kernel_traitsILi96ELi64ELi128ELi8ES3_EELb1ELb1ELb0ELb0ELb1ELb1ELb0EEEvNS_16Flash_bwd_paramsE)
        /*0350*/ 	.word	0x00000000


	//----- nvinfo : EIATTR_MIN_STACK_SIZE
	.align		4
.L_152:
        /*0354*/ 	.byte	0x04, 0x12
        /*0356*/ 	.short	(.L_154 - .L_153)
	.align		4
.L_153:
        /*0358*/ 	.word	index@(_ZN5flash44flash_bwd_dq_dk_dv_loop_seqk_parallel_kernelI23Flash_bwd_kernel_traitsILi96ELi64ELi128ELi8ELi2ELi4ELi4ELb0ELb0EN7cutlass10bfloat16_tE19Flash_kernel_traitsILi96ELi64ELi128ELi8ES3_EELb0ELb1ELb0ELb0ELb1ELb1ELb1EEEvNS_16Flash_bwd_paramsE)
        /*035c*/ 	.word	0x00000000


	//----- nvinfo : EIATTR_MIN_STACK_SIZE
	.align		4
.L_154:
        /*0360*/ 	.byte	0x04, 0x12
        /*0362*/ 	.short	(.L_156 - .L_155)
	.align		4
.L_155:
        /*0364*/ 	.word	index@(_ZN5flash44flash_bwd_dq_dk_dv_loop_seqk_parallel_kernelI23Flash_bwd_kernel_traitsILi96ELi64ELi128ELi8ELi2ELi4ELi4ELb0ELb0EN7cutlass10bfloat16_tE19Flash_kernel_traitsILi96ELi64ELi128ELi8ES3_EELb1ELb1ELb0ELb0ELb0ELb1ELb0EEEvNS_16Flash_bwd_paramsE)
        /*0368*/ 	.word	0x00000000


	//----- nvinfo : EIATTR_MIN_STACK_SIZE
	.align		4
.L_156:
        /*036c*/ 	.byte	0x04, 0x12
        /*036e*/ 	.short	(.L_158 - .L_157)
	.align		4
.L_157:
        /*0370*/ 	.word	index@(_ZN5flash44flash_bwd_dq_dk_dv_loop_seqk_parallel_kernelI23Flash_bwd_kernel_traitsILi96ELi64ELi128ELi8ELi2ELi4ELi4ELb0ELb0EN7cutlass10bfloat16_tE19Flash_kernel_traitsILi96ELi64ELi128ELi8ES3_EELb0ELb1ELb0ELb0ELb0ELb1ELb1EEEvNS_16Flash_bwd_paramsE)
        /*0374*/ 	.word	0x00000000


	//----- nvinfo : EIATTR_MIN_STACK_SIZE
	.align		4
.L_158:
        /*0378*/ 	.byte	0x04, 0x12
        /*037a*/ 	.short	(.L_160 - .L_159)
	.align		4
.L_159:
        /*037c*/ 	.word	index@(_ZN5flash44flash_bwd_dq_dk_dv_loop_seqk_parallel_kernelI23Flash_bwd_kernel_traitsILi96ELi64ELi128ELi8ELi2ELi4ELi4ELb0ELb0EN7cutlass10bfloat16_tE19Flash_kernel_traitsILi96ELi64ELi128ELi8ES3_EELb1ELb1ELb0ELb1ELb0ELb0ELb0EEEvNS_16Flash_bwd_paramsE)
        /*0380*/ 	.word	0x00000000


	//----- nvinfo : EIATTR_MIN_STACK_SIZE
	.align		4
.L_160:
        /*0384*/ 	.byte	0x04, 0x12
        /*0386*/ 	.short	(.L_162 - .L_161)
	.align		4
.L_161:
        /*0388*/ 	.word	index@(_ZN5flash44flash_bwd_dq_dk_dv_loop_seqk_parallel_kernelI23Flash_bwd_kernel_traitsILi96ELi64ELi128ELi8ELi2ELi4ELi4ELb0ELb0EN7cutlass10bfloat16_tE19Flash_kernel_traitsILi96ELi64ELi128ELi8ES3_EELb0ELb1ELb0ELb1ELb0ELb0ELb1EEEvNS_16Flash_bwd_paramsE)
        /*038c*/ 	.word	0x00000008


	//----- nvinfo : EIATTR_MIN_STACK_SIZE
	.align		4
.L_162:
        /*0390*/ 	.byte	0x04, 0x12
        /*0392*/ 	.short	(.L_164 - .L_163)
	.align		4
.L_163:
        /*0394*/ 	.word	index@(_ZN5flash25flash_bwd_dot_do_o_kernelILb0E23Flash_bwd_kernel_traitsILi96ELi64ELi128ELi8ELi2ELi4ELi4ELb0ELb0EN7cutlass10bfloat16_tE19Flash_kernel_traitsILi96ELi64ELi128ELi8ES3_EEEEvNS_16Flash_bwd_paramsE)
        /*0398*/ 	.word	0x00000000


	//----- nvinfo : EIATTR_MIN_STACK_SIZE
	.align		4
.L_164:
        /*039c*/ 	.byte	0x04, 0x12
        /*039e*/ 	.short	(.L_166 - .L_165)
	.align		4
.L_165:
        /*03a0*/ 	.word	index@(_ZN5flash25flash_bwd_dot_do_o_kernelILb1E23Flash_bwd_kernel_traitsILi96ELi64ELi128ELi8ELi2ELi4ELi4ELb0ELb0EN7cutlass10bfloat16_tE19Flash_kernel_traitsILi96ELi64ELi128ELi8ES3_EEEEvNS_16Flash_bwd_paramsE)
        /*03a4*/ 	.word	0x00000000
.L_166:


//--------------------- .nv.compat                --------------------------
	.section	.nv.compat,"",@"SHT_CUDA_COMPAT_INFO"
	.align	4
        /*0000*/ 	.byte	0x02, 0x09, 0x01, 0x00, 0x02, 0x02, 0x01, 0x00, 0x02, 0x05, 0x05, 0x00, 0x03, 0x07, 0x01, 0x01
        /*0010*/ 	.byte	0x02, 0x03, 0x00, 0x00, 0x02, 0x06, 0x01, 0x00, 0x04, 0x0b, 0x08, 0x00, 0x01, 0x00, 0x00, 0x00
        /*0020*/ 	.byte	0x00, 0x00, 0x00, 0x00


//--------------------- .nv.info._ZN5flash44flash_bwd_dq_dk_dv_loop_seqk_parallel_kernelI23Flash_bwd_kernel_traitsILi96ELi64ELi128ELi8ELi2ELi4ELi4ELb1ELb0EN7cutlass10bfloat16_tE19Flash_kernel_traitsILi96ELi64ELi128ELi8ES3_EELb0ELb1ELb0ELb0ELb0ELb0ELb0EEEvNS_16Flash_bwd_paramsE --------------------------
	.section	.nv.info._ZN5flash44flash_bwd_dq_dk_dv_loop_seqk_parallel_kernelI23Flash_bwd_kernel_traitsILi96ELi64ELi128ELi8ELi2ELi4ELi4ELb1ELb0EN7cutlass10bfloat16_tE19Flash_kernel_traitsILi96ELi64ELi128ELi8ES3_EELb0ELb1ELb0ELb0ELb0ELb0ELb0EEEvNS_16Flash_bwd_paramsE,"",@"SHT_CUDA_INFO"
	.sectionflags	@""
	.align	4


	//----- nvinfo : EIATTR_CUDA_API_VERSION
	.align		4
        /*0000*/ 	.byte	0x04, 0x37
        /*0002*/ 	.short	(.L_168 - .L_167)
.L_167:
        /*0004*/ 	.word	0x00000082


	//----- nvinfo : EIATTR_KPARAM_INFO
	.align		4
.L_168:
        /*0008*/ 	.byte	0x04, 0x17
        /*000a*/ 	.short	(.L_170 - .L_169)
.L_169:
        /*000c*/ 	.word	0x00000000
        /*0010*/ 	.short	0x0000
        /*0012*/ 	.short	0x0000
        /*0014*/ 	.byte	0x00, 0xf0, 0x01, 0x0a


	//----- nvinfo : EIATTR_SPARSE_MMA_MASK
	.align		4
.L_170:
        /*0018*/ 	.byte	0x03, 0x50
        /*001a*/ 	.short	0x0000


	//----- nvinfo : EIATTR_MAXREG_COUNT
	.align		4
        /*001c*/ 	.byte	0x03, 0x1b
        /*001e*/ 	.short	0x00ff


	//----- nvinfo : EIATTR_NUM_BARRIERS
	.align		4
        /*0020*/ 	.byte	0x02, 0x4c
        /*0022*/ 	.byte	0x01
	.zero		1


	//----- nvinfo : EIATTR_MERCURY_ISA_VERSION
	.align		4
        /*0024*/ 	.byte	0x03, 0x5f
        /*0026*/ 	.short	0x0101


	//----- nvinfo : EIATTR_VRC_CTA_INIT_COUNT
	.align		4
        /*0028*/ 	.byte	0x02, 0x4a
	.zero		1
	.zero		1


	//----- nvinfo : EIATTR_EXIT_INSTR_OFFSETS
	.align		4
        /*002c*/ 	.byte	0x04, 0x1c
        /*002e*/ 	.short	(.L_172 - .L_171)


	//   ....[0]....
.L_171:
        /*0030*/ 	.word	0x00000080


	//   ....[1]....
        /*0034*/ 	.word	0x00008170


	//----- nvinfo : EIATTR_CRS_STACK_SIZE
	.align		4
.L_172:
        /*0038*/ 	.byte	0x04, 0x1e
        /*003a*/ 	.short	(.L_174 - .L_173)
.L_173:
        /*003c*/ 	.word	0x00000000


	//----- nvinfo : EIATTR_CBANK_PARAM_SIZE
	.align		4
.L_174:
        /*0040*/ 	.byte	0x03, 0x19
        /*0042*/ 	.short	0x0280


	//----- nvinfo : EIATTR_PARAM_CBANK
	.align		4
        /*0044*/ 	.byte	0x04, 0x0a
        /*0046*/ 	.short	(.L_176 - .L_175)
	.align		4
.L_175:
        /*0048*/ 	.word	index@(.nv.constant0._ZN5flash44flash_bwd_dq_dk_dv_loop_seqk_parallel_kernelI23Flash_bwd_kernel_traitsILi96ELi64ELi128ELi8ELi2ELi4ELi4ELb1ELb0EN7cutlass10bfloat16_tE19Flash_kernel_traitsILi96ELi64ELi128ELi8ES3_EELb0ELb1ELb0ELb0ELb0ELb0ELb0EEEvNS_16Flash_bwd_paramsE)
        /*004c*/ 	.short	0x0380
        /*004e*/ 	.short	0x0280


	//----- nvinfo : EIATTR_SW_WAR
	.align		4
.L_176:
        /*0050*/ 	.byte	0x04, 0x36
        /*0052*/ 	.short	(.L_178 - .L_177)
.L_177:
        /*0054*/ 	.word	0x00000008
.L_178:


//--------------------- .nv.info._ZN5flash44flash_bwd_dq_dk_dv_loop_seqk_parallel_kernelI23Flash_bwd_kernel_traitsILi96ELi64ELi128ELi8ELi2ELi4ELi4ELb1ELb0EN7cutlass10bfloat16_tE19Flash_kernel_traitsILi96ELi64ELi128ELi8ES3_EELb0ELb1ELb0ELb0ELb1ELb1ELb0EEEvNS_16Flash_bwd_paramsE --------------------------
	.section	.nv.info._ZN5flash44flash_bwd_dq_dk_dv_loop_seqk_parallel_kernelI23Flash_bwd_kernel_traitsILi96ELi64ELi128ELi8ELi2ELi4ELi4ELb1ELb0EN7cutlass10bfloat16_tE19Flash_kernel_traitsILi96ELi64ELi128ELi8ES3_EELb0ELb1ELb0ELb0ELb1ELb1ELb0EEEvNS_16Flash_bwd_paramsE,"",@"SHT_CUDA_INFO"
	.sectionflags	@""
	.align	4


	//----- nvinfo : EIATTR_CUDA_API_VERSION
	.align		4
        /*0000*/ 	.byte	0x04, 0x37
        /*0002*/ 	.short	(.L_180 - .L_179)
.L_179:
        /*0004*/ 	.word	0x00000082


	//----- nvinfo : EIATTR_KPARAM_INFO
	.align		4
.L_180:
        /*0008*/ 	.byte	0x04, 0x17
        /*000a*/ 	.short	(.L_182 - .L_181)
.L_181:
        /*000c*/ 	.word	0x00000000
        /*0010*/ 	.short	0x0000
        /*0012*/ 	.short	0x0000
        /*0014*/ 	.byte	0x00, 0xf0, 0x01, 0x0a


	//----- nvinfo : EIATTR_SPARSE_MMA_MASK
	.align		4
.L_182:
        /*0018*/ 	.byte	0x03, 0x50
        /*001a*/ 	.short	0x0000


	//----- nvinfo : EIATTR_MAXREG_COUNT
	.align		4
        /*001c*/ 	.byte	0x03, 0x1b
        /*001e*/ 	.short	0x00ff


	//----- nvinfo : EIATTR_NUM_BARRIERS
	.align		4
        /*0020*/ 	.byte	0x02, 0x4c
        /*0022*/ 	.byte	0x01
	.zero		1


	//----- nvinfo : EIATTR_ANNOTATIONS
	.align		4
        /*0024*/ 	.byte	0x04, 0x55
        /*0026*/ 	.short	(.L_184 - .L_183)


	//   ....[0]....
.L_183:
        /*0028*/ 	.word	0x00000001
        /*002c*/ 	.byte	0x20, 0x1a, 0x00, 0x00, 0x01, 0x00, 0x00, 0x00, 0x40, 0x1d, 0x00, 0x00, 0x01, 0x00, 0x00, 0x00
        /*003c*/ 	.byte	0x40, 0x44, 0x00, 0x00, 0x01, 0x00, 0x00, 0x00, 0xf0, 0x4c, 0x00, 0x00


	//----- nvinfo : EIATTR_MERCURY_ISA_VERSION
	.align		4
.L_184:
        /*0048*/ 	.byte	0x03, 0x5f
        /*004a*/ 	.short	0x0101


	//----- nvinfo : EIATTR_VRC_CTA_INIT_COUNT
	.align		4
        /*004c*/ 	.byte	0x02, 0x4a
	.zero		1
	.zero		1


	//----- nvinfo : EIATTR_EXIT_INSTR_OFFSETS
	.align		4
        /*0050*/ 	.byte	0x04, 0x1c
        /*0052*/ 	.short	(.L_186 - .L_185)


	//   ....[0]....
.L_185:
        /*0054*/ 	.word	0x00000090


	//   ....[1]....
        /*0058*/ 	.word	0x000061f0


	//----- nvinfo : EIATTR_CBANK_PARAM_SIZE
	.align		4
.L_186:
        /*005c*/ 	.byte	0x03, 0x19
        /*005e*/ 	.short	0x0280


	//----- nvinfo : EIATTR_PARAM_CBANK
	.align		4
        /*0060*/ 	.byte	0x04, 0x0a
        /*0062*/ 	.short	(.L_188 - .L_187)
	.align		4
.L_187:
        /*0064*/ 	.word	index@(.nv.constant0._ZN5flash44flash_bwd_dq_dk_dv_loop_seqk_parallel_kernelI23Flash_bwd_kernel_traitsILi96ELi64ELi128ELi8ELi2ELi4ELi4ELb1ELb0EN7cutlass10bfloat16_tE19Flash_kernel_traitsILi96ELi64ELi128ELi8ES3_EELb0ELb1ELb0ELb0ELb1ELb1ELb0EEEvNS_16Flash_bwd_paramsE)
        /*0068*/ 	.short	0x0380
        /*006a*/ 	.short	0x0280


	//----- nvinfo : EIATTR_SW_WAR
	.align		4
.L_188:
        /*006c*/ 	.byte	0x04, 0x36
        /*006e*/ 	.short	(.L_190 - .L_189)
.L_189:
        /*0070*/ 	.word	0x00000008
.L_190:


//--------------------- .nv.info._ZN5flash44flash_bwd_dq_dk_dv_loop_seqk_parallel_kernelI23Flash_bwd_kernel_traitsILi96ELi64ELi128ELi8ELi2ELi4ELi4ELb1ELb0EN7cutlass10bfloat16_tE19Flash_kernel_traitsILi96ELi64ELi128ELi8ES3_EELb0ELb1ELb0ELb0ELb0ELb1ELb0EEEvNS_16Flash_bwd_paramsE --------------------------
	.section	.nv.info._ZN5flash44flash_bwd_dq_dk_dv_loop_seqk_parallel_kernelI23Flash_bwd_kernel_traitsILi96ELi64ELi128ELi8ELi2ELi4ELi4ELb1ELb0EN7cutlass10bfloat16_tE19Flash_kernel_traitsILi96ELi64ELi128ELi8ES3_EELb0ELb1ELb0ELb0ELb0ELb1ELb0EEEvNS_16Flash_bwd_paramsE,"",@"SHT_CUDA_INFO"
	.sectionflags	@""
	.align	4


	//----- nvinfo : EIATTR_CUDA_API_VERSION
	.align		4
        /*0000*/ 	.byte	0x04, 0x37
        /*0002*/ 	.short	(.L_192 - .L_191)
.L_191:
        /*0004*/ 	.word	0x00000082


	//----- nvinfo : EIATTR_KPARAM_INFO
	.align		4
.L_192:
        /*0008*/ 	.byte	0x04, 0x17
        /*000a*/ 	.short	(.L_194 - .L_193)
.L_193:
        /*000c*/ 	.word	0x00000000
        /*0010*/ 	.short	0x0000
        /*0012*/ 	.short	0x0000
        /*0014*/ 	.byte	0x00, 0xf0, 0x01, 0x0a


	//----- nvinfo : EIATTR_SPARSE_MMA_MASK
	.align		4
.L_194:
        /*0018*/ 	.byte	0x03, 0x50
        /*001a*/ 	.short	0x0000


	//----- nvinfo : EIATTR_MAXREG_COUNT
	.align		4
        /*001c*/ 	.byte	0x03, 0x1b
        /*001e*/ 	.short	0x00ff


	//----- nvinfo : EIATTR_NUM_BARRIERS
	.align		4
        /*0020*/ 	.byte	0x02, 0x4c
        /*0022*/ 	.byte	0x01
	.zero		1


	//----- nvinfo : EIATTR_ANNOTATIONS
	.align		4
        /*0024*/ 	.byte	0x04, 0x55
        /*0026*/ 	.short	(.L_196 - .L_195)


	//   ....[0]....
.L_195:
        /*0028*/ 	.word	0x00000001
        /*002c*/ 	.byte	0xf0, 0x01, 0x00, 0x00, 0x01, 0x00, 0x00, 0x00, 0x40, 0x03, 0x00, 0x00


	//----- nvinfo : EIATTR_MERCURY_ISA_VERSION
	.align		4
.L_196:
        /*0038*/ 	.byte	0x03, 0x5f
        /*003a*/ 	.short	0x0101


	//----- nvinfo : EIATTR_VRC_CTA_INIT_COUNT
	.align		4
        /*003c*/ 	.byte	0x02, 0x4a
	.zero		1
	.zero		1


	//----- nvinfo : EIATTR_EXIT_INSTR_OFFSETS
	.align		4
        /*0040*/ 	.byte	0x04, 0x1c
        /*0042*/ 	.short	(.L_198 - .L_197)


	//   ....[0]....
.L_197:
        /*0044*/ 	.word	0x00000090


	//   ....[1]....
        /*0048*/ 	.word	0x00007590


	//----- nvinfo : EIATTR_CRS_STACK_SIZE
	.align		4
.L_198:
        /*004c*/ 	.byte	0x04, 0x1e
        /*004e*/ 	.short	(.L_200 - .L_199)
.L_199:
        /*0050*/ 	.word	0x00000000


	//----- nvinfo : EIATTR_CBANK_PARAM_SIZE
	.align		4
.L_200:
        /*0054*/ 	.byte	0x03, 0x19
        /*0056*/ 	.short	0x0280


	//----- nvinfo : EIATTR_PARAM_CBANK
	.align		4
        /*0058*/ 	.byte	0x04, 0x0a
        /*005a*/ 	.short	(.L_202 - .L_201)
	.align		4
.L_201:
        /*005c*/ 	.word	index@(.nv.constant0._ZN5flash44flash_bwd_dq_dk_dv_loop_seqk_parallel_kernelI23Flash_bwd_kernel_traitsILi96ELi64ELi128ELi8ELi2ELi4ELi4ELb1ELb0EN7cutlass10bfloat16_tE19Flash_kernel_traitsILi96ELi64ELi128ELi8ES3_EELb0ELb1ELb0ELb0ELb0ELb1ELb0EEEvNS_16Flash_bwd_paramsE)
        /*0060*/ 	.short	0x0380
        /*0062*/ 	.short	0x0280


	//----- nvinfo : EIATTR_SW_WAR
	.align		4
.L_202:
        /*0064*/ 	.byte	0x04, 0x36
        /*0066*/ 	.short	(.L_204 - .L_203)
.L_203:
        /*0068*/ 	.word	0x00000008
.L_204:


//--------------------- .nv.info._ZN5flash44flash_bwd_dq_dk_dv_loop_seqk_parallel_kernelI23Flash_bwd_kernel_traitsILi96ELi64ELi128ELi8ELi2ELi4ELi4ELb1ELb0EN7cutlass10bfloat16_tE19Flash_kernel_traitsILi96ELi64ELi128ELi8ES3_EELb0ELb1ELb0ELb1ELb0ELb0ELb0EEEvNS_16Flash_bwd_paramsE --------------------------
	.section	.nv.info._ZN5flash44flash_bwd_dq_dk_dv_loop_seqk_parallel_kernelI23Flash_bwd_kernel_traitsILi96ELi64ELi128ELi8ELi2ELi4ELi4ELb1ELb0EN7cutlass10bfloat16_tE19Flash_kernel_traitsILi96ELi64ELi128ELi8ES3_EELb0ELb1ELb0ELb1ELb0ELb0ELb0EEEvNS_16Flash_bwd_paramsE,"",@"SHT_CUDA_INFO"
	.sectionflags	@""
	.align	4


	//----- nvinfo : EIATTR_CUDA_API_VERSION
	.align		4
        /*0000*/ 	.byte	0x04, 0x37
        /*0002*/ 	.short	(.L_206 - .L_205)
.L_205:
        /*0004*/ 	.word	0x00000082


	//----- nvinfo : EIATTR_KPARAM_INFO
	.align		4
.L_206:
        /*0008*/ 	.byte	0x04, 0x17
        /*000a*/ 	.short	(.L_208 - .L_207)
.L_207:
        /*000c*/ 	.word	0x00000000
        /*0010*/ 	.short	0x0000
        /*0012*/ 	.short	0x0000
        /*0014*/ 	.byte	0x00, 0xf0, 0x01, 0x0a


	//----- nvinfo : EIATTR_SPARSE_MMA_MASK
	.align		4
.L_208:
        /*0018*/ 	.byte	0x03, 0x50
        /*001a*/ 	.short	0x0000


	//----- nvinfo : EIATTR_MAXREG_COUNT
	.align		4
        /*001c*/ 	.byte	0x03, 0x1b
        /*001e*/ 	.short	0x00ff


	//----- nvinfo : EIATTR_NUM_BARRIERS
	.align		4
        /*0020*/ 	.byte	0x02, 0x4c
        /*0022*/ 	.byte	0x01
	.zero		1


	//----- nvinfo : EIATTR_ANNOTATIONS
	.align		4
        /*0024*/ 	.byte	0x04, 0x55
        /*0026*/ 	.short	(.L_210 - .L_209)


	//   ....[0]....
.L_209:
        /*0028*/ 	.word	0x00000001
        /*002c*/ 	.byte	0x80, 0x29, 0x00, 0x00, 0x01, 0x00, 0x00, 0x00, 0x90, 0x29, 0x00, 0x00, 0x01, 0x00, 0x00, 0x00
        /* <DEDUP_REMOVED lines=8> */
        /*00bc*/ 	.byte	0x40, 0x71, 0x00, 0x00


	//----- nvinfo : EIATTR_MERCURY_ISA_VERSION
	.align		4
.L_210:
        /*00c0*/ 	.byte	0x03, 0x5f
        /*00c2*/ 	.short	0x0101


	//----- nvinfo : EIATTR_VRC_CTA_INIT_COUNT
	.align		4
        /*00c4*/ 	.byte	0x02, 0x4a
	.zero		1
	.zero		1


	//----- nvinfo : EIATTR_EXIT_INSTR_OFFSETS
	.align		4
        /*00c8*/ 	.byte	0x04, 0x1c
        /*00ca*/ 	.short	(.L_212 - .L_211)


	//   ....[0]....
.L_211:
        /*00cc*/ 	.word	0x00000090


	//   ....[1]....
        /*00d0*/ 	.word	0x000087c0


	//----- nvinfo : EIATTR_CRS_STACK_SIZE
	.align		4
.L_212:
        /*00d4*/ 	.byte	0x04, 0x1e
        /*00d6*/ 	.short	(.L_214 - .L_213)
.L_213:
        /*00d8*/ 	.word	0x00000000


	//----- nvinfo : EIATTR_CBANK_PARAM_SIZE
	.align		4
.L_214:
        /*00dc*/ 	.byte	0x03, 0x19
        /*00de*/ 	.short	0x0280


	//----- nvinfo : EIATTR_PARAM_CBANK
	.align		4
        /*00e0*/ 	.byte	0x04, 0x0a
        /*00e2*/ 	.short	(.L_216 - .L_215)
	.align		4
.L_215:
        /*00e4*/ 	.word	index@(.nv.constant0._ZN5flash44flash_bwd_dq_dk_dv_loop_seqk_parallel_kernelI23Flash_bwd_kernel_traitsILi96ELi64ELi128ELi8ELi2ELi4ELi4ELb1ELb0EN7cutlass10bfloat16_tE19Flash_kernel_traitsILi96ELi64ELi128ELi8ES3_EELb0ELb1ELb0ELb1ELb0ELb0ELb0EEEvNS_16Flash_bwd_paramsE)
        /*00e8*/ 	.short	0x0380
        /*00ea*/ 	.short	0x0280


	//----- nvinfo : EIATTR_SW_WAR
	.align		4
.L_216:
        /*00ec*/ 	.byte	0x04, 0x36
        /*00ee*/ 	.short	(.L_218 - .L_217)
.L_217:
        /*00f0*/ 	.word	0x00000008
.L_218:


//--------------------- .nv.info._ZN5flash27flash_bwd_convert_dq_kernelI23Flash_bwd_kernel_traitsILi96ELi64ELi128ELi8ELi2ELi4ELi4ELb1ELb0EN7cutlass10bfloat16_tE19Flash_kernel_traitsILi96ELi64ELi128ELi8ES3_EEEEvNS_16Flash_bwd_paramsEi --------------------------
	.section	.nv.info._ZN5flash27flash_bwd_convert_dq_kernelI23Flash_bwd_kernel_traitsILi96ELi64ELi128ELi8ELi2ELi4ELi4ELb1ELb0EN7cutlass10bfloat16_tE19Flash_kernel_traitsILi96ELi64ELi128ELi8ES3_EEEEvNS_16Flash_bwd_paramsEi,"",@"SHT_CUDA_INFO"
	.sectionflags	@""
	.align	4


	//----- nvinfo : EIATTR_CUDA_API_VERSION
	.align		4
        /*0000*/ 	.byte	0x04, 0x37
        /*0002*/ 	.short	(.L_220 - .L_219)
.L_219:
        /*0004*/ 	.word	0x00000082


	//----- nvinfo : EIATTR_KPARAM_INFO
	.align		4
.L_220:
        /*0008*/ 	.byte	0x04, 0x17
        /*000a*/ 	.short	(.L_222 - .L_221)
.L_221:
        /*000c*/ 	.word	0x00000000
        /*0010*/ 	.short	0x0001
        /*0012*/ 	.short	0x0280
        /*0014*/ 	.byte	0x00, 0xf0, 0x11, 0x00


	//----- nvinfo : EIATTR_KPARAM_INFO
	.align		4
.L_222:
        /*0018*/ 	.byte	0x04, 0x17
        /*001a*/ 	.short	(.L_224 - .L_223)
.L_223:
        /*001c*/ 	.word	0x00000000
        /*0020*/ 	.short	0x0000
        /*0022*/ 	.short	0x0000
        /*0024*/ 	.byte	0x00, 0xf0, 0x01, 0x0a


	//----- nvinfo : EIATTR_SPARSE_MMA_MASK
	.align		4
.L_224:
        /*0028*/ 	.byte	0x03, 0x50
        /*002a*/ 	.short	0x0000


	//----- nvinfo : EIATTR_MAXREG_COUNT
	.align		4
        /*002c*/ 	.byte	0x03, 0x1b
        /*002e*/ 	.short	0x00ff


	//----- nvinfo : EIATTR_NUM_BARRIERS
	.align		4
        /*0030*/ 	.byte	0x02, 0x4c
        /*0032*/ 	.byte	0x01
	.zero		1


	//----- nvinfo : EIATTR_MERCURY_ISA_VERSION
	.align		4
        /*0034*/ 	.byte	0x03, 0x5f
        /*0036*/ 	.short	0x0101


	//----- nvinfo : EIATTR_VRC_CTA_INIT_COUNT
	.align		4
        /*0038*/ 	.byte	0x02, 0x4a
	.zero		1
	.zero		1


	//----- nvinfo : EIATTR_EXIT_INSTR_OFFSETS
	.align		4
        /*003c*/ 	.byte	0x04, 0x1c
        /*003e*/ 	.short	(.L_226 - .L_225)


	//   ....[0]....
.L_225:
        /*0040*/ 	.word	0x00000190


	//   ....[1]....
        /*0044*/ 	.word	0x00000fe0


	//   ....[2]....
        /*0048*/ 	.word	0x00001180


	//   ....[3]....
        /*004c*/ 	.word	0x000011b0


	//----- nvinfo : EIATTR_CBANK_PARAM_SIZE
	.align		4
.L_226:
        /*0050*/ 	.byte	0x03, 0x19
        /*0052*/ 	.short	0x0284


	//----- nvinfo : EIATTR_PARAM_CBANK
	.align		4
        /*0054*/ 	.byte	0x04, 0x0a
        /*0056*/ 	.short	(.L_228 - .L_227)
	.align		4
.L_227:
        /*0058*/ 	.word	index@(.nv.constant0._ZN5flash27flash_bwd_convert_dq_kernelI23Flash_bwd_kernel_traitsILi96ELi64ELi128ELi8ELi2ELi4ELi4ELb1ELb0EN7cutlass10bfloat16_tE19Flash_kernel_traitsILi96ELi64ELi128ELi8ES3_EEEEvNS_16Flash_bwd_paramsEi)
        /*005c*/ 	.short	0x0380
        /*005e*/ 	.short	0x0284


	//----- nvinfo : EIATTR_SW_WAR
	.align		4
.L_228:
        /*0060*/ 	.byte	0x04, 0x36
        /*0062*/ 	.short	(.L_230 - .L_229)
.L_229:
        /*0064*/ 	.word	0x00000008
.L_230:


//--------------------- .nv.info._ZN5flash44flash_bwd_dq_dk_dv_loop_seqk_parallel_kernelI23Flash_bwd_kernel_traitsILi96ELi64ELi128ELi8ELi2ELi4ELi4ELb1ELb0EN7cutlass10bfloat16_tE19Flash_kernel_traitsILi96ELi64ELi128ELi8ES3_EELb1ELb1ELb0ELb0ELb0ELb0ELb0EEEvNS_16Flash_bwd_paramsE --------------------------
	.section	.nv.info._ZN5flash44flash_bwd_dq_dk_dv_loop_seqk_parallel_kernelI23Flash_bwd_kernel_traitsILi96ELi64ELi128ELi8ELi2ELi4ELi4ELb1ELb0EN7cutlass10bfloat16_tE19Flash_kernel_traitsILi96ELi64ELi128ELi8ES3_EELb1ELb1ELb0ELb0ELb0ELb0ELb0EEEvNS_16Flash_bwd_paramsE,"",@"SHT_CUDA_INFO"
	.sectionflags	@""
	.align	4


	//----- nvinfo : EIATTR_CUDA_API_VERSION
	.align		4
        /*0000*/ 	.byte	0x04, 0x37
        /*0002*/ 	.short	(.L_232 - .L_231)
.L_231:
        /*0004*/ 	.word	0x00000082


	//----- nvinfo : EIATTR_KPARAM_INFO
	.align		4
.L_232:
        /*0008*/ 	.byte	0x04, 0x17
        /*000a*/ 	.short	(.L_234 - .L_233)
.L_233:
        /*000c*/ 	.word	0x00000000
        /*0010*/ 	.short	0x0000
        /*0012*/ 	.short	0x0000
        /*0014*/ 	.byte	0x00, 0xf0, 0x01, 0x0a


	//----- nvinfo : EIATTR_SPARSE_MMA_MASK
	.align		4
.L_234:
        /*0018*/ 	.byte	0x03, 0x50
        /*001a*/ 	.short	0x0000


	//----- nvinfo : EIATTR_MAXREG_COUNT
	.align		4
        /*001c*/ 	.byte	0x03, 0x1b
        /*001e*/ 	.short	0x00ff


	//----- nvinfo : EIATTR_NUM_BARRIERS
	.align		4
        /*0020*/ 	.byte	0x02, 0x4c
        /*0022*/ 	.byte	0x01
	.zero		1


	//----- nvinfo : EIATTR_ANNOTATIONS
	.align		4
        /*0024*/ 	.byte	0x04, 0x55
        /*0026*/ 	.short	(.L_236 - .L_235)


	//   ....[0]....
.L_235:
        /*0028*/ 	.word	0x00000001
        /*002c*/ 	.byte	0x30, 0x29, 0x00, 0x00, 0x01, 0x00, 0x00, 0x00, 0xb0, 0x35, 0x00, 0x00, 0x01, 0x00, 0x00, 0x00
        /*003c*/ 	.byte	0xe0, 0x36, 0x00, 0x00, 0x01, 0x00, 0x00, 0x00, 0x40, 0x38, 0x00, 0x00, 0x01, 0x00, 0x00, 0x00
        /*004c*/ 	.byte	0x80, 0x38, 0x00, 0x00, 0x01, 0x00, 0x00, 0x00, 0xf0, 0x3b, 0x00, 0x00, 0x01, 0x00, 0x00, 0x00
        /*005c*/ 	.byte	0x20, 0x5e, 0x00, 0x00, 0x01, 0x00, 0x00, 0x00, 0x00, 0x6f, 0x00, 0x00, 0x01, 0x00, 0x00, 0x00
        /*006c*/ 	.byte	0x20, 0x7b, 0x00, 0x00


	//----- nvinfo : EIATTR_MERCURY_ISA_VERSION
	.align		4
.L_236:
        /*0070*/ 	.byte	0x03, 0x5f
        /*0072*/ 	.short	0x0101


	//----- nvinfo : EIATTR_VRC_CTA_INIT_COUNT
	.align		4
        /*0074*/ 	.byte	0x02, 0x4a
	.zero		1
	.zero		1


	//----- nvinfo : EIATTR_EXIT_INSTR_OFFSETS
	.align		4
        /*0078*/ 	.byte	0x04, 0x1c
        /*007a*/ 	.short	(.L_238 - .L_237)


	//   ....[0]....
.L_237:
        /*007c*/ 	.word	0x00000090


	//   ....[1]....
        /*0080*/ 	.word	0x000094e0


	//----- nvinfo : EIATTR_CRS_STACK_SIZE
	.align		4
.L_238:
        /*0084*/ 	.byte	0x04, 0x1e
        /*0086*/ 	.short	(.L_240 - .L_239)
.L_239:
        /*0088*/ 	.word	0x00000000


	//----- nvinfo : EIATTR_CBANK_PARAM_SIZE
	.align		4
.L_240:
        /*008c*/ 	.byte	0x03, 0x19
        /*008e*/ 	.short	0x0280


	//----- nvinfo : EIATTR_PARAM_CBANK
	.align		4
        /*0090*/ 	.byte	0x04, 0x0a
        /*0092*/ 	.short	(.L_242 - .L_241)
	.align		4
.L_241:
        /*0094*/ 	.word	index@(.nv.constant0._ZN5flash44flash_bwd_dq_dk_dv_loop_seqk_parallel_kernelI23Flash_bwd_kernel_traitsILi96ELi64ELi128ELi8ELi2ELi4ELi4ELb1ELb0EN7cutlass10bfloat16_tE19Flash_kernel_traitsILi96ELi64ELi128ELi8ES3_EELb1ELb1ELb0ELb0ELb0ELb0ELb0EEEvNS_16Flash_bwd_paramsE)
        /*0098*/ 	.short	0x0380
        /*009a*/ 	.short	0x0280


	//----- nvinfo : EIATTR_SW_WAR
	.align		4
.L_242:
        /*009c*/ 	.byte	0x04, 0x36
        /*009e*/ 	.short	(.L_244 - .L_243)
.L_243:
        /*00a0*/ 	.word	0x00000008
.L_244:


//--------------------- .nv.info._ZN5flash44flash_bwd_dq_dk_dv_loop_seqk_parallel_kernelI23Flash_bwd_kernel_traitsILi96ELi64ELi128ELi8ELi2ELi4ELi4ELb1ELb0EN7cutlass10bfloat16_tE19Flash_kernel_traitsILi96ELi64ELi128ELi8ES3_EELb0ELb1ELb0ELb0ELb0ELb0ELb1EEEvNS_16Flash_bwd_paramsE --------------------------
	.section	.nv.info._ZN5flash44flash_bwd_dq_dk_dv_loop_seqk_parallel_kernelI23Flash_bwd_kernel_traitsILi96ELi64ELi128ELi8ELi2ELi4ELi4ELb1ELb0EN7cutlass10bfloat16_tE19Flash_kernel_traitsILi96ELi64ELi128ELi8ES3_EELb0ELb1ELb0ELb0ELb0ELb0ELb1EEEvNS_16Flash_bwd_paramsE,"",@"SHT_CUDA_INFO"
	.sectionflags	@""
	.align	4


	//----- nvinfo : EIATTR_CUDA_API_VERSION
	.align		4
        /*0000*/ 	.byte	0x04, 0x37
        /*0002*/ 	.short	(.L_246 - .L_245)
.L_245:
        /*0004*/ 	.word	0x00000082


	//----- nvinfo : EIATTR_KPARAM_INFO
	.align		4
.L_246:
        /*0008*/ 	.byte	0x04, 0x17
        /*000a*/ 	.short	(.L_248 - .L_247)
.L_247:
        /*000c*/ 	.word	0x00000000
        /*0010*/ 	.short	0x0000
        /*0012*/ 	.short	0x0000
        /*0014*/ 	.byte	0x00, 0xf0, 0x01, 0x0a


	//----- nvinfo : EIATTR_SPARSE_MMA_MASK
	.align		4
.L_248:
        /*0018*/ 	.byte	0x03, 0x50
        /*001a*/ 	.short	0x0000


	//----- nvinfo : EIATTR_MAXREG_COUNT
	.align		4
        /*001c*/ 	.byte	0x03, 0x1b
        /*001e*/ 	.short	0x00ff


	//----- nvinfo : EIATTR_NUM_BARRIERS
	.align		4
        /*0020*/ 	.byte	0x02, 0x4c
        /*0022*/ 	.byte	0x01
	.zero		1


	//----- nvinfo : EIATTR_ANNOTATIONS
	.align		4
        /*0024*/ 	.byte	0x04, 0x55
        /*0026*/ 	.short	(.L_250 - .L_249)


	//   ....[0]....
.L_249:
        /* <DEDUP_REMOVED lines=36> */
        /*025c*/ 	.byte	0x20, 0x7c, 0x00, 0x00, 0x01, 0x00, 0x00, 0x00, 0x50, 0x7d, 0x00, 0x00


	//----- nvinfo : EIATTR_MERCURY_ISA_VERSION
	.align		4
.L_250:
        /*0268*/ 	.byte	0x03, 0x5f
        /*026a*/ 	.short	0x0101


	//----- nvinfo : EIATTR_VRC_CTA_INIT_COUNT
	.align		4
        /*026c*/ 	.byte	0x02, 0x4a
	.zero		1
	.zero		1


	//----- nvinfo : EIATTR_EXIT_INSTR_OFFSETS
	.align		4
        /*0270*/ 	.byte	0x04, 0x1c
        /*0272*/ 	.short	(.L_252 - .L_251)


	//   ....[0]....
.L_251:
        /*0274*/ 	.word	0x00000090


	//   ....[1]....
        /*0278*/ 	.word	0x000092a0


	//----- nvinfo : EIATTR_CRS_STACK_SIZE
	.align		4
.L_252:
        /*027c*/ 	.byte	0x04, 0x1e
        /*027e*/ 	.short	(.L_254 - .L_253)
.L_253:
        /*0280*/ 	.word	0x00000000


	//----- nvinfo : EIATTR_CBANK_PARAM_SIZE
	.align		4
.L_254:
        /*0284*/ 	.byte	0x03, 0x19
        /*0286*/ 	.short	0x0280


	//----- nvinfo : EIATTR_PARAM_CBANK
	.align		4
        /*0288*/ 	.byte	0x04, 0x0a
        /*028a*/ 	.short	(.L_256 - .L_255)
	.align		4
.L_255:
        /*028c*/ 	.word	index@(.nv.constant0._ZN5flash44flash_bwd_dq_dk_dv_loop_seqk_parallel_kernelI23Flash_bwd_kernel_traitsILi96ELi64ELi128ELi8ELi2ELi4ELi4ELb1ELb0EN7cutlass10bfloat16_tE19Flash_kernel_traitsILi96ELi64ELi128ELi8ES3_EELb0ELb1ELb0ELb0ELb0ELb0ELb1EEEvNS_16Flash_bwd_paramsE)
        /*0290*/ 	.short	0x0380
        /*0292*/ 	.short	0x0280


	//----- nvinfo : EIATTR_SW_WAR
	.align		4
.L_256:
        /*0294*/ 	.byte	0x04, 0x36
        /*0296*/ 	.short	(.L_258 - .L_257)
.L_257:
        /*0298*/ 	.word	0x00000008
.L_258:


//--------------------- .nv.info._ZN5flash44flash_bwd_dq_dk_dv_loop_seqk_parallel_kernelI23Flash_bwd_kernel_traitsILi96ELi64ELi128ELi8ELi2ELi4ELi4ELb1ELb0EN7cutlass10bfloat16_tE19Flash_kernel_traitsILi96ELi64ELi128ELi8ES3_EELb1ELb1ELb0ELb0ELb1ELb1ELb0EEEvNS_16Flash_bwd_paramsE --------------------------
	.section	.nv.info._ZN5flash44flash_bwd_dq_dk_dv_loop_seqk_parallel_kernelI23Flash_bwd_kernel_traitsILi96ELi64ELi128ELi8ELi2ELi4ELi4ELb1ELb0EN7cutlass10bfloat16_tE19Flash_kernel_traitsILi96ELi64ELi128ELi8ES3_EELb1ELb1ELb0ELb0ELb1ELb1ELb0EEEvNS_16Flash_bwd_paramsE,"",@"SHT_CUDA_INFO"
	.sectionflags	@""
	.align	4


	//----- nvinfo : EIATTR_CUDA_API_VERSION
	.align		4
        /*0000*/ 	.byte	0x04, 0x37
        /*0002*/ 	.short	(.L_260 - .L_259)
.L_259:
        /*0004*/ 	.word	0x00000082


	//----- nvinfo : EIATTR_KPARAM_INFO
	.align		4
.L_260:
        /*0008*/ 	.byte	0x04, 0x17
        /*000a*/ 	.short	(.L_262 - .L_261)
.L_261:
        /*000c*/ 	.word	0x00000000
        /*0010*/ 	.short	0x0000
        /*0012*/ 	.short	0x0000
        /*0014*/ 	.byte	0x00, 0xf0, 0x01, 0x0a


	//----- nvinfo : EIATTR_SPARSE_MMA_MASK
	.align		4
.L_262:
        /*0018*/ 	.byte	0x03, 0x50
        /*001a*/ 	.short	0x0000


	//----- nvinfo : EIATTR_MAXREG_COUNT
	.align		4
        /*001c*/ 	.byte	0x03, 0x1b
        /*001e*/ 	.short	0x00ff


	//----- nvinfo : EIATTR_NUM_BARRIERS
	.align		4
        /*0020*/ 	.byte	0x02, 0x4c
        /*0022*/ 	.byte	0x01
	.zero		1


	//----- nvinfo : EIATTR_ANNOTATIONS
	.align		4
        /*0024*/ 	.byte	0x04, 0x55
        /*0026*/ 	.short	(.L_264 - .L_263)


	//   ....[0]....
.L_263:
        /*0028*/ 	.word	0x00000001
        /*002c*/ 	.byte	0xb0, 0x1c, 0x00, 0x00, 0x01, 0x00, 0x00, 0x00, 0xc0, 0x1c, 0x00, 0x00, 0x01, 0x00, 0x00, 0x00
        /*003c*/ 	.byte	0xd0, 0x1c, 0x00, 0x00, 0x01, 0x00, 0x00, 0x00, 0xd0, 0x1d, 0x00, 0x00, 0x01, 0x00, 0x00, 0x00
        /*004c*/ 	.byte	0x40, 0x1f, 0x00, 0x00, 0x01, 0x00, 0x00, 0x00, 0xa0, 0x1f, 0x00, 0x00, 0x01, 0x00, 0x00, 0x00
        /*005c*/ 	.byte	0x20, 0x24, 0x00, 0x00, 0x01, 0x00, 0x00, 0x00, 0x40, 0x24, 0x00, 0x00, 0x01, 0x00, 0x00, 0x00
        /*006c*/ 	.byte	0x50, 0x54, 0x00, 0x00, 0x01, 0x00, 0x00, 0x00, 0x90, 0x54, 0x00, 0x00, 0x01, 0x00, 0x00, 0x00
        /*007c*/ 	.byte	0x80, 0x60, 0x00, 0x00, 0x01, 0x00, 0x00, 0x00, 0xa0, 0x60, 0x00, 0x00


	//----- nvinfo : EIATTR_MERCURY_ISA_VERSION
	.align		4
.L_264:
        /*0088*/ 	.byte	0x03, 0x5f
        /*008a*/ 	.short	0x0101


	//----- nvinfo : EIATTR_VRC_CTA_INIT_COUNT
	.align		4
        /*008c*/ 	.byte	0x02, 0x4a
	.zero		1
	.zero		1


	//----- nvinfo : EIATTR_EXIT_INSTR_OFFSETS
	.align		4
        /*0090*/ 	.byte	0x04, 0x1c
        /*0092*/ 	.short	(.L_266 - .L_265)


	//   ....[0]....
.L_265:
        /*0094*/ 	.word	0x00000090


	//   ....[1]....
        /*0098*/ 	.word	0x00007550


	//----- nvinfo : EIATTR_CBANK_PARAM_SIZE
	.align		4
.L_266:
        /*009c*/ 	.byte	0x03, 0x19
        /*009e*/ 	.short	0x0280


	//----- nvinfo : EIATTR_PARAM_CBANK
	.align		4
        /*00a0*/ 	.byte	0x04, 0x0a
        /*00a2*/ 	.short	(.L_268 - .L_267)
	.align		4
.L_267:
        /*00a4*/ 	.word	index@(.nv.constant0._ZN5flash44flash_bwd_dq_dk_dv_loop_seqk_parallel_kernelI23Flash_bwd_kernel_traitsILi96ELi64ELi128ELi8ELi2ELi4ELi4ELb1ELb0EN7cutlass10bfloat16_tE19Flash_kernel_traitsILi96ELi64ELi128ELi8ES3_EELb1ELb1ELb0ELb0ELb1ELb1ELb0EEEvNS_16Flash_bwd_paramsE)
        /*00a8*/ 	.short	0x0380
        /*00aa*/ 	.short	0x0280


	//----- nvinfo : EIATTR_SW_WAR
	.align		4
.L_268:
        /*00ac*/ 	.byte	0x04, 0x36
        /*00ae*/ 	.short	(.L_270 - .L_269)
.L_269:
        /*00b0*/ 	.word	0x00000008
.L_270:


//--------------------- .nv.info._ZN5flash44flash_bwd_dq_dk_dv_loop_seqk_parallel_kernelI23Flash_bwd_kernel_traitsILi96ELi64ELi128ELi8ELi2ELi4ELi4ELb1ELb0EN7cutlass10bfloat16_tE19Flash_kernel_traitsILi96ELi64ELi128ELi8ES3_EELb0ELb1ELb0ELb0ELb1ELb1ELb1EEEvNS_16Flash_bwd_paramsE --------------------------
	.section	.nv.info._ZN5flash44flash_bwd_dq_dk_dv_loop_seqk_parallel_kernelI23Flash_bwd_kernel_traitsILi96ELi64ELi128ELi8ELi2ELi4ELi4ELb1ELb0EN7cutlass10bfloat16_tE19Flash_kernel_traitsILi96ELi64ELi128ELi8ES3_EELb0ELb1ELb0ELb0ELb1ELb1ELb1EEEvNS_16Flash_bwd_paramsE,"",@"SHT_CUDA_INFO"
	.sectionflags	@""
	.align	4


	//----- nvinfo : EIATTR_CUDA_API_VERSION
	.align		4
        /*0000*/ 	.byte	0x04, 0x37
        /*0002*/ 	.short	(.L_272 - .L_271)
.L_271:
        /*0004*/ 	.word	0x00000082


	//----- nvinfo : EIATTR_KPARAM_INFO
	.align		4
.L_272:
        /*0008*/ 	.byte	0x04, 0x17
        /*000a*/ 	.short	(.L_274 - .L_273)
.L_273:
        /*000c*/ 	.word	0x00000000
        /*0010*/ 	.short	0x0000
        /*0012*/ 	.short	0x0000
        /*0014*/ 	.byte	0x00, 0xf0, 0x01, 0x0a


	//----- nvinfo : EIATTR_SPARSE_MMA_MASK
	.align		4
.L_274:
        /*0018*/ 	.byte	0x03, 0x50
        /*001a*/ 	.short	0x0000


	//----- nvinfo : EIATTR_MAXREG_COUNT
	.align		4
        /*001c*/ 	.byte	0x03, 0x1b
        /*001e*/ 	.short	0x00ff


	//----- nvinfo : EIATTR_NUM_BARRIERS
	.align		4
        /*0020*/ 	.byte	0x02, 0x4c
        /*0022*/ 	.byte	0x01
	.zero		1


	//----- nvinfo : EIATTR_ANNOTATIONS
	.align		4
        /*0024*/ 	.byte	0x04, 0x55
        /*0026*/ 	.short	(.L_276 - .L_275)


	//   ....[0]....
.L_275:
        /* <DEDUP_REMOVED lines=36> */


	//----- nvinfo : EIATTR_MERCURY_ISA_VERSION
	.align		4
.L_276:
        /*0258*/ 	.byte	0x03, 0x5f
        /*025a*/ 	.short	0x0101


	//----- nvinfo : EIATTR_VRC_CTA_INIT_COUNT
	.align		4
        /*025c*/ 	.byte	0x02, 0x4a
	.zero		1
	.zero		1


	//----- nvinfo : EIATTR_EXIT_INSTR_OFFSETS
	.align		4
        /*0260*/ 	.byte	0x04, 0x1c
        /*0262*/ 	.short	(.L_278 - .L_277)


	//   ....[0]....
.L_277:
        /*0264*/ 	.word	0x00000090


	//   ....[1]....
        /*0268*/ 	.word	0x000071e0


	//----- nvinfo : EIATTR_CBANK_PARAM_SIZE
	.align		4
.L_278:
        /*026c*/ 	.byte	0x03, 0x19
        /*026e*/ 	.short	0x0280


	//----- nvinfo : EIATTR_PARAM_CBANK
	.align		4
        /*0270*/ 	.byte	0x04, 0x0a
        /*0272*/ 	.short	(.L_280 - .L_279)
	.align		4
.L_279:
        /*0274*/ 	.word	index@(.nv.constant0._ZN5flash44flash_bwd_dq_dk_dv_loop_seqk_parallel_kernelI23Flash_bwd_kernel_traitsILi96ELi64ELi128ELi8ELi2ELi4ELi4ELb1ELb0EN7cutlass10bfloat16_tE19Flash_kernel_traitsILi96ELi64ELi128ELi8ES3_EELb0ELb1ELb0ELb0ELb1ELb1ELb1EEEvNS_16Flash_bwd_paramsE)
        /*0278*/ 	.short	0x0380
        /*027a*/ 	.short	0x0280


	//----- nvinfo : EIATTR_SW_WAR
	.align		4
.L_280:
        /*027c*/ 	.byte	0x04, 0x36
        /*027e*/ 	.short	(.L_282 - .L_281)
.L_281:
        /*0280*/ 	.word	0x00000008
.L_282:


//--------------------- .nv.info._ZN5flash44flash_bwd_dq_dk_dv_loop_seqk_parallel_kernelI23Flash_bwd_kernel_traitsILi96ELi64ELi128ELi8ELi2ELi4ELi4ELb1ELb0EN7cutlass10bfloat16_tE19Flash_kernel_traitsILi96ELi64ELi128ELi8ES3_EELb1ELb1ELb0ELb0ELb0ELb1ELb0EEEvNS_16Flash_bwd_paramsE --------------------------
	.section	.nv.info._ZN5flash44flash_bwd_dq_dk_dv_loop_seqk_parallel_kernelI23Flash_bwd_kernel_traitsILi96ELi64ELi128ELi8ELi2ELi4ELi4ELb1ELb0EN7cutlass10bfloat16_tE19Flash_kernel_traitsILi96ELi64ELi128ELi8ES3_EELb1ELb1ELb0ELb0ELb0ELb1ELb0EEEvNS_16Flash_bwd_paramsE,"",@"SHT_CUDA_INFO"
	.sectionflags	@""
	.align	4


	//----- nvinfo : EIATTR_CUDA_API_VERSION
	.align		4
        /*0000*/ 	.byte	0x04, 0x37
        /*0002*/ 	.short	(.L_284 - .L_283)
.L_283:
        /*0004*/ 	.word	0x00000082


	//----- nvinfo : EIATTR_KPARAM_INFO
	.align		4
.L_284:
        /*0008*/ 	.byte	0x04, 0x17
        /*000a*/ 	.short	(.L_286 - .L_285)
.L_285:
        /*000c*/ 	.word	0x00000000
        /*0010*/ 	.short	0x0000
        /*0012*/ 	.short	0x0000
        /*0014*/ 	.byte	0x00, 0xf0, 0x01, 0x0a


	//----- nvinfo : EIATTR_SPARSE_MMA_MASK
	.align		4
.L_286:
        /*0018*/ 	.byte	0x03, 0x50
        /*001a*/ 	.short	0x0000


	//----- nvinfo : EIATTR_MAXREG_COUNT
	.align		4
        /*001c*/ 	.byte	0x03, 0x1b
        /*001e*/ 	.short	0x00ff


	//----- nvinfo : EIATTR_NUM_BARRIERS
	.align		4
        /*0020*/ 	.byte	0x02, 0x4c
        /*0022*/ 	.byte	0x01
	.zero		1


	//----- nvinfo : EIATTR_ANNOTATIONS
	.align		4
        /*0024*/ 	.byte	0x04, 0x55
        /*0026*/ 	.short	(.L_288 - .L_287)


	//   ....[0]....
.L_287:
        /*0028*/ 	.word	0x00000001
        /*002c*/ 	.byte	0x00, 0x02, 0x00, 0x00, 0x01, 0x00, 0x00, 0x00, 0x50, 0x03, 0x00, 0x00, 0x01, 0x00, 0x00, 0x00
        /*003c*/ 	.byte	0xc0, 0x2d, 0x00, 0x00, 0x01, 0x00, 0x00, 0x00, 0x30, 0x2e, 0x00, 0x00, 0x01, 0x00, 0x00, 0x00
        /*004c*/ 	.byte	0x90, 0x2f, 0x00, 0x00, 0x01, 0x00, 0x00, 0x00, 0xd0, 0x2f, 0x00, 0x00, 0x01, 0x00, 0x00, 0x00
        /*005c*/ 	.byte	0x20, 0x54, 0x00, 0x00


	//----- nvinfo : EIATTR_MERCURY_ISA_VERSION
	.align		4
.L_288:
        /*0060*/ 	.byte	0x03, 0x5f
        /*0062*/ 	.short	0x0101


	//----- nvinfo : EIATTR_VRC_CTA_INIT_COUNT
	.align		4
        /*0064*/ 	.byte	0x02, 0x4a
	.zero		1
	.zero		1


	//----- nvinfo : EIATTR_EXIT_INSTR_OFFSETS
	.align		4
        /*0068*/ 	.byte	0x04, 0x1c
        /*006a*/ 	.short	(.L_290 - .L_289)


	//   ....[0]....
.L_289:
        /*006c*/ 	.word	0x00000090


	//   ....[1]....
        /*0070*/ 	.word	0x000088b0


	//----- nvinfo : EIATTR_CRS_STACK_SIZE
	.align		4
.L_290:
        /*0074*/ 	.byte	0x04, 0x1e
        /*0076*/ 	.short	(.L_292 - .L_291)
.L_291:
        /*0078*/ 	.word	0x00000000


	//----- nvinfo : EIATTR_CBANK_PARAM_SIZE
	.align		4
.L_292:
        /*007c*/ 	.byte	0x03, 0x19
        /*007e*/ 	.short	0x0280


	//----- nvinfo : EIATTR_PARAM_CBANK
	.align		4
        /*0080*/ 	.byte	0x04, 0x0a
        /*0082*/ 	.short	(.L_294 - .L_293)
	.align		4
.L_293:
        /*0084*/ 	.word	index@(.nv.constant0._ZN5flash44flash_bwd_dq_dk_dv_loop_seqk_parallel_kernelI23Flash_bwd_kernel_traitsILi96ELi64ELi128ELi8ELi2ELi4ELi4ELb1ELb0EN7cutlass10bfloat16_tE19Flash_kernel_traitsILi96ELi64ELi128ELi8ES3_EELb1ELb1ELb0ELb0ELb0ELb1ELb0EEEvNS_16Flash_bwd_paramsE)
        /*0088*/ 	.short	0x0380
        /*008a*/ 	.short	0x0280


	//----- nvinfo : EIATTR_SW_WAR
	.align		4
.L_294:
        /*008c*/ 	.byte	0x04, 0x36
        /*008e*/ 	.short	(.L_296 - .L_295)
.L_295:
        /*0090*/ 	.word	0x00000008
.L_296:


//--------------------- .nv.info._ZN5flash44flash_bwd_dq_dk_dv_loop_seqk_parallel_kernelI23Flash_bwd_kernel_traitsILi96ELi64ELi128ELi8ELi2ELi4ELi4ELb1ELb0EN7cutlass10bfloat16_tE19Flash_kernel_traitsILi96ELi64ELi128ELi8ES3_EELb0ELb1ELb0ELb0ELb0ELb1ELb1EEEvNS_16Flash_bwd_paramsE --------------------------
	.section	.nv.info._ZN5flash44flash_bwd_dq_dk_dv_loop_seqk_parallel_kernelI23Flash_bwd_kernel_traitsILi96ELi64ELi128ELi8ELi2ELi4ELi4ELb1ELb0EN7cutlass10bfloat16_tE19Flash_kernel_traitsILi96ELi64ELi128ELi8ES3_EELb0ELb1ELb0ELb0ELb0ELb1ELb1EEEvNS_16Flash_bwd_paramsE,"",@"SHT_CUDA_INFO"
	.sectionflags	@""
	.align	4


	//----- nvinfo : EIATTR_CUDA_API_VERSION
	.align		4
        /*0000*/ 	.byte	0x04, 0x37
        /*0002*/ 	.short	(.L_298 - .L_297)
.L_297:
        /*0004*/ 	.word	0x00000082


	//----- nvinfo : EIATTR_KPARAM_INFO
	.align		4
.L_298:
        /*0008*/ 	.byte	0x04, 0x17
        /*000a*/ 	.short	(.L_300 - .L_299)
.L_299:
        /*000c*/ 	.word	0x00000000
        /*0010*/ 	.short	0x0000
        /*0012*/ 	.short	0x0000
        /*0014*/ 	.byte	0x00, 0xf0, 0x01, 0x0a


	//----- nvinfo : EIATTR_SPARSE_MMA_MASK
	.align		4
.L_300:
        /*0018*/ 	.byte	0x03, 0x50
        /*001a*/ 	.short	0x0000


	//----- nvinfo : EIATTR_MAXREG_COUNT
	.align		4
        /*001c*/ 	.byte	0x03, 0x1b
        /*001e*/ 	.short	0x00ff


	//----- nvinfo : EIATTR_NUM_BARRIERS
	.align		4
        /*0020*/ 	.byte	0x02, 0x4c
        /*0022*/ 	.byte	0x01
	.zero		1


	//----- nvinfo : EIATTR_ANNOTATIONS
	.align		4
        /*0024*/ 	.byte	0x04, 0x55
        /*0026*/ 	.short	(.L_302 - .L_301)


	//   ....[0]....
.L_301:
        /* <DEDUP_REMOVED lines=36> */


	//----- nvinfo : EIATTR_MERCURY_ISA_VERSION
	.align		4
.L_302:
        /*0258*/ 	.byte	0x03, 0x5f
        /*025a*/ 	.short	0x0101


	//----- nvinfo : EIATTR_VRC_CTA_INIT_COUNT
	.align		4
        /*025c*/ 	.byte	0x02, 0x4a
	.zero		1
	.zero		1


	//----- nvinfo : EIATTR_EXIT_INSTR_OFFSETS
	.align		4
        /*0260*/ 	.byte	0x04, 0x1c
        /*0262*/ 	.short	(.L_304 - .L_303)


	//   ....[0]....
.L_303:
        /*0264*/ 	.word	0x00000090


	//   ....[1]....
        /*0268*/ 	.word	0x00008660


	//----- nvinfo : EIATTR_CRS_STACK_SIZE
	.align		4
.L_304:
        /*026c*/ 	.byte	0x04, 0x1e
        /*026e*/ 	.short	(.L_306 - .L_305)
.L_305:
        /*0270*/ 	.word	0x00000000


	//----- nvinfo : EIATTR_CBANK_PARAM_SIZE
	.align		4
.L_306:
        /*0274*/ 	.byte	0x03, 0x19
        /*0276*/ 	.short	0x0280


	//----- nvinfo : EIATTR_PARAM_CBANK
	.align		4
        /*0278*/ 	.byte	0x04, 0x0a
        /*027a*/ 	.short	(.L_308 - .L_307)
	.align		4
.L_307:
        /*027c*/ 	.word	index@(.nv.constant0._ZN5flash44flash_bwd_dq_dk_dv_loop_seqk_parallel_kernelI23Flash_bwd_kernel_traitsILi96ELi64ELi128ELi8ELi2ELi4ELi4ELb1ELb0EN7cutlass10bfloat16_tE19Flash_kernel_traitsILi96ELi64ELi128ELi8ES3_EELb0ELb1ELb0ELb0ELb0ELb1ELb1EEEvNS_16Flash_bwd_paramsE)
        /*0280*/ 	.short	0x0380
        /*0282*/ 	.short	0x0280


	//----- nvinfo : EIATTR_SW_WAR
	.align		4
.L_308:
        /*0284*/ 	.byte	0x04, 0x36
        /*0286*/ 	.short	(.L_310 - .L_309)
.L_309:
        /*0288*/ 	.word	0x00000008
.L_310:


//--------------------- .nv.info._ZN5flash44flash_bwd_dq_dk_dv_loop_seqk_parallel_kernelI23Flash_bwd_kernel_traitsILi96ELi64ELi128ELi8ELi2ELi4ELi4ELb1ELb0EN7cutlass10bfloat16_tE19Flash_kernel_traitsILi96ELi64ELi128ELi8ES3_EELb1ELb1ELb0ELb1ELb0ELb0ELb0EEEvNS_16Flash_bwd_paramsE --------------------------
	.section	.nv.info._ZN5flash44flash_bwd_dq_dk_dv_loop_seqk_parallel_kernelI23Flash_bwd_kernel_traitsILi96ELi64ELi128ELi8ELi2ELi4ELi4ELb1ELb0EN7cutlass10bfloat16_tE19Flash_kernel_traitsILi96ELi64ELi128ELi8ES3_EELb1ELb1ELb0ELb1ELb0ELb0ELb0EEEvNS_16Flash_bwd_paramsE,"",@"SHT_CUDA_INFO"
	.sectionflags	@""
	.align	4


	//----- nvinfo : EIATTR_CUDA_API_VERSION
	.align		4
        /*0000*/ 	.byte	0x04, 0x37
        /*0002*/ 	.short	(.L_312 - .L_311)
.L_311:
        /*0004*/ 	.word	0x00000082


	//----- nvinfo : EIATTR_KPARAM_INFO
	.align		4
.L_312:
        /*0008*/ 	.byte	0x04, 0x17
        /*000a*/ 	.short	(.L_314 - .L_313)
.L_313:
        /*000c*/ 	.word	0x00000000
        /*0010*/ 	.short	0x0000
        /*0012*/ 	.short	0x0000
        /*0014*/ 	.byte	0x00, 0xf0, 0x01, 0x0a


	//----- nvinfo : EIATTR_SPARSE_MMA_MASK
	.align		4
.L_314:
        /*0018*/ 	.byte	0x03, 0x50
        /*001a*/ 	.short	0x0000


	//----- nvinfo : EIATTR_MAXREG_COUNT
	.align		4
        /*001c*/ 	.byte	0x03, 0x1b
        /*001e*/ 	.short	0x00ff


	//----- nvinfo : EIATTR_NUM_BARRIERS
	.align		4
        /*0020*/ 	.byte	0x02, 0x4c
        /*0022*/ 	.byte	0x01
	.zero		1


	//----- nvinfo : EIATTR_ANNOTATIONS
	.align		4
        /*0024*/ 	.byte	0x04, 0x55
        /*0026*/ 	.short	(.L_316 - .L_315)


	//   ....[0]....
.L_315:
        /* <DEDUP_REMOVED lines=15> */


	//----- nvinfo : EIATTR_MERCURY_ISA_VERSION
	.align		4
.L_316:
        /*0108*/ 	.byte	0x03, 0x5f
        /*010a*/ 	.short	0x0101


	//----- nvinfo : EIATTR_VRC_CTA_INIT_COUNT
	.align		4
        /*010c*/ 	.byte	0x02, 0x4a
	.zero		1
	.zero		1


	//----- nvinfo : EIATTR_EXIT_INSTR_OFFSETS
	.align		4
        /*0110*/ 	.byte	0x04, 0x1c
        /*0112*/ 	.short	(.L_318 - .L_317)


	//   ....[0]....
.L_317:
        /*0114*/ 	.word	0x00000090


	//   ....[1]....
        /*0118*/ 	.word	0x00009b20


	//----- nvinfo : EIATTR_CRS_STACK_SIZE
	.align		4
.L_318:
        /*011c*/ 	.byte	0x04, 0x1e
        /*011e*/ 	.short	(.L_320 - .L_319)
.L_319:
        /*0120*/ 	.word	0x00000000


	//----- nvinfo : EIATTR_CBANK_PARAM_SIZE
	.align		4
.L_320:
        /*0124*/ 	.byte	0x03, 0x19
        /*0126*/ 	.short	0x0280


	//----- nvinfo : EIATTR_PARAM_CBANK
	.align		4
        /*0128*/ 	.byte	0x04, 0x0a
        /*012a*/ 	.short	(.L_322 - .L_321)
	.align		4
.L_321:
        /*012c*/ 	.word	index@(.nv.constant0._ZN5flash44flash_bwd_dq_dk_dv_loop_seqk_parallel_kernelI23Flash_bwd_kernel_traitsILi96ELi64ELi128ELi8ELi2ELi4ELi4ELb1ELb0EN7cutlass10bfloat16_tE19Flash_kernel_traitsILi96ELi64ELi128ELi8ES3_EELb1ELb1ELb0ELb1ELb0ELb0ELb0EEEvNS_16Flash_bwd_paramsE)
        /*0130*/ 	.short	0x0380
        /*0132*/ 	.short	0x0280


	//----- nvinfo : EIATTR_SW_WAR
	.align		4
.L_322:
        /*0134*/ 	.byte	0x04, 0x36
        /*0136*/ 	.short	(.L_324 - .L_323)
.L_323:
        /*0138*/ 	.word	0x00000008
.L_324:


//--------------------- .nv.info._ZN5flash44flash_bwd_dq_dk_dv_loop_seqk_parallel_kernelI23Flash_bwd_kernel_traitsILi96ELi64ELi128ELi8ELi2ELi4ELi4ELb1ELb0EN7cutlass10bfloat16_tE19Flash_kernel_traitsILi96ELi64ELi128ELi8ES3_EELb0ELb1ELb0ELb1ELb0ELb0ELb1EEEvNS_16Flash_bwd_paramsE --------------------------
	.section	.nv.info._ZN5flash44flash_bwd_dq_dk_dv_loop_seqk_parallel_kernelI23Flash_bwd_kernel_traitsILi96ELi64ELi128ELi8ELi2ELi4ELi4ELb1ELb0EN7cutlass10bfloat16_tE19Flash_kernel_traitsILi96ELi64ELi128ELi8ES3_EELb0ELb1ELb0ELb1ELb0ELb0ELb1EEEvNS_16Flash_bwd_paramsE,"",@"SHT_CUDA_INFO"
	.sectionflags	@""
	.align	4


	//----- nvinfo : EIATTR_CUDA_API_VERSION
	.align		4
        /*0000*/ 	.byte	0x04, 0x37
        /*0002*/ 	.short	(.L_326 - .L_325)
.L_325:
        /*0004*/ 	.word	0x00000082


	//----- nvinfo : EIATTR_KPARAM_INFO
	.align		4
.L_326:
        /*0008*/ 	.byte	0x04, 0x17
        /*000a*/ 	.short	(.L_328 - .L_327)
.L_327:
        /*000c*/ 	.word	0x00000000
        /*0010*/ 	.short	0x0000
        /*0012*/ 	.short	0x0000
        /*0014*/ 	.byte	0x00, 0xf0, 0x01, 0x0a


	//----- nvinfo : EIATTR_SPARSE_MMA_MASK
	.align		4
.L_328:
        /*0018*/ 	.byte	0x03, 0x50
        /*001a*/ 	.short	0x0000


	//----- nvinfo : EIATTR_MAXREG_COUNT
	.align		4
        /*001c*/ 	.byte	0x03, 0x1b
        /*001e*/ 	.short	0x00ff


	//----- nvinfo : EIATTR_NUM_BARRIERS
	.align		4
        /*0020*/ 	.byte	0x02, 0x4c
        /*0022*/ 	.byte	0x01
	.zero		1


	//----- nvinfo : EIATTR_ANNOTATIONS
	.align		4
        /*0024*/ 	.byte	0x04, 0x55
        /*0026*/ 	.short	(.L_330 - .L_329)


	//   ....[0]....
.L_329:
        /* <DEDUP_REMOVED lines=40> */


	//----- nvinfo : EIATTR_MERCURY_ISA_VERSION
	.align		4
.L_330:
        /*0290*/ 	.byte	0x03, 0x5f
        /*0292*/ 	.short	0x0101


	//----- nvinfo : EIATTR_VRC_CTA_INIT_COUNT
	.align		4
        /*0294*/ 	.byte	0x02, 0x4a
	.zero		1
	.zero		1


	//----- nvinfo : EIATTR_EXIT_INSTR_OFFSETS
	.align		4
        /*0298*/ 	.byte	0x04, 0x1c
        /*029a*/ 	.short	(.L_332 - .L_331)


	//   ....[0]....
.L_331:
        /*029c*/ 	.word	0x00000090


	//   ....[1]....
        /*02a0*/ 	.word	0x00009630


	//----- nvinfo : EIATTR_CRS_STACK_SIZE
	.align		4
.L_332:
        /*02a4*/ 	.byte	0x04, 0x1e
        /*02a6*/ 	.short	(.L_334 - .L_333)
.L_333:
        /*02a8*/ 	.word	0x00000000


	//----- nvinfo : EIATTR_CBANK_PARAM_SIZE
	.align		4
.L_334:
        /*02ac*/ 	.byte	0x03, 0x19
        /*02ae*/ 	.short	0x0280


	//----- nvinfo : EIATTR_PARAM_CBANK
	.align		4
        /*02b0*/ 	.byte	0x04, 0x0a
        /*02b2*/ 	.short	(.L_336 - .L_335)
	.align		4
.L_335:
        /*02b4*/ 	.word	index@(.nv.constant0._ZN5flash44flash_bwd_dq_dk_dv_loop_seqk_parallel_kernelI23Flash_bwd_kernel_traitsILi96ELi64ELi128ELi8ELi2ELi4ELi4ELb1ELb0EN7cutlass10bfloat16_tE19Flash_kernel_traitsILi96ELi64ELi128ELi8ES3_EELb0ELb1ELb0ELb1ELb0ELb0ELb1EEEvNS_16Flash_bwd_paramsE)
        /*02b8*/ 	.short	0x0380
        /*02ba*/ 	.short	0x0280


	//----- nvinfo : EIATTR_SW_WAR
	.align		4
.L_336:
        /*02bc*/ 	.byte	0x04, 0x36
        /*02be*/ 	.short	(.L_338 - .L_337)
.L_337:
        /*02c0*/ 	.word	0x00000008
.L_338:


//--------------------- .nv.info._ZN5flash25flash_bwd_dot_do_o_kernelILb0E23Flash_bwd_kernel_traitsILi96ELi64ELi128ELi8ELi2ELi4ELi4ELb1ELb0EN7cutlass10bfloat16_tE19Flash_kernel_traitsILi96ELi64ELi128ELi8ES3_EEEEvNS_16Flash_bwd_paramsE --------------------------
	.section	.nv.info._ZN5flash25flash_bwd_dot_do_o_kernelILb0E23Flash_bwd_kernel_traitsILi96ELi64ELi128ELi8ELi2ELi4ELi4ELb1ELb0EN7cutlass10bfloat16_tE19Flash_kernel_traitsILi96ELi64ELi128ELi8ES3_EEEEvNS_16Flash_bwd_paramsE,"",@"SHT_CUDA_INFO"
	.sectionflags	@""
	.align	4


	//----- nvinfo : EIATTR_CUDA_API_VERSION
	.align		4
        /*0000*/ 	.byte	0x04, 0x37
        /*0002*/ 	.short	(.L_340 - .L_339)
.L_339:
        /*0004*/ 	.word	0x00000082


	//----- nvinfo : EIATTR_KPARAM_INFO
	.align		4
.L_340:
        /*0008*/ 	.byte	0x04, 0x17
        /*000a*/ 	.short	(.L_342 - .L_341)
.L_341:
        /*000c*/ 	.word	0x00000000
        /*0010*/ 	.short	0x0000
        /*0012*/ 	.short	0x0000
        /*0014*/ 	.byte	0x00, 0xf0, 0x01, 0x0a


	//----- nvinfo : EIATTR_SPARSE_MMA_MASK
	.align		4
.L_342:
        /*0018*/ 	.byte	0x03, 0x50
        /*001a*/ 	.short	0x0000


	//----- nvinfo : EIATTR_MAXREG_COUNT
	.align		4
        /*001c*/ 	.byte	0x03, 0x1b
        /*001e*/ 	.short	0x00ff


	//----- nvinfo : EIATTR_MERCURY_ISA_VERSION
	.align		4
        /*0020*/ 	.byte	0x03, 0x5f
        /*0022*/ 	.short	0x0101


	//----- nvinfo : EIATTR_COOP_GROUP_MASK_REGIDS
	.align		4
        /*0024*/ 	.byte	0x04, 0x29
        /*0026*/ 	.short	(.L_344 - .L_343)


	//   ....[0]....
.L_343:
        /*0028*/ 	.word	0xffffffff


	//   ....[1]....
        /*002c*/ 	.word	0xffffffff


	//----- nvinfo : EIATTR_COOP_GROUP_INSTR_OFFSETS
	.align		4
.L_344:
        /*0030*/ 	.byte	0x04, 0x28
        /*0032*/ 	.short	(.L_346 - .L_345)


	//   ....[0]....
.L_345:
        /*0034*/ 	.word	0x00000c60


	//   ....[1]....
        /*0038*/ 	.word	0x00000c80


	//----- nvinfo : EIATTR_VRC_CTA_INIT_COUNT
	.align		4
.L_346:
        /*003c*/ 	.byte	0x02, 0x4a
	.zero		1
	.zero		1


	//----- nvinfo : EIATTR_EXIT_INSTR_OFFSETS
	.align		4
        /*0040*/ 	.byte	0x04, 0x1c
        /*0042*/ 	.short	(.L_348 - .L_347)


	//   ....[0]....
.L_347:
        /*0044*/ 	.word	0x00000140


	//   ....[1]....
        /*0048*/ 	.word	0x00000cb0


	//   ....[2]....
        /*004c*/ 	.word	0x00000d20


	//----- nvinfo : EIATTR_CRS_STACK_SIZE
	.align		4
.L_348:
        /*0050*/ 	.byte	0x04, 0x1e
        /*0052*/ 	.short	(.L_350 - .L_349)
.L_349:
        /*0054*/ 	.word	0x00000000


	//----- nvinfo : EIATTR_CBANK_PARAM_SIZE
	.align		4
.L_350:
        /*0058*/ 	.byte	0x03, 0x19
        /*005a*/ 	.short	0x0280


	//----- nvinfo : EIATTR_PARAM_CBANK
	.align		4
        /*005c*/ 	.byte	0x04, 0x0a
        /*005e*/ 	.short	(.L_352 - .L_351)
	.align		4
.L_351:
        /*0060*/ 	.word	index@(.nv.constant0._ZN5flash25flash_bwd_dot_do_o_kernelILb0E23Flash_bwd_kernel_traitsILi96ELi64ELi128ELi8ELi2ELi4ELi4ELb1ELb0EN7cutlass10bfloat16_tE19Flash_kernel_traitsILi96ELi64ELi128ELi8ES3_EEEEvNS_16Flash_bwd_paramsE)
        /*0064*/ 	.short	0x0380
        /*0066*/ 	.short	0x0280


	//----- nvinfo : EIATTR_SW_WAR
	.align		4
.L_352:
        /*0068*/ 	.byte	0x04, 0x36
        /*006a*/ 	.short	(.L_354 - .L_353)
.L_353:
        /*006c*/ 	.word	0x00000008
.L_354:


//--------------------- .nv.info._ZN5flash25flash_bwd_dot_do_o_kernelILb1E23Flash_bwd_kernel_traitsILi96ELi64ELi128ELi8ELi2ELi4ELi4ELb1ELb0EN7cutlass10bfloat16_tE19Flash_kernel_traitsILi96ELi64ELi128ELi8ES3_EEEEvNS_16Flash_bwd_paramsE --------------------------
	.section	.nv.info._ZN5flash25flash_bwd_dot_do_o_kernelILb1E23Flash_bwd_kernel_traitsILi96ELi64ELi128ELi8ELi2ELi4ELi4ELb1ELb0EN7cutlass10bfloat16_tE19Flash_kernel_traitsILi96ELi64ELi128ELi8ES3_EEEEvNS_16Flash_bwd_paramsE,"",@"SHT_CUDA_INFO"
	.sectionflags	@""
	.align	4


	//----- nvinfo : EIATTR_CUDA_API_VERSION
	.align		4
        /*0000*/ 	.byte	0x04, 0x37
        /*0002*/ 	.short	(.L_356 - .L_355)
.L_355:
        /*0004*/ 	.word	0x00000082


	//----- nvinfo : EIATTR_KPARAM_INFO
	.align		4
.L_356:
        /*0008*/ 	.byte	0x04, 0x17
        /*000a*/ 	.short	(.L_358 - .L_357)
.L_357:
        /*000c*/ 	.word	0x00000000
        /*0010*/ 	.short	0x0000
        /*0012*/ 	.short	0x0000
        /*0014*/ 	.byte	0x00, 0xf0, 0x01, 0x0a


	//----- nvinfo : EIATTR_SPARSE_MMA_MASK
	.align		4
.L_358:
        /*0018*/ 	.byte	0x03, 0x50
        /*001a*/ 	.short	0x0000


	//----- nvinfo : EIATTR_MAXREG_COUNT
	.align		4
        /*001c*/ 	.byte	0x03, 0x1b
        /*001e*/ 	.short	0x00ff


	//----- nvinfo : EIATTR_MERCURY_ISA_VERSION
	.align		4
        /*0020*/ 	.byte	0x03, 0x5f
        /*0022*/ 	.short	0x0101


	//----- nvinfo : EIATTR_COOP_GROUP_MASK_REGIDS
	.align		4
        /*0024*/ 	.byte	0x04, 0x29
        /*0026*/ 	.short	(.L_360 - .L_359)


	//   ....[0]....
.L_359:
        /*0028*/ 	.word	0xffffffff


	//   ....[1]....
        /*002c*/ 	.word	0xffffffff


	//----- nvinfo : EIATTR_COOP_GROUP_INSTR_OFFSETS
	.align		4
.L_360:
        /*0030*/ 	.byte	0x04, 0x28
        /*0032*/ 	.short	(.L_362 - .L_361)


	//   ....[0]....
.L_361:
        /*0034*/ 	.word	0x00000f10


	//   ....[1]....
        /*0038*/ 	.word	0x00000f60


	//----- nvinfo : EIATTR_VRC_CTA_INIT_COUNT
	.align		4
.L_362:
        /*003c*/ 	.byte	0x02, 0x4a
	.zero		1
	.zero		1


	//----- nvinfo : EIATTR_EXIT_INSTR_OFFSETS
	.align		4
        /*0040*/ 	.byte	0x04, 0x1c
        /*0042*/ 	.short	(.L_364 - .L_363)


	//   ....[0]....
.L_363:
        /*0044*/ 	.word	0x00000140


	//   ....[1]....
        /*0048*/ 	.word	0x00001050


	//----- nvinfo : EIATTR_CRS_STACK_SIZE
	.align		4
.L_364:
        /*004c*/ 	.byte	0x04, 0x1e
        /*004e*/ 	.short	(.L_366 - .L_365)
.L_365:
        /*0050*/ 	.word	0x00000000


	//----- nvinfo : EIATTR_CBANK_PARAM_SIZE
	.align		4
.L_366:
        /*0054*/ 	.byte	0x03, 0x19
        /*0056*/ 	.short	0x0280


	//----- nvinfo : EIATTR_PARAM_CBANK
	.align		4
        /*0058*/ 	.byte	0x04, 0x0a
        /*005a*/ 	.short	(.L_368 - .L_367)
	.align		4
.L_367:
        /*005c*/ 	.word	index@(.nv.constant0._ZN5flash25flash_bwd_dot_do_o_kernelILb1E23Flash_bwd_kernel_traitsILi96ELi64ELi128ELi8ELi2ELi4ELi4ELb1ELb0EN7cutlass10bfloat16_tE19Flash_kernel_traitsILi96ELi64ELi128ELi8ES3_EEEEvNS_16Flash_bwd_paramsE)
        /*0060*/ 	.short	0x0380
        /*0062*/ 	.short	0x0280


	//----- nvinfo : EIATTR_SW_WAR
	.align		4
.L_368:
        /*0064*/ 	.byte	0x04, 0x36
        /*0066*/ 	.short	(.L_370 - .L_369)
.L_369:
        /*0068*/ 	.word	0x00000008
.L_370:


//--------------------- .nv.info._ZN5flash27flash_bwd_convert_dq_kernelI23Flash_bwd_kernel_traitsILi96ELi64ELi128ELi8ELi2ELi4ELi4ELb0ELb0EN7cutlass10bfloat16_tE19Flash_kernel_traitsILi96ELi64ELi128ELi8ES3_EEEEvNS_16Flash_bwd_paramsEi --------------------------
	.section	.nv.info._ZN5flash27flash_bwd_convert_dq_kernelI23Flash_bwd_kernel_traitsILi96ELi64ELi128ELi8ELi2ELi4ELi4ELb0ELb0EN7cutlass10bfloat16_tE19Flash_kernel_traitsILi96ELi64ELi128ELi8ES3_EEEEvNS_16Flash_bwd_paramsEi,"",@"SHT_CUDA_INFO"
	.sectionflags	@""
	.align	4


	//----- nvinfo : EIATTR_CUDA_API_VERSION
	.align		4
        /*0000*/ 	.byte	0x04, 0x37
        /*0002*/ 	.short	(.L_372 - .L_371)
.L_371:
        /*0004*/ 	.word	0x00000082


	//----- nvinfo : EIATTR_KPARAM_INFO
	.align		4
.L_372:
        /*0008*/ 	.byte	0x04, 0x17
        /*000a*/ 	.short	(.L_374 - .L_373)
.L_373:
        /*000c*/ 	.word	0x00000000
        /*0010*/ 	.short	0x0001
        /*0012*/ 	.short	0x0280
        /*0014*/ 	.byte	0x00, 0xf0, 0x11, 0x00


	//----- nvinfo : EIATTR_KPARAM_INFO
	.align		4
.L_374:
        /*0018*/ 	.byte	0x04, 0x17
        /*001a*/ 	.short	(.L_376 - .L_375)
.L_375:
        /*001c*/ 	.word	0x00000000
        /*0020*/ 	.short	0x0000
        /*0022*/ 	.short	0x0000
        /*0024*/ 	.byte	0x00, 0xf0, 0x01, 0x0a


	//----- nvinfo : EIATTR_SPARSE_MMA_MASK
	.align		4
.L_376:
        /*0028*/ 	.byte	0x03, 0x50
        /*002a*/ 	.short	0x0000


	//----- nvinfo : EIATTR_MAXREG_COUNT
	.align		4
        /*002c*/ 	.byte	0x03, 0x1b
        /*002e*/ 	.short	0x00ff


	//----- nvinfo : EIATTR_NUM_BARRIERS
	.align		4
        /*0030*/ 	.byte	0x02, 0x4c
        /*0032*/ 	.byte	0x01
	.zero		1


	//----- nvinfo : EIATTR_MERCURY_ISA_VERSION
	.align		4
        /*0034*/ 	.byte	0x03, 0x5f
        /*0036*/ 	.short	0x0101


	//----- nvinfo : EIATTR_VRC_CTA_INIT_COUNT
	.align		4
        /*0038*/ 	.byte	0x02, 0x4a
	.zero		1
	.zero		1


	//----- nvinfo : EIATTR_EXIT_INSTR_OFFSETS
	.align		4
        /*003c*/ 	.byte	0x04, 0x1c
        /*003e*/ 	.short	(.L_378 - .L_377)


	//   ....[0]....
.L_377:
        /*0040*/ 	.word	0x00000190


	//   ....[1]....
        /*0044*/ 	.word	0x00000fe0


	//   ....[2]....
        /*0048*/ 	.word	0x00001180


	//   ....[3]....
        /*004c*/ 	.word	0x000011b0


	//----- nvinfo : EIATTR_CBANK_PARAM_SIZE
	.align		4
.L_378:
        /*0050*/ 	.byte	0x03, 0x19
        /*0052*/ 	.short	0x0284


	//----- nvinfo : EIATTR_PARAM_CBANK
	.align		4
        /*0054*/ 	.byte	0x04, 0x0a
        /*0056*/ 	.short	(.L_380 - .L_379)
	.align		4
.L_379:
        /*0058*/ 	.word	index@(.nv.constant0._ZN5flash27flash_bwd_convert_dq_kernelI23Flash_bwd_kernel_traitsILi96ELi64ELi128ELi8ELi2ELi4ELi4ELb0ELb0EN7cutlass10bfloat16_tE19Flash_kernel_traitsILi96ELi64ELi128ELi8ES3_EEEEvNS_16Flash_bwd_paramsEi)
        /*005c*/ 	.short	0x0380
        /*005e*/ 	.short	0x0284


	//----- nvinfo : EIATTR_SW_WAR
	.align		4
.L_380:
        /*0060*/ 	.byte	0x04, 0x36
        /*0062*/ 	.short	(.L_382 - .L_381)
.L_381:
        /*0064*/ 	.word	0x00000008
.L_382:


//--------------------- .nv.info._ZN5flash44flash_bwd_dq_dk_dv_loop_seqk_parallel_kernelI23Flash_bwd_kernel_traitsILi96ELi64ELi128ELi8ELi2ELi4ELi4ELb0ELb0EN7cutlass10bfloat16_tE19Flash_kernel_traitsILi96ELi64ELi128ELi8ES3_EELb1ELb1ELb0ELb0ELb0ELb0ELb0EEEvNS_16Flash_bwd_paramsE --------------------------
	.section	.nv.info._ZN5flash44flash_bwd_dq_dk_dv_loop_seqk_parallel_kernelI23Flash_bwd_kernel_traitsILi96ELi64ELi128ELi8ELi2ELi4ELi4ELb0ELb0EN7cutlass10bfloat16_tE19Flash_kernel_traitsILi96ELi64ELi128ELi8ES3_EELb1ELb1ELb0ELb0ELb0ELb0ELb0EEEvNS_16Flash_bwd_paramsE,"",@"SHT_CUDA_INFO"
	.sectionflags	@""
	.align	4


	//----- nvinfo : EIATTR_CUDA_API_VERSION
	.align		4
        /*0000*/ 	.byte	0x04, 0x37
        /*0002*/ 	.short	(.L_384 - .L_383)
.L_383:
        /*0004*/ 	.word	0x00000082


	//----- nvinfo : EIATTR_KPARAM_INFO
	.align		4
.L_384:
        /*0008*/ 	.byte	0x04, 0x17
        /*000a*/ 	.short	(.L_386 - .L_385)
.L_385:
        /*000c*/ 	.word	0x00000000
        /*0010*/ 	.short	0x0000
        /*0012*/ 	.short	0x0000
        /*0014*/ 	.byte	0x00, 0xf0, 0x01, 0x0a


	//----- nvinfo : EIATTR_SPARSE_MMA_MASK
	.align		4
.L_386:
        /*0018*/ 	.byte	0x03, 0x50
        /*001a*/ 	.short	0x0000


	//----- nvinfo : EIATTR_MAXREG_COUNT
	.align		4
        /*001c*/ 	.byte	0x03, 0x1b
        /*001e*/ 	.short	0x00ff


	//----- nvinfo : EIATTR_NUM_BARRIERS
	.align		4
        /*0020*/ 	.byte	0x02, 0x4c
        /*0022*/ 	.byte	0x01
	.zero		1


	//----- nvinfo : EIATTR_MERCURY_ISA_VERSION
	.align		4
        /*0024*/ 	.byte	0x03, 0x5f
        /*0026*/ 	.short	0x0101


	//----- nvinfo : EIATTR_VRC_CTA_INIT_COUNT
	.align		4
        /*0028*/ 	.byte	0x02, 0x4a
	.zero		1
	.zero		1


	//----- nvinfo : EIATTR_EXIT_INSTR_OFFSETS
	.align		4
        /*002c*/ 	.byte	0x04, 0x1c
        /*002e*/ 	.short	(.L_388 - .L_387)


	//   ....[0]....
.L_387:
        /*0030*/ 	.word	0x00000080


	//   ....[1]....
        /*0034*/ 	.word	0x00008e80


	//----- nvinfo : EIATTR_CRS_STACK_SIZE
	.align		4
.L_388:
        /*0038*/ 	.byte	0x04, 0x1e
        /*003a*/ 	.short	(.L_390 - .L_389)
.L_389:
        /*003c*/ 	.word	0x00000000


	//----- nvinfo : EIATTR_CBANK_PARAM_SIZE
	.align		4
.L_390:
        /*0040*/ 	.byte	0x03, 0x19
        /*0042*/ 	.short	0x0280


	//----- nvinfo : EIATTR_PARAM_CBANK
	.align		4
        /*0044*/ 	.byte	0x04, 0x0a
        /*0046*/ 	.short	(.L_392 - .L_391)
	.align		4
.L_391:
        /*0048*/ 	.word	index@(.nv.constant0._ZN5flash44flash_bwd_dq_dk_dv_loop_seqk_parallel_kernelI23Flash_bwd_kernel_traitsILi96ELi64ELi128ELi8ELi2ELi4ELi4ELb0ELb0EN7cutlass10bfloat16_tE19Flash_kernel_traitsILi96ELi64ELi128ELi8ES3_EELb1ELb1ELb0ELb0ELb0ELb0ELb0EEEvNS_16Flash_bwd_paramsE)
        /*004c*/ 	.short	0x0380
        /*004e*/ 	.short	0x0280


	//----- nvinfo : EIATTR_SW_WAR
	.align		4
.L_392:
        /*0050*/ 	.byte	0x04, 0x36
        /*0052*/ 	.short	(.L_394 - .L_393)
.L_393:
        /*0054*/ 	.word	0x00000008
.L_394:


//--------------------- .nv.info._ZN5flash44flash_bwd_dq_dk_dv_loop_seqk_parallel_kernelI23Flash_bwd_kernel_traitsILi96ELi64ELi128ELi8ELi2ELi4ELi4ELb0ELb0EN7cutlass10bfloat16_tE19Flash_kernel_traitsILi96ELi64ELi128ELi8ES3_EELb0ELb1ELb0ELb0ELb0ELb0ELb1EEEvNS_16Flash_bwd_paramsE --------------------------
	.section	.nv.info._ZN5flash44flash_bwd_dq_dk_dv_loop_seqk_parallel_kernelI23Flash_bwd_kernel_traitsILi96ELi64ELi128ELi8ELi2ELi4ELi4ELb0ELb0EN7cutlass10bfloat16_tE19Flash_kernel_traitsILi96ELi64ELi128ELi8ES3_EELb0ELb1ELb0ELb0ELb0ELb0ELb1EEEvNS_16Flash_bwd_paramsE,"",@"SHT_CUDA_INFO"
	.sectionflags	@""
	.align	4


	//----- nvinfo : EIATTR_CUDA_API_VERSION
	.align		4
        /*0000*/ 	.byte	0x04, 0x37
        /*0002*/ 	.short	(.L_396 - .L_395)
.L_395:
        /*0004*/ 	.word	0x00000082


	//----- nvinfo : EIATTR_KPARAM_INFO
	.align		4
.L_396:
        /*0008*/ 	.byte	0x04, 0x17
        /*000a*/ 	.short	(.L_398 - .L_397)
.L_397:
        /*000c*/ 	.word	0x00000000
        /*0010*/ 	.short	0x0000
        /*0012*/ 	.short	0x0000
        /*0014*/ 	.byte	0x00, 0xf0, 0x01, 0x0a


	//----- nvinfo : EIATTR_SPARSE_MMA_MASK
	.align		4
.L_398:
        /*0018*/ 	.byte	0x03, 0x50
        /*001a*/ 	.short	0x0000


	//----- nvinfo : EIATTR_MAXREG_COUNT
	.align		4
        /*001c*/ 	.byte	0x03, 0x1b
        /*001e*/ 	.short	0x00ff


	//----- nvinfo : EIATTR_NUM_BARRIERS
	.align		4
        /*0020*/ 	.byte	0x02, 0x4c
        /*0022*/ 	.byte	0x01
	.zero		1


	//----- nvinfo : EIATTR_MERCURY_ISA_VERSION
	.align		4
        /*0024*/ 	.byte	0x03, 0x5f
        /*0026*/ 	.short	0x0101


	//----- nvinfo : EIATTR_VRC_CTA_INIT_COUNT
	.align		4
        /*0028*/ 	.byte	0x02, 0x4a
	.zero		1
	.zero		1


	//----- nvinfo : EIATTR_EXIT_INSTR_OFFSETS
	.align		4
        /*002c*/ 	.byte	0x04, 0x1c
        /*002e*/ 	.short	(.L_400 - .L_399)


	//   ....[0]....
.L_399:
        /*0030*/ 	.word	0x00000080


	//   ....[1]....
        /*0034*/ 	.word	0x00008bf0


	//----- nvinfo : EIATTR_CRS_STACK_SIZE
	.align		4
.L_400:
        /*0038*/ 	.byte	0x04, 0x1e
        /*003a*/ 	.short	(.L_402 - .L_401)
.L_401:
        /*003c*/ 	.word	0x00000000


	//----- nvinfo : EIATTR_CBANK_PARAM_SIZE
	.align		4
.L_402:
        /*0040*/ 	.byte	0x03, 0x19
        /*0042*/ 	.short	0x0280


	//----- nvinfo : EIATTR_PARAM_CBANK
	.align		4
        /*0044*/ 	.byte	0x04, 0x0a
        /*0046*/ 	.short	(.L_404 - .L_403)
	.align		4
.L_403:
        /*0048*/ 	.word	index@(.nv.constant0._ZN5flash44flash_bwd_dq_dk_dv_loop_seqk_parallel_kernelI23Flash_bwd_kernel_traitsILi96ELi64ELi128ELi8ELi2ELi4ELi4ELb0ELb0EN7cutlass10bfloat16_tE19Flash_kernel_traitsILi96ELi64ELi128ELi8ES3_EELb0ELb1ELb0ELb0ELb0ELb0ELb1EEEvNS_16Flash_bwd_paramsE)
        /*004c*/ 	.short	0x0380
        /*004e*/ 	.short	0x0280


	//----- nvinfo : EIATTR_SW_WAR
	.align		4
.L_404:
        /*0050*/ 	.byte	0x04, 0x36
        /*0052*/ 	.short	(.L_406 - .L_405)
.L_405:
        /*0054*/ 	.word	0x00000008
.L_406:


//--------------------- .nv.info._ZN5flash44flash_bwd_dq_dk_dv_loop_seqk_parallel_kernelI23Flash_bwd_kernel_traitsILi96ELi64ELi128ELi8ELi2ELi4ELi4ELb0ELb0EN7cutlass10bfloat16_tE19Flash_kernel_traitsILi96ELi64ELi128ELi8ES3_EELb1ELb1ELb0ELb0ELb1ELb1ELb0EEEvNS_16Flash_bwd_paramsE --------------------------
	.section	.nv.info._ZN5flash44flash_bwd_dq_dk_dv_loop_seqk_parallel_kernelI23Flash_bwd_kernel_traitsILi96ELi64ELi128ELi8ELi2ELi4ELi4ELb0ELb0EN7cutlass10bfloat16_tE19Flash_kernel_traitsILi96ELi64ELi128ELi8ES3_EELb1ELb1ELb0ELb0ELb1ELb1ELb0EEEvNS_16Flash_bwd_paramsE,"",@"SHT_CUDA_INFO"
	.sectionflags	@""
	.align	4


	//----- nvinfo : EIATTR_CUDA_API_VERSION
	.align		4
        /*0000*/ 	.byte	0x04, 0x37
        /*0002*/ 	.short	(.L_408 - .L_407)
.L_407:
        /*0004*/ 	.word	0x00000082


	//----- nvinfo : EIATTR_KPARAM_INFO
	.align		4
.L_408:
        /*0008*/ 	.byte	0x04, 0x17
        /*000a*/ 	.short	(.L_410 - .L_409)
.L_409:
        /*000c*/ 	.word	0x00000000
        /*0010*/ 	.short	0x0000
        /*0012*/ 	.short	0x0000
        /*0014*/ 	.byte	0x00, 0xf0, 0x01, 0x0a


	//----- nvinfo : EIATTR_SPARSE_MMA_MASK
	.align		4
.L_410:
        /*0018*/ 	.byte	0x03, 0x50
        /*001a*/ 	.short	0x0000


	//----- nvinfo : EIATTR_MAXREG_COUNT
	.align		4
        /*001c*/ 	.byte	0x03, 0x1b
        /*001e*/ 	.short	0x00ff


	//----- nvinfo : EIATTR_NUM_BARRIERS
	.align		4
        /*0020*/ 	.byte	0x02, 0x4c
        /*0022*/ 	.byte	0x01
	.zero		1


	//----- nvinfo : EIATTR_MERCURY_ISA_VERSION
	.align		4
        /*0024*/ 	.byte	0x03, 0x5f
        /*0026*/ 	.short	0x0101


	//----- nvinfo : EIATTR_VRC_CTA_INIT_COUNT
	.align		4
        /*0028*/ 	.byte	0x02, 0x4a
	.zero		1
	.zero		1


	//----- nvinfo : EIATTR_EXIT_INSTR_OFFSETS
	.align		4
        /*002c*/ 	.byte	0x04, 0x1c
        /*002e*/ 	.short	(.L_412 - .L_411)


	//   ....[0]....
.L_411:
        /*0030*/ 	.word	0x00000080


	//   ....[1]....
        /*0034*/ 	.word	0x00006e10


	//----- nvinfo : EIATTR_CBANK_PARAM_SIZE
	.align		4
.L_412:
        /*0038*/ 	.byte	0x03, 0x19
        /*003a*/ 	.short	0x0280


	//----- nvinfo : EIATTR_PARAM_CBANK
	.align		4
        /*003c*/ 	.byte	0x04, 0x0a
        /*003e*/ 	.short	(.L_414 - .L_413)
	.align		4
.L_413:
        /*0040*/ 	.word	index@(.nv.constant0._ZN5flash44flash_bwd_dq_dk_dv_loop_seqk_parallel_kernelI23Flash_bwd_kernel_traitsILi96ELi64ELi128ELi8ELi2ELi4ELi4ELb0ELb0EN7cutlass10bfloat16_tE19Flash_kernel_traitsILi96ELi64ELi128ELi8ES3_EELb1ELb1ELb0ELb0ELb1ELb1ELb0EEEvNS_16Flash_bwd_paramsE)
        /*0044*/ 	.short	0x0380
        /*0046*/ 	.short	0x0280


	//----- nvinfo : EIATTR_SW_WAR
	.align		4
.L_414:
        /*0048*/ 	.byte	0x04, 0x36
        /*004a*/ 	.short	(.L_416 - .L_415)
.L_415:
        /*004c*/ 	.word	0x00000008
.L_416:


//--------------------- .nv.info._ZN5flash44flash_bwd_dq_dk_dv_loop_seqk_parallel_kernelI23Flash_bwd_kernel_traitsILi96ELi64ELi128ELi8ELi2ELi4ELi4ELb0ELb0EN7cutlass10bfloat16_tE19Flash_kernel_traitsILi96ELi64ELi128ELi8ES3_EELb0ELb1ELb0ELb0ELb1ELb1ELb1EEEvNS_16Flash_bwd_paramsE --------------------------
	.section	.nv.info._ZN5flash44flash_bwd_dq_dk_dv_loop_seqk_parallel_kernelI23Flash_bwd_kernel_traitsILi96ELi64ELi128ELi8ELi2ELi4ELi4ELb0ELb0EN7cutlass10bfloat16_tE19Flash_kernel_traitsILi96ELi64ELi128ELi8ES3_EELb0ELb1ELb0ELb0ELb1ELb1ELb1EEEvNS_16Flash_bwd_paramsE,"",@"SHT_CUDA_INFO"
	.sectionflags	@""
	.align	4


	//----- nvinfo : EIATTR_CUDA_API_VERSION
	.align		4
        /*0000*/ 	.byte	0x04, 0x37
        /*0002*/ 	.short	(.L_418 - .L_417)
.L_417:
        /*0004*/ 	.word	0x00000082


	//----- nvinfo : EIATTR_KPARAM_INFO
	.align		4
.L_418:
        /*0008*/ 	.byte	0x04, 0x17
        /*000a*/ 	.short	(.L_420 - .L_419)
.L_419:
        /*000c*/ 	.word	0x00000000
        /*0010*/ 	.short	0x0000
        /*0012*/ 	.short	0x0000
        /*0014*/ 	.byte	0x00, 0xf0, 0x01, 0x0a


	//----- nvinfo : EIATTR_SPARSE_MMA_MASK
	.align		4
.L_420:
        /*0018*/ 	.byte	0x03, 0x50
        /*001a*/ 	.short	0x0000


	//----- nvinfo : EIATTR_MAXREG_COUNT
	.align		4
        /*001c*/ 	.byte	0x03, 0x1b
        /*001e*/ 	.short	0x00ff


	//----- nvinfo : EIATTR_NUM_BARRIERS
	.align		4
        /*0020*/ 	.byte	0x02, 0x4c
        /*0022*/ 	.byte	0x01
	.zero		1


	//----- nvinfo : EIATTR_MERCURY_ISA_VERSION
	.align		4
        /*0024*/ 	.byte	0x03, 0x5f
        /*0026*/ 	.short	0x0101


	//----- nvinfo : EIATTR_VRC_CTA_INIT_COUNT
	.align		4
        /*0028*/ 	.byte	0x02, 0x4a
	.zero		1
	.zero		1


	//----- nvinfo : EIATTR_EXIT_INSTR_OFFSETS
	.align		4
        /*002c*/ 	.byte	0x04, 0x1c
        /*002e*/ 	.short	(.L_422 - .L_421)


	//   ....[0]....
.L_421:
        /*0030*/ 	.word	0x00000080


	//   ....[1]....
        /*0034*/ 	.word	0x00006ca0


	//----- nvinfo : EIATTR_CBANK_PARAM_SIZE
	.align		4
.L_422:
        /*0038*/ 	.byte	0x03, 0x19
        /*003a*/ 	.short	0x0280


	//----- nvinfo : EIATTR_PARAM_CBANK
	.align		4
        /*003c*/ 	.byte	0x04, 0x0a
        /*003e*/ 	.short	(.L_424 - .L_423)
	.align		4
.L_423:
        /*0040*/ 	.word	index@(.nv.constant0._ZN5flash44flash_bwd_dq_dk_dv_loop_seqk_parallel_kernelI23Flash_bwd_kernel_traitsILi96ELi64ELi128ELi8ELi2ELi4ELi4ELb0ELb0EN7cutlass10bfloat16_tE19Flash_kernel_traitsILi96ELi64ELi128ELi8ES3_EELb0ELb1ELb0ELb0ELb1ELb1ELb1EEEvNS_16Flash_bwd_paramsE)
        /*0044*/ 	.short	0x0380
        /*0046*/ 	.short	0x0280


	//----- nvinfo : EIATTR_SW_WAR
	.align		4
.L_424:
        /*0048*/ 	.byte	0x04, 0x36
        /*004a*/ 	.short	(.L_426 - .L_425)
.L_425:
        /*004c*/ 	.word	0x00000008
.L_426:


//--------------------- .nv.info._ZN5flash44flash_bwd_dq_dk_dv_loop_seqk_parallel_kernelI23Flash_bwd_kernel_traitsILi96ELi64ELi128ELi8ELi2ELi4ELi4ELb0ELb0EN7cutlass10bfloat16_tE19Flash_kernel_traitsILi96ELi64ELi128ELi8ES3_EELb1ELb1ELb0ELb0ELb0ELb1ELb0EEEvNS_16Flash_bwd_paramsE --------------------------
	.section	.nv.info._ZN5flash44flash_bwd_dq_dk_dv_loop_seqk_parallel_kernelI23Flash_bwd_kernel_traitsILi96ELi64ELi128ELi8ELi2ELi4ELi4ELb0ELb0EN7cutlass10bfloat16_tE19Flash_kernel_traitsILi96ELi64ELi128ELi8ES3_EELb1ELb1ELb0ELb0ELb0ELb1ELb0EEEvNS_16Flash_bwd_paramsE,"",@"SHT_CUDA_INFO"
	.sectionflags	@""
	.align	4


	//----- nvinfo : EIATTR_CUDA_API_VERSION
	.align		4
        /*0000*/ 	.byte	0x04, 0x37
        /*0002*/ 	.short	(.L_428 - .L_427)
.L_427:
        /*0004*/ 	.word	0x00000082


	//----- nvinfo : EIATTR_KPARAM_INFO
	.align		4
.L_428:
        /*0008*/ 	.byte	0x04, 0x17
        /*000a*/ 	.short	(.L_430 - .L_429)
.L_429:
        /*000c*/ 	.word	0x00000000
        /*0010*/ 	.short	0x0000
        /*0012*/ 	.short	0x0000
        /*0014*/ 	.byte	0x00, 0xf0, 0x01, 0x0a


	//----- nvinfo : EIATTR_SPARSE_MMA_MASK
	.align		4
.L_430:
        /*0018*/ 	.byte	0x03, 0x50
        /*001a*/ 	.short	0x0000


	//----- nvinfo : EIATTR_MAXREG_COUNT
	.align		4
        /*001c*/ 	.byte	0x03, 0x1b
        /*001e*/ 	.short	0x00ff


	//----- nvinfo : EIATTR_NUM_BARRIERS
	.align		4
        /*0020*/ 	.byte	0x02, 0x4c
        /*0022*/ 	.byte	0x01
	.zero		1


	//----- nvinfo : EIATTR_MERCURY_ISA_VERSION
	.align		4
        /*0024*/ 	.byte	0x03, 0x5f
        /*0026*/ 	.short	0x0101


	//----- nvinfo : EIATTR_VRC_CTA_INIT_COUNT
	.align		4
        /*0028*/ 	.byte	0x02, 0x4a
	.zero		1
	.zero		1


	//----- nvinfo : EIATTR_EXIT_INSTR_OFFSETS
	.align		4
        /*002c*/ 	.byte	0x04, 0x1c
        /*002e*/ 	.short	(.L_432 - .L_431)


	//   ....[0]....
.L_431:
        /*0030*/ 	.word	0x00000080


	//   ....[1]....
        /*0034*/ 	.word	0x00008190


	//----- nvinfo : EIATTR_CRS_STACK_SIZE
	.align		4
.L_432:
        /*0038*/ 	.byte	0x04, 0x1e
        /*003a*/ 	.short	(.L_434 - .L_433)
.L_433:
        /*003c*/ 	.word	0x00000000


	//----- nvinfo : EIATTR_CBANK_PARAM_SIZE
	.align		4
.L_434:
        /*0040*/ 	.byte	0x03, 0x19
        /*0042*/ 	.short	0x0280


	//----- nvinfo : EIATTR_PARAM_CBANK
	.align		4
        /*0044*/ 	.byte	0x04, 0x0a
        /*0046*/ 	.short	(.L_436 - .L_435)
	.align		4
.L_435:
        /*0048*/ 	.word	index@(.nv.constant0._ZN5flash44flash_bwd_dq_dk_dv_loop_seqk_parallel_kernelI23Flash_bwd_kernel_traitsILi96ELi64ELi128ELi8ELi2ELi4ELi4ELb0ELb0EN7cutlass10bfloat16_tE19Flash_kernel_traitsILi96ELi64ELi128ELi8ES3_EELb1ELb1ELb0ELb0ELb0ELb1ELb0EEEvNS_16Flash_bwd_paramsE)
        /*004c*/ 	.short	0x0380
        /*004e*/ 	.short	0x0280


	//----- nvinfo : EIATTR_SW_WAR
	.align		4
.L_436:
        /*0050*/ 	.byte	0x04, 0x36
        /*0052*/ 	.short	(.L_438 - .L_437)
.L_437:
        /*0054*/ 	.word	0x00000008
.L_438:


//--------------------- .nv.info._ZN5flash44flash_bwd_dq_dk_dv_loop_seqk_parallel_kernelI23Flash_bwd_kernel_traitsILi96ELi64ELi128ELi8ELi2ELi4ELi4ELb0ELb0EN7cutlass10bfloat16_tE19Flash_kernel_traitsILi96ELi64ELi128ELi8ES3_EELb0ELb1ELb0ELb0ELb0ELb1ELb1EEEvNS_16Flash_bwd_paramsE --------------------------
	.section	.nv.info._ZN5flash44flash_bwd_dq_dk_dv_loop_seqk_parallel_kernelI23Flash_bwd_kernel_traitsILi96ELi64ELi128ELi8ELi2ELi4ELi4ELb0ELb0EN7cutlass10bfloat16_tE19Flash_kernel_traitsILi96ELi64ELi128ELi8ES3_EELb0ELb1ELb0ELb0ELb0ELb1ELb1EEEvNS_16Flash_bwd_paramsE,"",@"SHT_CUDA_INFO"
	.sectionflags	@""
	.align	4


	//----- nvinfo : EIATTR_CUDA_API_VERSION
	.align		4
        /*0000*/ 	.byte	0x04, 0x37
        /*0002*/ 	.short	(.L_440 - .L_439)
.L_439:
        /*0004*/ 	.word	0x00000082


	//----- nvinfo : EIATTR_KPARAM_INFO
	.align		4
.L_440:
        /*0008*/ 	.byte	0x04, 0x17
        /*000a*/ 	.short	(.L_442 - .L_441)
.L_441:
        /*000c*/ 	.word	0x00000000
        /*0010*/ 	.short	0x0000
        /*0012*/ 	.short	0x0000
        /*0014*/ 	.byte	0x00, 0xf0, 0x01, 0x0a


	//----- nvinfo : EIATTR_SPARSE_MMA_MASK
	.align		4
.L_442:
        /*0018*/ 	.byte	0x03, 0x50
        /*001a*/ 	.short	0x0000


	//----- nvinfo : EIATTR_MAXREG_COUNT
	.align		4
        /*001c*/ 	.byte	0x03, 0x1b
        /*001e*/ 	.short	0x00ff


	//----- nvinfo : EIATTR_NUM_BARRIERS
	.align		4
        /*0020*/ 	.byte	0x02, 0x4c
        /*0022*/ 	.byte	0x01
	.zero		1


	//----- nvinfo : EIATTR_MERCURY_ISA_VERSION
	.align		4
        /*0024*/ 	.byte	0x03, 0x5f
        /*0026*/ 	.short	0x0101


	//----- nvinfo : EIATTR_VRC_CTA_INIT_COUNT
	.align		4
        /*0028*/ 	.byte	0x02, 0x4a
	.zero		1
	.zero		1


	//----- nvinfo : EIATTR_EXIT_INSTR_OFFSETS
	.align		4
        /*002c*/ 	.byte	0x04, 0x1c
        /*002e*/ 	.short	(.L_444 - .L_443)


	//   ....[0]....
.L_443:
        /*0030*/ 	.word	0x00000080


	//   ....[1]....
        /*0034*/ 	.word	0x00008060


	//----- nvinfo : EIATTR_CRS_STACK_SIZE
	.align		4
.L_444:
        /*0038*/ 	.byte	0x04, 0x1e
        /*003a*/ 	.short	(.L_446 - .L_445)
.L_445:
        /*003c*/ 	.word	0x00000000


	//----- nvinfo : EIATTR_CBANK_PARAM_SIZE
	.align		4
.L_446:
        /*0040*/ 	.byte	0x03, 0x19
        /*0042*/ 	.short	0x0280


	//----- nvinfo : EIATTR_PARAM_CBANK
	.align		4
        /*0044*/ 	.byte	0x04, 0x0a
        /*0046*/ 	.short	(.L_448 - .L_447)
	.align		4
.L_447:
        /*0048*/ 	.word	index@(.nv.constant0._ZN5flash44flash_bwd_dq_dk_dv_loop_seqk_parallel_kernelI23Flash_bwd_kernel_traitsILi96ELi64ELi128ELi8ELi2ELi4ELi4ELb0ELb0EN7cutlass10bfloat16_tE19Flash_kernel_traitsILi96ELi64ELi128ELi8ES3_EELb0ELb1ELb0ELb0ELb0ELb1ELb1EEEvNS_16Flash_bwd_paramsE)
        /*004c*/ 	.short	0x0380
        /*004e*/ 	.short	0x0280


	//----- nvinfo : EIATTR_SW_WAR
	.align		4
.L_448:
        /*0050*/ 	.byte	0x04, 0x36
        /*0052*/ 	.short	(.L_450 - .L_449)
.L_449:
        /*0054*/ 	.word	0x00000008
.L_450:


//--------------------- .nv.info._ZN5flash44flash_bwd_dq_dk_dv_loop_seqk_parallel_kernelI23Flash_bwd_kernel_traitsILi96ELi64ELi128ELi8ELi2ELi4ELi4ELb0ELb0EN7cutlass10bfloat16_tE19Flash_kernel_traitsILi96ELi64ELi128ELi8ES3_EELb1ELb1ELb0ELb1ELb0ELb0ELb0EEEvNS_16Flash_bwd_paramsE --------------------------
	.section	.nv.info._ZN5flash44flash_bwd_dq_dk_dv_loop_seqk_parallel_kernelI23Flash_bwd_kernel_traitsILi96ELi64ELi128ELi8ELi2ELi4ELi4ELb0ELb0EN7cutlass10bfloat16_tE19Flash_kernel_traitsILi96ELi64ELi128ELi8ES3_EELb1ELb1ELb0ELb1ELb0ELb0ELb0EEEvNS_16Flash_bwd_paramsE,"",@"SHT_CUDA_INFO"
	.sectionflags	@""
	.align	4


	//----- nvinfo : EIATTR_CUDA_API_VERSION
	.align		4
        /*0000*/ 	.byte	0x04, 0x37
        /*0002*/ 	.short	(.L_452 - .L_451)
.L_451:
        /*0004*/ 	.word	0x00000082


	//----- nvinfo : EIATTR_KPARAM_INFO
	.align		4
.L_452:
        /*0008*/ 	.byte	0x04, 0x17
        /*000a*/ 	.short	(.L_454 - .L_453)
.L_453:
        /*000c*/ 	.word	0x00000000
        /*0010*/ 	.short	0x0000
        /*0012*/ 	.short	0x0000
        /*0014*/ 	.byte	0x00, 0xf0, 0x01, 0x0a


	//----- nvinfo : EIATTR_SPARSE_MMA_MASK
	.align		4
.L_454:
        /*0018*/ 	.byte	0x03, 0x50
        /*001a*/ 	.short	0x0000


	//----- nvinfo : EIATTR_MAXREG_COUNT
	.align		4
        /*001c*/ 	.byte	0x03, 0x1b
        /*001e*/ 	.short	0x00ff


	//----- nvinfo : EIATTR_NUM_BARRIERS
	.align		4
        /*0020*/ 	.byte	0x02, 0x4c
        /*0022*/ 	.byte	0x01
	.zero		1


	//----- nvinfo : EIATTR_MERCURY_ISA_VERSION
	.align		4
        /*0024*/ 	.byte	0x03, 0x5f
        /*0026*/ 	.short	0x0101


	//----- nvinfo : EIATTR_VRC_CTA_INIT_COUNT
	.align		4
        /*0028*/ 	.byte	0x02, 0x4a
	.zero		1
	.zero		1


	//----- nvinfo : EIATTR_EXIT_INSTR_OFFSETS
	.align		4
        /*002c*/ 	.byte	0x04, 0x1c
        /*002e*/ 	.short	(.L_456 - .L_455)


	//   ....[0]....
.L_455:
        /*0030*/ 	.word	0x00000080


	//   ....[1]....
        /*0034*/ 	.word	0x00009480


	//----- nvinfo : EIATTR_CRS_STACK_SIZE
	.align		4
.L_456:
        /*0038*/ 	.byte	0x04, 0x1e
        /*003a*/ 	.short	(.L_458 - .L_457)
.L_457:
        /*003c*/ 	.word	0x00000000


	//----- nvinfo : EIATTR_CBANK_PARAM_SIZE
	.align		4
.L_458:
        /*0040*/ 	.byte	0x03, 0x19
        /*0042*/ 	.short	0x0280


	//----- nvinfo : EIATTR_PARAM_CBANK
	.align		4
        /*0044*/ 	.byte	0x04, 0x0a
        /*0046*/ 	.short	(.L_460 - .L_459)
	.align		4
.L_459:
        /*0048*/ 	.word	index@(.nv.constant0._ZN5flash44flash_bwd_dq_dk_dv_loop_seqk_parallel_kernelI23Flash_bwd_kernel_traitsILi96ELi64ELi128ELi8ELi2ELi4ELi4ELb0ELb0EN7cutlass10bfloat16_tE19Flash_kernel_traitsILi96ELi64ELi128ELi8ES3_EELb1ELb1ELb0ELb1ELb0ELb0ELb0EEEvNS_16Flash_bwd_paramsE)
        /*004c*/ 	.short	0x0380
        /*004e*/ 	.short	0x0280


	//----- nvinfo : EIATTR_SW_WAR
	.align		4
.L_460:
        /*0050*/ 	.byte	0x04, 0x36
        /*0052*/ 	.short	(.L_462 - .L_461)
.L_461:
        /*0054*/ 	.word	0x00000008
.L_462:


//--------------------- .nv.info._ZN5flash44flash_bwd_dq_dk_dv_loop_seqk_parallel_kernelI23Flash_bwd_kernel_traitsILi96ELi64ELi128ELi8ELi2ELi4ELi4ELb0ELb0EN7cutlass10bfloat16_tE19Flash_kernel_traitsILi96ELi64ELi128ELi8ES3_EELb0ELb1ELb0ELb1ELb0ELb0ELb1EEEvNS_16Flash_bwd_paramsE --------------------------
	.section	.nv.info._ZN5flash44flash_bwd_dq_dk_dv_loop_seqk_parallel_kernelI23Flash_bwd_kernel_traitsILi96ELi64ELi128ELi8ELi2ELi4ELi4ELb0ELb0EN7cutlass10bfloat16_tE19Flash_kernel_traitsILi96ELi64ELi128ELi8ES3_EELb0ELb1ELb0ELb1ELb0ELb0ELb1EEEvNS_16Flash_bwd_paramsE,"",@"SHT_CUDA_INFO"
	.sectionflags	@""
	.align	4


	//----- nvinfo : EIATTR_CUDA_API_VERSION
	.align		4
        /*0000*/ 	.byte	0x04, 0x37
        /*0002*/ 	.short	(.L_464 - .L_463)
.L_463:
        /*0004*/ 	.word	0x00000082


	//----- nvinfo : EIATTR_KPARAM_INFO
	.align		4
.L_464:
        /*0008*/ 	.byte	0x04, 0x17
        /*000a*/ 	.short	(.L_466 - .L_465)
.L_465:
        /*000c*/ 	.word	0x00000000
        /*0010*/ 	.short	0x0000
        /*0012*/ 	.short	0x0000
        /*0014*/ 	.byte	0x00, 0xf0, 0x01, 0x0a


	//----- nvinfo : EIATTR_SPARSE_MMA_MASK
	.align		4
.L_466:
        /*0018*/ 	.byte	0x03, 0x50
        /*001a*/ 	.short	0x0000


	//----- nvinfo : EIATTR_MAXREG_COUNT
	.align		4
        /*001c*/ 	.byte	0x03, 0x1b
        /*001e*/ 	.short	0x00ff


	//----- nvinfo : EIATTR_NUM_BARRIERS
	.align		4
        /*0020*/ 	.byte	0x02, 0x4c
        /*0022*/ 	.byte	0x01
	.zero		1


	//----- nvinfo : EIATTR_ANNOTATIONS
	.align		4
        /*0024*/ 	.byte	0x04, 0x55
        /*0026*/ 	.short	(.L_468 - .L_467)


	//   ....[0]....
.L_467:
        /*0028*/ 	.word	0x00000001
        /*002c*/ 	.byte	0xd0, 0x33, 0x00, 0x00, 0x01, 0x00, 0x00, 0x00, 0x10, 0x36, 0x00, 0x00, 0x01, 0x00, 0x00, 0x00
        /*003c*/ 	.byte	0xe0, 0x44, 0x00, 0x00, 0x01, 0x00, 0x00, 0x00, 0x40, 0x4c, 0x00, 0x00


	//----- nvinfo : EIATTR_MERCURY_ISA_VERSION
	.align		4
.L_468:
        /*0048*/ 	.byte	0x03, 0x5f
        /*004a*/ 	.short	0x0101


	//----- nvinfo : EIATTR_VRC_CTA_INIT_COUNT
	.align		4
        /*004c*/ 	.byte	0x02, 0x4a
	.zero		1
	.zero		1


	//----- nvinfo : EIATTR_EXIT_INSTR_OFFSETS
	.align		4
        /*0050*/ 	.byte	0x04, 0x1c
        /*0052*/ 	.short	(.L_470 - .L_469)


	//   ....[0]....
.L_469:
        /*0054*/ 	.word	0x00000090


	//   ....[1]....
        /*0058*/ 	.word	0x00008f90


	//----- nvinfo : EIATTR_CRS_STACK_SIZE
	.align		4
.L_470:
        /*005c*/ 	.byte	0x04, 0x1e
        /*005e*/ 	.short	(.L_472 - .L_471)
.L_471:
        /*0060*/ 	.word	0x00000000


	//----- nvinfo : EIATTR_CBANK_PARAM_SIZE
	.align		4
.L_472:
        /*0064*/ 	.byte	0x03, 0x19
        /*0066*/ 	.short	0x0280


	//----- nvinfo : EIATTR_PARAM_CBANK
	.align		4
        /*0068*/ 	.byte	0x04, 0x0a
        /*006a*/ 	.short	(.L_474 - .L_473)
	.align		4
.L_473:
        /*006c*/ 	.word	index@(.nv.constant0._ZN5flash44flash_bwd_dq_dk_dv_loop_seqk_parallel_kernelI23Flash_bwd_kernel_traitsILi96ELi64ELi128ELi8ELi2ELi4ELi4ELb0ELb0EN7cutlass10bfloat16_tE19Flash_kernel_traitsILi96ELi64ELi128ELi8ES3_EELb0ELb1ELb0ELb1ELb0ELb0ELb1EEEvNS_16Flash_bwd_paramsE)
        /*0070*/ 	.short	0x0380
        /*0072*/ 	.short	0x0280


	//----- nvinfo : EIATTR_SW_WAR
	.align		4
.L_474:
        /*0074*/ 	.byte	0x04, 0x36
        /*0076*/ 	.short	(.L_476 - .L_475)
.L_475:
        /*0078*/ 	.word	0x00000008
.L_476:


//--------------------- .nv.info._ZN5flash25flash_bwd_dot_do_o_kernelILb0E23Flash_bwd_kernel_traitsILi96ELi64ELi128ELi8ELi2ELi4ELi4ELb0ELb0EN7cutlass10bfloat16_tE19Flash_kernel_traitsILi96ELi64ELi128ELi8ES3_EEEEvNS_16Flash_bwd_paramsE --------------------------
	.section	.nv.info._ZN5flash25flash_bwd_dot_do_o_kernelILb0E23Flash_bwd_kernel_traitsILi96ELi64ELi128ELi8ELi2ELi4ELi4ELb0ELb0EN7cutlass10bfloat16_tE19Flash_kernel_traitsILi96ELi64ELi128ELi8ES3_EEEEvNS_16Flash_bwd_paramsE,"",@"SHT_CUDA_INFO"
	.sectionflags	@""
	.align	4


	//----- nvinfo : EIATTR_CUDA_API_VERSION
	.align		4
        /*0000*/ 	.byte	0x04, 0x37
        /*0002*/ 	.short	(.L_478 - .L_477)
.L_477:
        /*0004*/ 	.word	0x00000082


	//----- nvinfo : EIATTR_KPARAM_INFO
	.align		4
.L_478:
        /*0008*/ 	.byte	0x04, 0x17
        /*000a*/ 	.short	(.L_480 - .L_479)
.L_479:
        /*000c*/ 	.word	0x00000000
        /*0010*/ 	.short	0x0000
        /*0012*/ 	.short	0x0000
        /*0014*/ 	.byte	0x00, 0xf0, 0x01, 0x0a


	//----- nvinfo : EIATTR_SPARSE_MMA_MASK
	.align		4
.L_480:
        /*0018*/ 	.byte	0x03, 0x50
        /*001a*/ 	.short	0x0000


	//----- nvinfo : EIATTR_MAXREG_COUNT
	.align		4
        /*001c*/ 	.byte	0x03, 0x1b
        /*001e*/ 	.short	0x00ff


	//----- nvinfo : EIATTR_MERCURY_ISA_VERSION
	.align		4
        /*0020*/ 	.byte	0x03, 0x5f
        /*0022*/ 	.short	0x0101


	//----- nvinfo : EIATTR_COOP_GROUP_MASK_REGIDS
	.align		4
        /*0024*/ 	.byte	0x04, 0x29
        /*0026*/ 	.short	(.L_482 - .L_481)


	//   ....[0]....
.L_481:
        /*0028*/ 	.word	0xffffffff


	//   ....[1]....
        /*002c*/ 	.word	0xffffffff


	//----- nvinfo : EIATTR_COOP_GROUP_INSTR_OFFSETS
	.align		4
.L_482:
        /*0030*/ 	.byte	0x04, 0x28
        /*0032*/ 	.short	(.L_484 - .L_483)


	//   ....[0]....
.L_483:
        /*0034*/ 	.word	0x00000c60


	//   ....[1]....
        /*0038*/ 	.word	0x00000c80


	//----- nvinfo : EIATTR_VRC_CTA_INIT_COUNT
	.align		4
.L_484:
        /*003c*/ 	.byte	0x02, 0x4a
	.zero		1
	.zero		1


	//----- nvinfo : EIATTR_EXIT_INSTR_OFFSETS
	.align		4
        /*0040*/ 	.byte	0x04, 0x1c
        /*0042*/ 	.short	(.L_486 - .L_485)


	//   ....[0]....
.L_485:
        /*0044*/ 	.word	0x00000140


	//   ....[1]....
        /*0048*/ 	.word	0x00000cb0


	//   ....[2]....
        /*004c*/ 	.word	0x00000d20


	//----- nvinfo : EIATTR_CRS_STACK_SIZE
	.align		4
.L_486:
        /*0050*/ 	.byte	0x04, 0x1e
        /*0052*/ 	.short	(.L_488 - .L_487)
.L_487:
        /*0054*/ 	.word	0x00000000


	//----- nvinfo : EIATTR_CBANK_PARAM_SIZE
	.align		4
.L_488:
        /*0058*/ 	.byte	0x03, 0x19
        /*005a*/ 	.short	0x0280


	//----- nvinfo : EIATTR_PARAM_CBANK
	.align		4
        /*005c*/ 	.byte	0x04, 0x0a
        /*005e*/ 	.short	(.L_490 - .L_489)
	.align		4
.L_489:
        /*0060*/ 	.word	index@(.nv.constant0._ZN5flash25flash_bwd_dot_do_o_kernelILb0E23Flash_bwd_kernel_traitsILi96ELi64ELi128ELi8ELi2ELi4ELi4ELb0ELb0EN7cutlass10bfloat16_tE19Flash_kernel_traitsILi96ELi64ELi128ELi8ES3_EEEEvNS_16Flash_bwd_paramsE)
        /*0064*/ 	.short	0x0380
        /*0066*/ 	.short	0x0280


	//----- nvinfo : EIATTR_SW_WAR
	.align		4
.L_490:
        /*0068*/ 	.byte	0x04, 0x36
        /*006a*/ 	.short	(.L_492 - .L_491)
.L_491:
        /*006c*/ 	.word	0x00000008
.L_492:


//--------------------- .nv.info._ZN5flash25flash_bwd_dot_do_o_kernelILb1E23Flash_bwd_kernel_traitsILi96ELi64ELi128ELi8ELi2ELi4ELi4ELb0ELb0EN7cutlass10bfloat16_tE19Flash_kernel_traitsILi96ELi64ELi128ELi8ES3_EEEEvNS_16Flash_bwd_paramsE --------------------------
	.section	.nv.info._ZN5flash25flash_bwd_dot_do_o_kernelILb1E23Flash_bwd_kernel_traitsILi96ELi64ELi128ELi8ELi2ELi4ELi4ELb0ELb0EN7cutlass10bfloat16_tE19Flash_kernel_traitsILi96ELi64ELi128ELi8ES3_EEEEvNS_16Flash_bwd_paramsE,"",@"SHT_CUDA_INFO"
	.sectionflags	@""
	.align	4


	//----- nvinfo : EIATTR_CUDA_API_VERSION
	.align		4
        /*0000*/ 	.byte	0x04, 0x37
        /*0002*/ 	.short	(.L_494 - .L_493)
.L_493:
        /*0004*/ 	.word	0x00000082


	//----- nvinfo : EIATTR_KPARAM_INFO
	.align		4
.L_494:
        /*0008*/ 	.byte	0x04, 0x17
        /*000a*/ 	.short	(.L_496 - .L_495)
.L_495:
        /*000c*/ 	.word	0x00000000
        /*0010*/ 	.short	0x0000
        /*0012*/ 	.short	0x0000
        /*0014*/ 	.byte	0x00, 0xf0, 0x01, 0x0a


	//----- nvinfo : EIATTR_SPARSE_MMA_MASK
	.align		4
.L_496:
        /*0018*/ 	.byte	0x03, 0x50
        /*001a*/ 	.short	0x0000


	//----- nvinfo : EIATTR_MAXREG_COUNT
	.align		4
        /*001c*/ 	.byte	0x03, 0x1b
        /*001e*/ 	.short	0x00ff


	//----- nvinfo : EIATTR_MERCURY_ISA_VERSION
	.align		4
        /*0020*/ 	.byte	0x03, 0x5f
        /*0022*/ 	.short	0x0101


	//----- nvinfo : EIATTR_COOP_GROUP_MASK_REGIDS
	.align		4
        /*0024*/ 	.byte	0x04, 0x29
        /*0026*/ 	.short	(.L_498 - .L_497)


	//   ....[0]....
.L_497:
        /*0028*/ 	.word	0xffffffff


	//   ....[1]....
        /*002c*/ 	.word	0xffffffff


	//----- nvinfo : EIATTR_COOP_GROUP_INSTR_OFFSETS
	.align		4
.L_498:
        /*0030*/ 	.byte	0x04, 0x28
        /*0032*/ 	.short	(.L_500 - .L_499)


	//   ....[0]....
.L_499:
        /*0034*/ 	.word	0x00000f10


	//   ....[1]....
        /*0038*/ 	.word	0x00000f60


	//----- nvinfo : EIATTR_VRC_CTA_INIT_COUNT
	.align		4
.L_500:
        /*003c*/ 	.byte	0x02, 0x4a
	.zero		1
	.zero		1


	//----- nvinfo : EIATTR_EXIT_INSTR_OFFSETS
	.align		4
        /*0040*/ 	.byte	0x04, 0x1c
        /*0042*/ 	.short	(.L_502 - .L_501)


	//   ....[0]....
.L_501:
        /*0044*/ 	.word	0x00000140


	//   ....[1]....
        /*0048*/ 	.word	0x00001050


	//----- nvinfo : EIATTR_CRS_STACK_SIZE
	.align		4
.L_502:
        /*004c*/ 	.byte	0x04, 0x1e
        /*004e*/ 	.short	(.L_504 - .L_503)
.L_503:
        /*0050*/ 	.word	0x00000000


	//----- nvinfo : EIATTR_CBANK_PARAM_SIZE
	.align		4
.L_504:
        /*0054*/ 	.byte	0x03, 0x19
        /*0056*/ 	.short	0x0280


	//----- nvinfo : EIATTR_PARAM_CBANK
	.align		4
        /*0058*/ 	.byte	0x04, 0x0a
        /*005a*/ 	.short	(.L_506 - .L_505)
	.align		4
.L_505:
        /*005c*/ 	.word	index@(.nv.constant0._ZN5flash25flash_bwd_dot_do_o_kernelILb1E23Flash_bwd_kernel_traitsILi96ELi64ELi128ELi8ELi2ELi4ELi4ELb0ELb0EN7cutlass10bfloat16_tE19Flash_kernel_traitsILi96ELi64ELi128ELi8ES3_EEEEvNS_16Flash_bwd_paramsE)
        /*0060*/ 	.short	0x0380
        /*0062*/ 	.short	0x0280


	//----- nvinfo : EIATTR_SW_WAR
	.align		4
.L_506:
        /*0064*/ 	.byte	0x04, 0x36
        /*0066*/ 	.short	(.L_508 - .L_507)
.L_507:
        /*0068*/ 	.word	0x00000008
.L_508:


//--------------------- .nv.callgraph             --------------------------
	.section	.nv.callgraph,"",@"SHT_CUDA_CALLGRAPH"
	.align	4
	.sectionentsize	8
	.align		4
        /*0000*/ 	.word	0x00000000
	.align		4
        /*0004*/ 	.word	0xffffffff
	.align		4
        /*0008*/ 	.word	0x00000000
	.align		4
        /*000c*/ 	.word	0xfffffffe
	.align		4
        /*0010*/ 	.word	0x00000000
	.align		4
        /*0014*/ 	.word	0xfffffffd
	.align		4
        /*0018*/ 	.word	0x00000000
	.align		4
        /*001c*/ 	.word	0xfffffffc


//--------------------- .nv.constant4             --------------------------
	.section	.nv.constant4,"a",@progbits
	.align	8
	.align		8
.nv.constant4:
        /*0000*/ 	.dword	_ZN72_INTERNAL_aa30c436_36_flash_bwd_hdim96_bf16_causal_sm80_cu_21e1f8cb_29084cuda3std3__45__cpo5beginE
	.align		8
        /*0008*/ 	.dword	_ZN72_INTERNAL_aa30c436_36_flash_bwd_hdim96_bf16_causal_sm80_cu_21e1f8cb_29084cuda3std3__45__cpo3endE
	.align		8
        /*0010*/ 	.dword	_ZN72_INTERNAL_aa30c436_36_flash_bwd_hdim96_bf16_causal_sm80_cu_21e1f8cb_29084cuda3std3__45__cpo6cbeginE
	.align		8
        /*0018*/ 	.dword	_ZN72_INTERNAL_aa30c436_36_flash_bwd_hdim96_bf16_causal_sm80_cu_21e1f8cb_29084cuda3std3__45__cpo4cendE
	.align		8
        /*0020*/ 	.dword	_ZN72_INTERNAL_aa30c436_36_flash_bwd_hdim96_bf16_causal_sm80_cu_21e1f8cb_29084cuda3std3__474_GLOBAL__N__aa30c436_36_flash_bwd_hdim96_bf16_causal_sm80_cu_21e1f8cb_29086ignoreE
	.align		8
        /*0028*/ 	.dword	_ZN72_INTERNAL_aa30c436_36_flash_bwd_hdim96_bf16_causal_sm80_cu_21e1f8cb_29084cuda3std3__419piecewise_constructE
	.align		8
        /*0030*/ 	.dword	_ZN72_INTERNAL_aa30c436_36_flash_bwd_hdim96_bf16_causal_sm80_cu_21e1f8cb_29084cuda3std3__48in_placeE
	.align		8
        /*0038*/ 	.dword	_ZN72_INTERNAL_aa30c436_36_flash_bwd_hdim96_bf16_causal_sm80_cu_21e1f8cb_29084cuda3std6ranges3__45__cpo4swapE
	.align		8
        /*0040*/ 	.dword	_ZN72_INTERNAL_aa30c436_36_flash_bwd_hdim96_bf16_causal_sm80_cu_21e1f8cb_29084cuda3std6ranges3__45__cpo9iter_moveE
	.align		8
        /*0048*/ 	.dword	_ZN72_INTERNAL_aa30c436_36_flash_bwd_hdim96_bf16_causal_sm80_cu_21e1f8cb_29084cute7productE
	.align		8
        /*0050*/ 	.dword	_ZN72_INTERNAL_aa30c436_36_flash_bwd_hdim96_bf16_causal_sm80_cu_21e1f8cb_29084cute1_E


//--------------------- .text._ZN5flash44flash_bwd_dq_dk_dv_loop_seqk_parallel_kernelI23Flash_bwd_kernel_traitsILi96ELi64ELi128ELi8ELi2ELi4ELi4ELb1ELb0EN7cutlass10bfloat16_tE19Flash_kernel_traitsILi96ELi64ELi128ELi8ES3_EELb0ELb1ELb0ELb0ELb0ELb0ELb0EEEvNS_16Flash_bwd_paramsE --------------------------
	.section	.text._ZN5flash44flash_bwd_dq_dk_dv_loop_seqk_parallel_kernelI23Flash_bwd_kernel_traitsILi96ELi64ELi128ELi8ELi2ELi4ELi4ELb1ELb0EN7cutlass10bfloat16_tE19Flash_kernel_traitsILi96ELi64ELi128ELi8ES3_EELb0ELb1ELb0ELb0ELb0ELb0ELb0EEEvNS_16Flash_bwd_paramsE,"ax",@progbits
	.align	128
        .global         _ZN5flash44flash_bwd_dq_dk_dv_loop_seqk_parallel_kernelI23Flash_bwd_kernel_traitsILi96ELi64ELi128ELi8ELi2ELi4ELi4ELb1ELb0EN7cutlass10bfloat16_tE19Flash_kernel_traitsILi96ELi64ELi128ELi8ES3_EELb0ELb1ELb0ELb0ELb0ELb0ELb0EEEvNS_16Flash_bwd_paramsE
        .type           _ZN5flash44flash_bwd_dq_dk_dv_loop_seqk_parallel_kernelI23Flash_bwd_kernel_traitsILi96ELi64ELi128ELi8ELi2ELi4ELi4ELb1ELb0EN7cutlass10bfloat16_tE19Flash_kernel_traitsILi96ELi64ELi128ELi8ES3_EELb0ELb1ELb0ELb0ELb0ELb0ELb0EEEvNS_16Flash_bwd_paramsE,@function
        .size           _ZN5flash44flash_bwd_dq_dk_dv_loop_seqk_parallel_kernelI23Flash_bwd_kernel_traitsILi96ELi64ELi128ELi8ELi2ELi4ELi4ELb1ELb0EN7cutlass10bfloat16_tE19Flash_kernel_traitsILi96ELi64ELi128ELi8ES3_EELb0ELb1ELb0ELb0ELb0ELb0ELb0EEEvNS_16Flash_bwd_paramsE,(.L_x_875 - _ZN5flash44flash_bwd_dq_dk_dv_loop_seqk_parallel_kernelI23Flash_bwd_kernel_traitsILi96ELi64ELi128ELi8ELi2ELi4ELi4ELb1ELb0EN7cutlass10bfloat16_tE19Flash_kernel_traitsILi96ELi64ELi128ELi8ES3_EELb0ELb1ELb0ELb0ELb0ELb0ELb0EEEvNS_16Flash_bwd_paramsE)
        .other          _ZN5flash44flash_bwd_dq_dk_dv_loop_seqk_parallel_kernelI23Flash_bwd_kernel_traitsILi96ELi64ELi128ELi8ELi2ELi4ELi4ELb1ELb0EN7cutlass10bfloat16_tE19Flash_kernel_traitsILi96ELi64ELi128ELi8ES3_EELb0ELb1ELb0ELb0ELb0ELb0ELb0EEEvNS_16Flash_bwd_paramsE,@"STO_CUDA_ENTRY STV_DEFAULT"
_ZN5flash44flash_bwd_dq_dk_dv_loop_seqk_parallel_kernelI23Flash_bwd_kernel_traitsILi96ELi64ELi128ELi8ELi2ELi4ELi4ELb1ELb0EN7cutlass10bfloat16_tE19Flash_kernel_traitsILi96ELi64ELi128ELi8ES3_EELb0ELb1ELb0ELb0ELb0ELb0ELb0EEEvNS_16Flash_bwd_paramsE:
.text._ZN5flash44flash_bwd_dq_dk_dv_loop_seqk_parallel_kernelI23Flash_bwd_kernel_traitsILi96ELi64ELi128ELi8ELi2ELi4ELi4ELb1ELb0EN7cutlass10bfloat16_tE19Flash_kernel_traitsILi96ELi64ELi128ELi8ES3_EELb0ELb1ELb0ELb0ELb0ELb0ELb0EEEvNS_16Flash_bwd_paramsE:
[----:B------:R-:W-:Y:S08]  /*0000*/  LDC R1, c[0x0][0x37c] ;  /* 0x0000df00ff017b82 */ /* 0x000ff00000000800 */
[----:B------:R-:W1:Y:S08]  /*0010*/  LDC R0, c[0x0][0x438] ;  /* 0x00010e00ff007b82 */ /* 0x000e700000000800 */
[----:B------:R-:W2:Y:S01]  /*0020*/  S2UR UR45, SR_CTAID.X ;  /* 0x00000000002d79c3 */ /* 0x000ea20000002500 */
[----:B-1----:R-:W-:-:S05]  /*0030*/  VIADD R0, R0, 0x7f ;  /* 0x0000007f00007836 */ /* 0x002fca0000000000 */
[----:B------:R-:W-:-:S04]  /*0040*/  SHF.R.S32.HI R2, RZ, 0x1f, R0 ;  /* 0x0000001fff027819 */ /* 0x000fc80000011400 */
[----:B------:R-:W-:-:S04]  /*0050*/  LEA.HI R0, R2, R0, RZ, 0x7 ;  /* 0x0000000002007211 */ /* 0x000fc800078f38ff */
[----:B------:R-:W-:-:S04]  /*0060*/  SHF.R.S32.HI R0, RZ, 0x7, R0 ;  /* 0x00000007ff007819 */ /* 0x000fc80000011400 */
[----:B--2---:R-:W-:-:S13]  /*0070*/  ISETP.LE.AND P0, PT, R0, UR45, PT ;  /* 0x0000002d00007c0c */ /* 0x004fda000bf03270 */
[----:B------:R-:W-:Y:S05]  /*0080*/  @P0 EXIT ;  /* 0x000000000000094d */ /* 0x000fea0003800000 */
[----:B------:R-:W1:Y:S01]  /*0090*/  S2UR UR51, SR_CTAID.Y ;  /* 0x00000000003379c3 */ /* 0x000e620000002600 */
[----:B------:R-:W1:Y:S01]  /*00a0*/  LDCU.64 UR10, c[0x0][0x468] ;  /* 0x00008d00ff0a77ac */ /* 0x000e620008000a00 */
[----:B------:R-:W2:Y:S06]  /*00b0*/  LDCU.64 UR4, c[0x0][0x468] ;  /* 0x00008d00ff0477ac */ /* 0x000eac0008000a00 */
[----:B------:R-:W-:Y:S01]  /*00c0*/  S2UR UR27, SR_CTAID.Z ;  /* 0x00000000001b79c3 */ /* 0x000fe20000002700 */
[----:B------:R-:W3:Y:S01]  /*00d0*/  LDCU.64 UR6, c[0x0][0x460] ;  /* 0x00008c00ff0677ac */ /* 0x000ee20008000a00 */
[----:B------:R-:W4:Y:S06]  /*00e0*/  LDCU.U8 UR12, c[0x0][0x532] ;  /* 0x0000a640ff0c77ac */ /* 0x000f2c0008000000 */
[----:B------:R-:W-:Y:S01]  /*00f0*/  S2UR UR25, SR_CTAID.X ;  /* 0x00000000001979c3 */ /* 0x000fe20000002500 */
[----:B------:R-:W4:Y:S01]  /*0100*/  LDCU.64 UR36, c[0x0][0x358] ;  /* 0x00006b00ff2477ac */ /* 0x000f220008000a00 */
[----:B------:R-:W4:Y:S06]  /*0110*/  LDCU.64 UR30, c[0x0][0x460] ;  /* 0x00008c00ff1e77ac */ /* 0x000f2c0008000a00 */
[----:B------:R-:W-:Y:S01]  /*0120*/  S2UR UR22, SR_CTAID.Y ;  /* 0x00000000001679c3 */ /* 0x000fe20000002600 */
[----:B-1----:R-:W-:-:S02]  /*0130*/  ULEA UR9, UP0, UR51, UR10, 0x2 ;  /* 0x0000000a33097291 */ /* 0x002fc4000f8010ff */
[----:B--2---:R-:W-:Y:S02]  /*0140*/  UISETP.EQ.U32.AND UP2, UPT, UR4, URZ, UPT ;  /* 0x000000ff0400728c */ /* 0x004fe4000bf42070 */
[----:B------:R-:W-:Y:S02]  /*0150*/  UISETP.NE.U32.AND UP6, UPT, UR4, URZ, UPT ;  /* 0x000000ff0400728c */ /* 0x000fe4000bfc5070 */
[----:B------:R-:W-:Y:S01]  /*0160*/  ULEA.HI.X UR8, UR51, UR11, URZ, 0x2, UP0 ;  /* 0x0000000b33087291 */ /* 0x000fe200080f14ff */
[----:B------:R-:W1:Y:S01]  /*0170*/  S2UR UR4, SR_CgaCtaId ;  /* 0x00000000000479c3 */ /* 0x000e620000008800 */
[----:B---3--:R-:W-:Y:S01]  /*0180*/  UISETP.NE.U32.AND UP1, UPT, UR6, URZ, UPT ;  /* 0x000000ff0600728c */ /* 0x008fe2000bf25070 */
[----:B------:R-:W-:Y:S01]  /*0190*/  MOV R250, UR9 ;  /* 0x0000000900fa7c02 */ /* 0x000fe20008000f00 */
[----:B------:R-:W-:Y:S02]  /*01a0*/  UISETP.NE.U32.AND UP0, UPT, UR6, URZ, UPT ;  /* 0x000000ff0600728c */ /* 0x000fe4000bf05070 */
[----:B------:R-:W-:Y:S01]  /*01b0*/  UISETP.NE.AND.EX UP5, UPT, UR7, URZ, UPT, UP1 ;  /* 0x000000ff0700728c */ /* 0x000fe2000bfa5310 */
[----:B------:R-:W-:Y:S01]  /*01c0*/  MOV R251, UR8 ;  /* 0x0000000800fb7c02 */ /* 0x000fe20008000f00 */
[----:B------:R-:W-:Y:S01]  /*01d0*/  UISETP.NE.AND.EX UP4, UPT, UR7, URZ, UPT, UP0 ;  /* 0x000000ff0700728c */ /* 0x000fe2000bf85300 */
[----:B------:R-:W2:Y:S01]  /*01e0*/  S2UR UR11, SR_CgaCtaId ;  /* 0x00000000000b79c3 */ /* 0x000ea20000008800 */
[----:B------:R-:W3:Y:S01]  /*01f0*/  LDCU.64 UR6, c[0x0][0x470] ;  /* 0x00008e00ff0677ac */ /* 0x000ee20008000a00 */
[----:B----4-:R-:W-:-:S02]  /*0200*/  UISETP.NE.AND UP3, UPT, UR12, URZ, UPT ;  /* 0x000000ff0c00728c */ /* 0x010fc4000bf65270 */
[----:B------:R-:W-:-:S04]  /*0210*/  UISETP.NE.AND.EX UP6, UPT, UR5, URZ, UPT, UP6 ;  /* 0x000000ff0500728c */ /* 0x000fc8000bfc5360 */
[----:B------:R-:W4:Y:S01]  /*0220*/  S2UR UR24, SR_CTAID.Z ;  /* 0x00000000001879c3 */ /* 0x000f220000002700 */
[----:B------:R-:W-:Y:S01]  /*0230*/  UISETP.EQ.OR.EX UP0, UPT, UR5, URZ, !UP3, UP2 ;  /* 0x000000ff0500728c */ /* 0x000fe2000df02720 */
[----:B------:R-:W-:Y:S02]  /*0240*/  UMOV UR12, 0x400 ;  /* 0x00000400000c7882 */ /* 0x000fe40000000000 */
[----:B------:R-:W-:Y:S01]  /*0250*/  UMOV UR5, 0x400 ;  /* 0x0000040000057882 */ /* 0x000fe20000000000 */
[----:B------:R-:W-:Y:S02]  /*0260*/  UP2UR UR29, UPR, URZ, 0x1 ;  /* 0x00000001ff1d7883 */ /* 0x000fe40008000000 */
[----:B------:R-:W-:Y:S02]  /*0270*/  UP2UR UR28, UPR, URZ, 0x8 ;  /* 0x00000008ff1c7883 */ /* 0x000fe40008000000 */
[----:B-1----:R-:W-:Y:S02]  /*0280*/  ULEA UR4, UR4, UR5, 0x18 ;  /* 0x0000000504047291 */ /* 0x002fe4000f8ec0ff */
[----:B---3--:R-:W-:Y:S01]  /*0290*/  UISETP.NE.U32.AND UP0, UPT, UR6, URZ, UPT ;  /* 0x000000ff0600728c */ /* 0x008fe2000bf05070 */
[----:B------:R-:W1:Y:S01]  /*02a0*/  LDCU UR10, c[0x0][0x438] ;  /* 0x00008700ff0a77ac */ /* 0x000e620008000800 */
[----:B------:R-:W3:Y:S01]  /*02b0*/  LDCU UR23, c[0x0][0x438] ;  /* 0x00008700ff1777ac */ /* 0x000ee20008000800 */
[----:B------:R-:W1:Y:S01]  /*02c0*/  @!UP4 LDCU UR26, c[0x0][0x434] ;  /* 0x00008680ff1ac7ac */ /* 0x000e620008000800 */
[----:B--2---:R-:W-:-:S02]  /*02d0*/  ULEA UR5, UR11, UR12, 0x18 ;  /* 0x0000000c0b057291 */ /* 0x004fc4000f8ec0ff */
[----:B------:R-:W-:Y:S02]  /*02e0*/  UIADD3 UR38, UPT, UPT, UR4, 0x13000, URZ ;  /* 0x0001300004267890 */ /* 0x000fe4000fffe0ff */
[----:B------:R-:W-:Y:S01]  /*02f0*/  UISETP.NE.AND.EX UP3, UPT, UR7, URZ, UPT, UP0 ;  /* 0x000000ff0700728c */ /* 0x000fe2000bf65300 */
[----:B------:R-:W-:Y:S01]  /*0300*/  UMOV UR33, 0xffffd000 ;  /* 0xffffd00000217882 */ /* 0x000fe20000000000 */
[----:B------:R-:W-:Y:S01]  /*0310*/  UMOV UR34, URZ ;  /* 0x000000ff00227c82 */ /* 0x000fe20008000000 */
[----:B------:R-:W-:-:S08]  /*0320*/  UMOV UR35, URZ ;  /* 0x000000ff00237c82 */ /* 0x000fd00008000000 */
.L_x_58:
[----:B--2---:R-:W2:Y:S01]  /*0330*/  LDCU.64 UR8, c[0x0][0x478] ;  /* 0x00008f00ff0877ac */ /* 0x004ea20008000a00 */
[----:B------:R-:W-:Y:S02]  /*0340*/  PLOP3.LUT P1, PT, PT, PT, UP3, 0x80, 0x8 ;  /* 0x000000000008781c */ /* 0x000fe40003f2f038 */
[----:B------:R-:W-:Y:S01]  /*0350*/  PLOP3.LUT P4, PT, PT, PT, UP5, 0x80, 0x8 ;  /* 0x000000000008781c */ /* 0x000fe20003f8f058 */
[----:B------:R-:W-:Y:S01]  /*0360*/  @UP3 ULEA UR12, UP0, UR51, UR6, 0x2 ;  /* 0x00000006330c3291 */ /* 0x000fe2000f8010ff */
[----:B------:R-:W-:Y:S01]  /*0370*/  PLOP3.LUT P2, PT, PT, PT, UP4, 0x80, 0x8 ;  /* 0x000000000008781c */ /* 0x000fe20003f4f048 */
[----:B------:R-:W-:Y:S02]  /*0380*/  UISETP.NE.AND UP2, UPT, UR29, URZ, UPT ;  /* 0x000000ff1d00728c */ /* 0x000fe4000bf45270 */
[----:B------:R-:W-:Y:S02]  /*0390*/  @UP3 ULEA.HI.X UR13, UR51, UR7, URZ, 0x2, UP0 ;  /* 0x00000007330d3291 */ /* 0x000fe400080f14ff */
[----:B------:R-:W-:-:S02]  /*03a0*/  IMAD.U32 R4, RZ, RZ, UR12 ;  /* 0x0000000cff047e24 */ /* 0x000fc4000f8e00ff */
[----:B------:R-:W-:Y:S02]  /*03b0*/  PLOP3.LUT P3, PT, PT, PT, UP2, 0x80, 0x8 ;  /* 0x000000000008781c */ /* 0x000fe40003f6f028 */
[----:B------:R-:W-:Y:S01]  /*03c0*/  IMAD.U32 R5, RZ, RZ, UR13 ;  /* 0x0000000dff057e24 */ /* 0x000fe2000f8e00ff */
[----:B------:R-:W-:Y:S02]  /*03d0*/  UIMAD.WIDE.U32 UR12, UR51, 0x4, UR30 ;  /* 0x00000004330c78a5 */ /* 0x000fe4000f8e001e */
[----:B--2---:R-:W-:Y:S02]  /*03e0*/  UISETP.NE.U32.AND UP0, UPT, UR8, URZ, UPT ;  /* 0x000000ff0800728c */ /* 0x004fe4000bf05070 */
[----:B------:R-:W2:Y:S02]  /*03f0*/  @P1 LDG.E R6, desc[UR36][R4.64] ;  /* 0x0000002404061981 */ /* 0x000ea4000c1e1900 */
[----:B------:R-:W-:-:S04]  /*0400*/  UISETP.NE.AND.EX UP0, UPT, UR9, URZ, UPT, UP0 ;  /* 0x000000ff0900728c */ /* 0x000fc8000bf05300 */
[----:B-----5:R-:W5:Y:S02]  /*0410*/  @!P3 LDG.E R0, desc[UR36][R250.64] ;  /* 0x00000024fa00b981 */ /* 0x020f64000c1e1900 */
[----:B------:R-:W-:-:S05]  /*0420*/  PLOP3.LUT P0, PT, PT, PT, UP0, 0x80, 0x8 ;  /* 0x000000000008781c */ /* 0x000fca0003f0f008 */
[----:B------:R-:W-:Y:S01]  /*0430*/  @UP0 ULEA UR14, UP1, UR51, UR8, 0x2 ;  /* 0x00000008330e0291 */ /* 0x000fe2000f8210ff */
[----:B---3--:R-:W3:Y:S03]  /*0440*/  @!UP0 LDCU UR11, c[0x0][0x43c] ;  /* 0x00008780ff0b87ac */ /* 0x008ee60008000800 */
[----:B------:R-:W-:Y:S02]  /*0450*/  @UP0 ULEA.HI.X UR15, UR51, UR9, URZ, 0x2, UP1 ;  /* 0x00000009330f0291 */ /* 0x000fe400088f14ff */
[----:B------:R-:W-:Y:S01]  /*0460*/  IMAD.U32 R2, RZ, RZ, UR14 ;  /* 0x0000000eff027e24 */ /* 0x000fe2000f8e00ff */
[----:B------:R-:W4:Y:S03]  /*0470*/  @!UP0 LDCU.64 UR8, c[0x0][0x488] ;  /* 0x00009100ff0887ac */ /* 0x000f260008000a00 */
[----:B------:R-:W-:-:S05]  /*0480*/  IMAD.U32 R3, RZ, RZ, UR15 ;  /* 0x0000000fff037e24 */ /* 0x000fca000f8e00ff */
[----:B------:R1:W5:Y:S01]  /*0490*/  @P0 LDG.E R4, desc[UR36][R2.64] ;  /* 0x0000002402040981 */ /* 0x000362000c1e1900 */
[----:B------:R-:W-:Y:S01]  /*04a0*/  UMOV UR42, URZ ;  /* 0x000000ff002a7c82 */ /* 0x000fe20008000000 */
[----:B------:R-:W-:Y:S01]  /*04b0*/  UMOV UR44, 0xffffffff ;  /* 0xffffffff002c7882 */ /* 0x000fe20000000000 */
[----:B----4-:R-:W-:-:S04]  /*04c0*/  @!UP0 UISETP.NE.U32.AND UP1, UPT, UR8, URZ, UPT ;  /* 0x000000ff0800828c */ /* 0x010fc8000bf25070 */
[----:B------:R-:W-:Y:S02]  /*04d0*/  @!UP0 UISETP.NE.AND.EX UP1, UPT, UR9, URZ, UPT, UP1 ;  /* 0x000000ff0900828c */ /* 0x000fe4000bf25310 */
[----:B------:R-:W-:Y:S02]  /*04e0*/  USHF.L.U32 UR32, UR45, 0x7, URZ ;  /* 0x000000072d207899 */ /* 0x000fe400080006ff */
[----:B---3--:R-:W-:Y:S01]  /*04f0*/  @!UP0 USEL UR9, UR11, URZ, UP1 ;  /* 0x000000ff0b098287 */ /* 0x008fe20008800000 */
[----:B-1----:R-:W-:Y:S02]  /*0500*/  IMAD.U32 R2, RZ, RZ, UR12 ;  /* 0x0000000cff027e24 */ /* 0x002fe4000f8e00ff */
[----:B------:R-:W-:-:S05]  /*0510*/  IMAD.U32 R3, RZ, RZ, UR13 ;  /* 0x0000000dff037e24 */ /* 0x000fca000f8e00ff */
[----:B------:R-:W3:Y:S04]  /*0520*/  @P4 LDG.E R5, desc[UR36][R2.64] ;  /* 0x0000002402054981 */ /* 0x000ee8000c1e1900 */
[----:B------:R-:W4:Y:S01]  /*0530*/  @P2 LDG.E R2, desc[UR36][R2.64+0x4] ;  /* 0x0000042402022981 */ /* 0x000f22000c1e1900 */
[----:B------:R-:W-:Y:S01]  /*0540*/  UMOV UR12, 0xffffffff ;  /* 0xffffffff000c7882 */ /* 0x000fe20000000000 */
[----:B--2---:R-:W-:Y:S02]  /*0550*/  @P1 R2UR UR42, R6 ;  /* 0x00000000062a12ca */ /* 0x004fe400000e0000 */
[----:B-----5:R-:W-:Y:S02]  /*0560*/  @!P3 R2UR UR44, R0 ;  /* 0x00000000002cb2ca */ /* 0x020fe400000e0000 */
[----:B------:R-:W-:-:S13]  /*0570*/  @P0 R2UR UR41, R4 ;  /* 0x00000000042902ca */ /* 0x000fda00000e0000 */
[----:B------:R-:W-:Y:S01]  /*0580*/  @UP0 UIADD3 UR41, UPT, UPT, UR41, -UR42, URZ ;  /* 0x8000002a29290290 */ /* 0x000fe2000fffe0ff */
[----:B---3--:R-:W-:Y:S02]  /*0590*/  @P4 R2UR UR12, R5 ;  /* 0x00000000050c42ca */ /* 0x008fe400000e0000 */
[----:B----4-:R-:W-:Y:S01]  /*05a0*/  @P2 R2UR UR8, R2 ;  /* 0x00000000020822ca */ /* 0x010fe200000e0000 */
[----:B------:R-:W-:-:S14]  /*05b0*/  BRA.U !UP6, `(.L_x_0) ;  /* 0x000000010e1c7547 */ /* 0x000fdc000b800000 */
[----:B------:R-:W-:-:S06]  /*05c0*/  UISETP.NE.AND UP1, UPT, UR28, URZ, UPT ;  /* 0x000000ff1c00728c */ /* 0x000fcc000bf25270 */
[----:B------:R-:W-:-:S13]  /*05d0*/  PLOP3.LUT P0, PT, PT, PT, UP1, 0x80, 0x8 ;  /* 0x000000000008781c */ /* 0x000fda0003f0f018 */
[----:B------:R-:W2:Y:S04]  /*05e0*/  @P0 LDG.E R0, desc[UR36][R250.64+0x4] ;  /* 0x00000424fa000981 */ /* 0x000ea8000c1e1900 */
[----:B------:R-:W3:Y:S01]  /*05f0*/  @!P0 LDG.E R2, desc[UR36][R250.64] ;  /* 0x00000024fa028981 */ /* 0x000ee2000c1e1900 */
[----:B--2---:R-:W-:-:S13]  /*0600*/  @P0 R2UR UR10, R0 ;  /* 0x00000000000a02ca */ /* 0x004fda00000e0000 */
[----:B------:R-:W-:-:S07]  /*0610*/  @UP1 UIADD3 UR10, UPT, UPT, UR10, -UR44, URZ ;  /* 0x8000002c0a0a1290 */ /* 0x000fce000fffe0ff */
[----:B---3--:R-:W-:-:S15]  /*0620*/  @!P0 R2UR UR10, R2 ;  /* 0x00000000020a82ca */ /* 0x008fde00000e0000 */
.L_x_0:
[----:B------:R-:W-:Y:S01]  /*0630*/  @!UP0 UIADD3 UR41, UPT, UPT, UR9, UR10, -UR42 ;  /* 0x0000000a09298290 */ /* 0x000fe2000fffe82a */
[----:B------:R-:W-:Y:S01]  /*0640*/  @!UP4 UMOV UR43, UR26 ;  /* 0x0000001a002bcc82 */ /* 0x000fe20008000000 */
[----:B------:R-:W-:Y:S02]  /*0650*/  @UP4 UIADD3 UR43, UPT, UPT, UR8, -UR12, URZ ;  /* 0x8000000c082b4290 */ /* 0x000fe4000fffe0ff */
[----:B------:R-:W-:-:S09]  /*0660*/  UISETP.GT.AND UP0, UPT, UR41, UR32, UPT ;  /* 0x000000202900728c */ /* 0x000fd2000bf04270 */
[----:B------:R-:W-:Y:S05]  /*0670*/  BRA.U !UP0, `(.L_x_1) ;  /* 0x0000007908947547 */ /* 0x000fea000b800000 */
[----:B------:R-:W-:Y:S02]  /*0680*/  UISETP.NE.AND UP1, UPT, UR12, -0x1, UPT ;  /* 0xffffffff0c00788c */ /* 0x000fe4000bf25270 */
[----:B------:R-:W-:Y:S02]  /*0690*/  UIADD3 UR13, UPT, UPT, UR43, 0x3f, URZ ;  /* 0x0000003f2b0d7890 */ /* 0x000fe4000fffe0ff */
[----:B------:R-:W-:Y:S02]  /*06a0*/  UISETP.NE.AND UP2, UPT, UR44, -0x1, UPT ;  /* 0xffffffff2c00788c */ /* 0x000fe4000bf45270 */
[----:B------:R-:W-:-:S04]  /*06b0*/  USHF.R.S32.HI UR40, URZ, 0x1f, UR13 ;  /* 0x0000001fff287899 */ /* 0x000fc8000801140d */
[----:B------:R-:W-:Y:S01]  /*06c0*/  ULEA.HI UR40, UR40, UR13, URZ, 0x6 ;  /* 0x0000000d28287291 */ /* 0x000fe2000f8f30ff */
[----:B------:R-:W1:Y:S01]  /*06d0*/  @!UP1 LDCU.64 UR10, c[0x0][0x398] ;  /* 0x00007300ff0a97ac */ /* 0x000e620008000a00 */
[----:B------:R-:W2:Y:S02]  /*06e0*/  @UP1 LDCU.64 UR8, c[0x0][0x3b0] ;  /* 0x00007600ff0817ac */ /* 0x000ea40008000a00 */
[----:B------:R-:W-:-:S04]  /*06f0*/  USHF.R.S32.HI UR40, URZ, 0x6, UR40 ;  /* 0x00000006ff287899 */ /* 0x000fc80008011428 */
[----:B------:R-:W-:-:S04]  /*0700*/  USHF.L.U32 UR39, UR40, 0x6, URZ ;  /* 0x0000000628277899 */ /* 0x000fc800080006ff */
[----:B------:R-:W-:Y:S02]  /*0710*/  UIADD3 UR20, UPT, UPT, UR39, -0x40, URZ ;  /* 0xffffffc027147890 */ /* 0x000fe4000fffe0ff */
[----:B-1----:R-:W-:Y:S02]  /*0720*/  @!UP1 UIMAD.WIDE.U32 UR16, UR51, UR10, URZ ;  /* 0x0000000a331092a5 */ /* 0x002fe4000f8e00ff */
[----:B------:R-:W-:Y:S02]  /*0730*/  USHF.R.S32.HI UR53, URZ, 0x1f, UR20 ;  /* 0x0000001fff357899 */ /* 0x000fe40008011414 */
[----:B--2---:R-:W-:Y:S02]  /*0740*/  @UP1 UIMAD.WIDE.U32 UR14, UR12, UR8, URZ ;  /* 0x000000080c0e12a5 */ /* 0x004fe4000f8e00ff */
[----:B------:R-:W-:Y:S01]  /*0750*/  @!UP1 UIMAD UR21, UR51, UR11, UR17 ;  /* 0x0000000b331592a4 */ /* 0x000fe2000f8e0211 */
[----:B------:R-:W-:Y:S01]  /*0760*/  @!UP1 UMOV UR50, UR16 ;  /* 0x0000001000329c82 */ /* 0x000fe20008000000 */
[----:B------:R-:W-:-:S03]  /*0770*/  @UP1 UIMAD UR21, UR12, UR9, UR15 ;  /* 0x000000090c1512a4 */ /* 0x000fc6000f8e020f */
[----:B------:R-:W-:Y:S01]  /*0780*/  @UP1 UMOV UR50, UR14 ;  /* 0x0000000e00321c82 */ /* 0x000fe20008000000 */
[----:B------:R-:W-:Y:S08]  /*0790*/  BRA.U UP2, `(.L_x_2) ;  /* 0x0000000102307547 */ /* 0x000ff0000b800000 */
[----:B------:R-:W1:Y:S01]  /*07a0*/  LDCU.64 UR16, c[0x0][0x3b8] ;  /* 0x00007700ff1077ac */ /* 0x000e620008000a00 */
[----:B------:R-:W2:Y:S01]  /*07b0*/  LDCU.64 UR8, c[0x0][0x3a0] ;  /* 0x00007400ff0877ac */ /* 0x000ea20008000a00 */
[----:B------:R-:W-:-:S04]  /*07c0*/  USHF.R.S32.HI UR10, URZ, 0x1f, UR42 ;  /* 0x0000001fff0a7899 */ /* 0x000fc8000801142a */
[----:B-1----:R-:W-:Y:S02]  /*07d0*/  UIMAD UR10, UR10, UR16, URZ ;  /* 0x000000100a0a72a4 */ /* 0x002fe4000f8e02ff */
[----:B------:R-:W-:Y:S02]  /*07e0*/  UIMAD.WIDE.U32 UR14, UR42, UR16, URZ ;  /* 0x000000102a0e72a5 */ /* 0x000fe4000f8e00ff */
[----:B------:R-:W-:-:S04]  /*07f0*/  UIMAD UR10, UR42, UR17, UR10 ;  /* 0x000000112a0a72a4 */ /* 0x000fc8000f8e020a */
[----:B------:R-:W-:-:S03]  /*0800*/  UIADD3 UR11, UPT, UPT, UR15, UR10, URZ ;  /* 0x0000000a0f0b7290 */ /* 0x000fc6000fffe0ff */
[----:B------:R-:W-:Y:S02]  /*0810*/  UMOV UR10, UR14 ;  /* 0x0000000e000a7c82 */ /* 0x000fe40008000000 */
[----:B--2---:R-:W-:-:S04]  /*0820*/  UIMAD.WIDE.U32 UR48, UR51, UR8, UR10 ;  /* 0x00000008333072a5 */ /* 0x004fc8000f8e000a */
[----:B------:R-:W-:-:S06]  /*0830*/  UIMAD UR9, UR51, UR9, UR49 ;  /* 0x00000009330972a4 */ /* 0x000fcc000f8e0231 */
[----:B------:R-:W-:Y:S01]  /*0840*/  MOV R18, UR9 ;  /* 0x0000000900127c02 */ /* 0x000fe20008000f00 */
[----:B------:R-:W-:Y:S05]  /*0850*/  BRA `(.L_x_3) ;  /* 0x0000000000187947 */ /* 0x000fea0003800000 */
.L_x_2:
[----:B------:R-:W1:Y:S01]  /*0860*/  LDCU.64 UR16, c[0x0][0x3b8] ;  /* 0x00007700ff1077ac */ /* 0x000e620008000a00 */
[----:B------:R-:W-:-:S04]  /*0870*/  UIADD3 UR8, UPT, UPT, UR42, UR44, URZ ;  /* 0x0000002c2a087290 */ /* 0x000fc8000fffe0ff */
[----:B-1----:R-:W-:Y:S02]  /*0880*/  UIMAD.WIDE.U32 UR48, UR8, UR16, URZ ;  /* 0x00000010083072a5 */ /* 0x002fe4000f8e00ff */
[----:B------:R-:W-:-:S04]  /*0890*/  UIMAD UR8, UR8, UR17, URZ ;  /* 0x00000011080872a4 */ /* 0x000fc8000f8e02ff */
[----:B------:R-:W-:-:S06]  /*08a0*/  UIADD3 UR8, UPT, UPT, UR49, UR8, URZ ;  /* 0x0000000831087290 */ /* 0x000fcc000fffe0ff */
[----:B------:R-:W-:Y:S02]  /*08b0*/  MOV R18, UR8 ;  /* 0x0000000800127c02 */ /* 0x000fe40008000f00 */
.L_x_3:
[----:B------:R-:W1:Y:S01]  /*08c0*/  LDC R5, c[0x0][0x3e8] ;  /* 0x0000fa00ff057b82 */ /* 0x000e620000000800 */
[----:B------:R-:W2:Y:S01]  /*08d0*/  S2R R6, SR_CTAID.Z ;  /* 0x0000000000067919 */ /* 0x000ea20000002700 */
[----:B------:R-:W-:Y:S01]  /*08e0*/  USHF.R.S32.HI UR46, URZ, 0x1f, UR32 ;  /* 0x0000001fff2e7899 */ /* 0x000fe20008011420 */
[----:B-1----:R-:W-:-:S05]  /*08f0*/  IABS R0, R5 ;  /* 0x0000000500007213 */ /* 0x002fca0000000000 */
[----:B------:R-:W-:-:S04]  /*0900*/  IMAD.MOV.U32 R4, RZ, RZ, R0 ;  /* 0x000000ffff047224 */ /* 0x000fc800078e0000 */
[----:B------:R-:W1:Y:S01]  /*0910*/  I2F.RP R2, R4 ;  /* 0x0000000400027306 */ /* 0x000e620000209400 */
[----:B--2---:R-:W-:-:S07]  /*0920*/  IABS R6, R6 ;  /* 0x0000000600067213 */ /* 0x004fce0000000000 */
[----:B-1----:R-:W1:Y:S02]  /*0930*/  MUFU.RCP R2, R2 ;  /* 0x0000000200027308 */ /* 0x002e640000001000 */
[----:B-1----:R-:W-:-:S06]  /*0940*/  VIADD R2, R2, 0xffffffe ;  /* 0x0ffffffe02027836 */ /* 0x002fcc0000000000 */
[----:B------:R-:W1:Y:S02]  /*0950*/  F2I.FTZ.U32.TRUNC.NTZ R3, R2 ;  /* 0x0000000200037305 */ /* 0x000e64000021f000 */
[----:B-1----:R-:W-:Y:S01]  /*0960*/  IADD3 R0, PT, PT, RZ, -R3, RZ ;  /* 0x80000003ff007210 */ /* 0x002fe20007ffe0ff */
[----:B------:R-:W-:-:S04]  /*0970*/  IMAD.MOV.U32 R2, RZ, RZ, RZ ;  /* 0x000000ffff027224 */ /* 0x000fc800078e00ff */
[----:B------:R-:W-:-:S04]  /*0980*/  IMAD R0, R0, R4, RZ ;  /* 0x0000000400007224 */ /* 0x000fc800078e02ff */
[----:B------:R-:W-:-:S04]  /*0990*/  IMAD.HI.U32 R0, R3, R0, R2 ;  /* 0x0000000003007227 */ /* 0x000fc800078e0002 */
[----:B------:R-:W-:-:S04]  /*09a0*/  IMAD.MOV.U32 R3, RZ, RZ, R6 ;  /* 0x000000ffff037224 */ /* 0x000fc800078e0006 */
[----:B------:R-:W-:-:S05]  /*09b0*/  IMAD.HI.U32 R0, R0, R3, RZ ;  /* 0x0000000300007227 */ /* 0x000fca00078e00ff */
[----:B------:R-:W-:-:S05]  /*09c0*/  IADD3 R2, PT, PT, -R0, RZ, RZ ;  /* 0x000000ff00027210 */ /* 0x000fca0007ffe1ff */
[----:B------:R-:W-:-:S05]  /*09d0*/  IMAD R2, R4, R2, R3 ;  /* 0x0000000204027224 */ /* 0x000fca00078e0203 */
[----:B------:R-:W-:-:S13]  /*09e0*/  ISETP.GT.U32.AND P1, PT, R4, R2, PT ;  /* 0x000000020400720c */ /* 0x000fda0003f24070 */
[----:B------:R-:W-:Y:S02]  /*09f0*/  @!P1 IMAD.IADD R2, R2, 0x1, -R4 ;  /* 0x0000000102029824 */ /* 0x000fe400078e0a04 */
[----:B------:R-:W-:Y:S01]  /*0a00*/  @!P1 VIADD R0, R0, 0x1 ;  /* 0x0000000100009836 */ /* 0x000fe20000000000 */
[C---:B------:R-:W-:Y:S02]  /*0a10*/  ISETP.NE.AND P1, PT, R5.reuse, RZ, PT ;  /* 0x000000ff0500720c */ /* 0x040fe40003f25270 */
[----:B------:R-:W-:Y:S02]  /*0a20*/  ISETP.GE.U32.AND P2, PT, R2, R4, PT ;  /* 0x000000040200720c */ /* 0x000fe40003f46070 */
[----:B------:R-:W-:-:S04]  /*0a30*/  LOP3.LUT R2, R5, UR27, RZ, 0x3c, !PT ;  /* 0x0000001b05027c12 */ /* 0x000fc8000f8e3cff */
[----:B------:R-:W-:-:S07]  /*0a40*/  ISETP.GE.AND P0, PT, R2, RZ, PT ;  /* 0x000000ff0200720c */ /* 0x000fce0003f06270 */
[----:B------:R-:W-:-:S05]  /*0a50*/  @P2 IADD3 R0, PT, PT, R0, 0x1, RZ ;  /* 0x0000000100002810 */ /* 0x000fca0007ffe0ff */
[----:B------:R-:W-:-:S05]  /*0a60*/  IMAD.MOV.U32 R13, RZ, RZ, R0 ;  /* 0x000000ffff0d7224 */ /* 0x000fca00078e0000 */
[----:B------:R-:W-:Y:S02]  /*0a70*/  @!P0 IADD3 R13, PT, PT, -R13, RZ, RZ ;  /* 0x000000ff0d0d8210 */ /* 0x000fe40007ffe1ff */
[----:B------:R-:W-:-:S04]  /*0a80*/  @!P1 LOP3.LUT R13, RZ, R5, RZ, 0x33, !PT ;  /* 0x00000005ff0d9212 */ /* 0x000fc800078e33ff */
[----:B------:R-:W-:Y:S01]  /*0a90*/  SHF.R.S32.HI R17, RZ, 0x1f, R13 ;  /* 0x0000001fff117819 */ /* 0x000fe2000001140d */
[----:B------:R-:W-:Y:S05]  /*0aa0*/  BRA.U UP2, `(.L_x_4) ;  /* 0x0000000102307547 */ /* 0x000fea000b800000 */
        /* <DEDUP_REMOVED lines=11> */
[----:B------:R-:W-:Y:S06]  /*0b60*/  BRA `(.L_x_5) ;  /* 0x0000000000187947 */ /* 0x000fec0003800000 */
.L_x_4:
[----:B------:R-:W1:Y:S01]  /*0b70*/  LDCU.64 UR14, c[0x0][0x3c0] ;  /* 0x00007800ff0e77ac */ /* 0x000e620008000a00 */
[----:B------:R-:W-:-:S04]  /*0b80*/  UIADD3 UR8, UPT, UPT, UR42, UR44, URZ ;  /* 0x0000002c2a087290 */ /* 0x000fc8000fffe0ff */
[----:B-1----:R-:W-:Y:S02]  /*0b90*/  UIMAD.WIDE.U32 UR54, UR8, UR14, URZ ;  /* 0x0000000e083672a5 */ /* 0x002fe4000f8e00ff */
[----:B------:R-:W-:-:S04]  /*0ba0*/  UIMAD UR8, UR8, UR15, URZ ;  /* 0x0000000f080872a4 */ /* 0x000fc8000f8e02ff */
[----:B------:R-:W-:-:S06]  /*0bb0*/  UIADD3 UR8, UPT, UPT, UR55, UR8, URZ ;  /* 0x0000000837087290 */ /* 0x000fcc000fffe0ff */
[----:B------:R-:W-:-:S07]  /*0bc0*/  MOV R16, UR8 ;  /* 0x0000000800107c02 */ /* 0x000fce0008000f00 */
.L_x_5:
[----:B------:R-:W1:Y:S01]  /*0bd0*/  @!UP1 LDCU.64 UR10, c[0x0][0x588] ;  /* 0x0000b100ff0a97ac */ /* 0x000e620008000a00 */
[----:B------:R-:W2:Y:S01]  /*0be0*/  @UP1 LDCU.64 UR8, c[0x0][0x590] ;  /* 0x0000b200ff0817ac */ /* 0x000ea20008000a00 */
[----:B------:R-:W3:Y:S01]  /*0bf0*/  LDCU UR61, c[0x0][0x3e0] ;  /* 0x00007c00ff3d77ac */ /* 0x000ee20008000800 */
[----:B------:R-:W3:Y:S01]  /*0c00*/  LDCU UR60, c[0x0][0x44c] ;  /* 0x00008980ff3c77ac */ /* 0x000ee20008000800 */
[----:B-1----:R-:W-:-:S04]  /*0c10*/  @!UP1 UIMAD.WIDE.U32 UR64, UR51, UR10, URZ ;  /* 0x0000000a334092a5 */ /* 0x002fc8000f8e00ff */
[----:B------:R-:W-:Y:S02]  /*0c20*/  @!UP1 UIMAD UR62, UR51, UR11, UR65 ;  /* 0x0000000b333e92a4 */ /* 0x000fe4000f8e0241 */
[----:B--2---:R-:W-:-:S04]  /*0c30*/  @UP1 UIMAD.WIDE.U32 UR10, UR12, UR8, URZ ;  /* 0x000000080c0a12a5 */ /* 0x004fc8000f8e00ff */
[----:B------:R-:W-:Y:S02]  /*0c40*/  @UP1 UIMAD UR62, UR12, UR9, UR11 ;  /* 0x000000090c3e12a4 */ /* 0x000fe4000f8e020b */
[----:B---3--:R-:W-:Y:S01]  /*0c50*/  UIMAD.WIDE UR66, UR61, UR60, URZ ;  /* 0x0000003c3d4272a5 */ /* 0x008fe2000f8e02ff */
[----:B------:R-:W-:Y:S01]  /*0c60*/  @UP1 UMOV UR64, UR10 ;  /* 0x0000000a00401c82 */ /* 0x000fe20008000000 */
[----:B------:R-:W-:Y:S10]  /*0c70*/  BRA.U UP1, `(.L_x_6) ;  /* 0x0000000101407547 */ /* 0x000ff4000b800000 */
[----:B------:R-:W1:Y:S01]  /*0c80*/  LDCU UR18, c[0x0][0x444] ;  /* 0x00008880ff1277ac */ /* 0x000e620008000800 */
[----:B------:R-:W-:Y:S02]  /*0c90*/  USHF.R.S32.HI UR9, URZ, 0x1f, UR61 ;  /* 0x0000001fff097899 */ /* 0x000fe4000801143d */
[----:B-1----:R-:W-:Y:S02]  /*0ca0*/  USHF.R.S32.HI UR8, URZ, 0x1f, UR18 ;  /* 0x0000001fff087899 */ /* 0x002fe40008011412 */
[----:B------:R-:W-:Y:S02]  /*0cb0*/  UIMAD.WIDE.U32 UR18, UR51, UR18, URZ ;  /* 0x00000012331272a5 */ /* 0x000fe4000f8e00ff */
[----:B------:R-:W-:Y:S02]  /*0cc0*/  UIMAD UR8, UR8, UR51, URZ ;  /* 0x00000033080872a4 */ /* 0x000fe4000f8e02ff */
[----:B------:R-:W-:Y:S02]  /*0cd0*/  UIMAD.WIDE.U32 UR10, UR18, UR61, URZ ;  /* 0x0000003d120a72a5 */ /* 0x000fe4000f8e00ff */
[----:B------:R-:W-:-:S02]  /*0ce0*/  UIADD3 UR8, UPT, UPT, UR19, UR8, URZ ;  /* 0x0000000813087290 */ /* 0x000fc4000fffe0ff */
[----:B------:R-:W-:Y:S02]  /*0cf0*/  UIMAD.WIDE.U32 UR56, UR10, UR60, URZ ;  /* 0x0000003c0a3872a5 */ /* 0x000fe4000f8e00ff */
[----:B------:R-:W-:-:S04]  /*0d00*/  UIMAD UR8, UR8, UR61, URZ ;  /* 0x0000003d080872a4 */ /* 0x000fc8000f8e02ff */
[----:B------:R-:W-:Y:S02]  /*0d10*/  UIMAD UR8, UR9, UR18, UR8 ;  /* 0x00000012090872a4 */ /* 0x000fe4000f8e0208 */
[----:B------:R-:W-:Y:S02]  /*0d20*/  USHF.R.S32.HI UR9, URZ, 0x1f, UR60 ;  /* 0x0000001fff097899 */ /* 0x000fe4000801143c */
[----:B------:R-:W-:-:S04]  /*0d30*/  UIADD3 UR8, UPT, UPT, UR11, UR8, URZ ;  /* 0x000000080b087290 */ /* 0x000fc8000fffe0ff */
[----:B------:R-:W-:-:S04]  /*0d40*/  UIMAD UR8, UR8, UR60, URZ ;  /* 0x0000003c080872a4 */ /* 0x000fc8000f8e02ff */
[----:B------:R-:W-:-:S04]  /*0d50*/  UIMAD UR8, UR9, UR10, UR8 ;  /* 0x0000000a090872a4 */ /* 0x000fc8000f8e0208 */
[----:B------:R-:W-:Y:S01]  /*0d60*/  UIADD3 UR8, UPT, UPT, UR57, UR8, URZ ;  /* 0x0000000839087290 */ /* 0x000fe2000fffe0ff */
[----:B------:R-:W-:Y:S11]  /*0d70*/  BRA `(.L_x_7) ;  /* 0x00000000000c7947 */ /* 0x000ff60003800000 */
.L_x_6:
[----:B------:R-:W-:Y:S02]  /*0d80*/  UIMAD.WIDE.U32 UR56, UR66, UR12, URZ ;  /* 0x0000000c423872a5 */ /* 0x000fe4000f8e00ff */
[----:B------:R-:W-:-:S04]  /*0d90*/  UIMAD UR8, UR67, UR12, URZ ;  /* 0x0000000c430872a4 */ /* 0x000fc8000f8e02ff */
[----:B------:R-:W-:Y:S02]  /*0da0*/  UIADD3 UR8, UPT, UPT, UR57, UR8, URZ ;  /* 0x0000000839087290 */ /* 0x000fe4000fffe0ff */
.L_x_7:
[----:B------:R-:W1:Y:S01]  /*0db0*/  LDCU.U8 UR10, c[0x0][0x548] ;  /* 0x0000a900ff0a77ac */ /* 0x000e620008000000 */
[----:B------:R-:W-:Y:S01]  /*0dc0*/  USHF.L.U32 UR13, UR51, 0x7, URZ ;  /* 0x00000007330d7899 */ /* 0x000fe200080006ff */
[----:B------:R-:W2:Y:S03]  /*0dd0*/  LDCU.U8 UR59, c[0x0][0x5f0] ;  /* 0x0000be00ff3b77ac */ /* 0x000ea60008000000 */
[----:B------:R-:W-:-:S04]  /*0de0*/  USEL UR9, UR13, URZ, UP5 ;  /* 0x000000ff0d097287 */ /* 0x000fc8000a800000 */
[----:B------:R-:W-:Y:S02]  /*0df0*/  UIADD3 UR9, UP0, UPT, UR20, UR9, URZ ;  /* 0x0000000914097290 */ /* 0x000fe4000ff1e0ff */
[----:B-1----:R-:W-:Y:S02]  /*0e00*/  UISETP.NE.AND UP1, UPT, UR10, URZ, UPT ;  /* 0x000000ff0a00728c */ /* 0x002fe4000bf25270 */
[----:B------:R-:W-:Y:S02]  /*0e10*/  UIADD3.X UR55, UPT, UPT, URZ, UR53, URZ, UP0, !UPT ;  /* 0x00000035ff377290 */ /* 0x000fe400087fe4ff */
[----:B------:R-:W-:Y:S02]  /*0e20*/  UIMAD.WIDE.U32 UR18, UR9, UR66, URZ ;  /* 0x00000042091272a5 */ /* 0x000fe4000f8e00ff */
[----:B------:R-:W-:-:S04]  /*0e30*/  UIMAD UR55, UR55, UR66, URZ ;  /* 0x00000042373772a4 */ /* 0x000fc8000f8e02ff */
[----:B------:R-:W-:Y:S02]  /*0e40*/  UIMAD UR55, UR67, UR9, UR55 ;  /* 0x00000009433772a4 */ /* 0x000fe4000f8e0237 */
[----:B------:R-:W-:Y:S02]  /*0e50*/  UIMAD UR9, UR27, UR60, URZ ;  /* 0x0000003c1b0972a4 */ /* 0x000fe4000f8e02ff */
[----:B------:R-:W-:Y:S01]  /*0e60*/  UIADD3 UR55, UPT, UPT, UR19, UR55, URZ ;  /* 0x0000003713377290 */ /* 0x000fe2000fffe0ff */
[----:B--2---:R-:W-:Y:S11]  /*0e70*/  BRA.U !UP1, `(.L_x_8) ;  /* 0x00000001091c7547 */ /* 0x004ff6000b800000 */
[----:B------:R-:W1:Y:S01]  /*0e80*/  LDCU UR10, c[0x0][0x434] ;  /* 0x00008680ff0a77ac */ /* 0x000e620008000800 */
[----:B------:R-:W2:Y:S01]  /*0e90*/  LDCU UR58, c[0x0][0x454] ;  /* 0x00008a80ff3a77ac */ /* 0x000ea20008000800 */
[----:B------:R-:W-:Y:S02]  /*0ea0*/  UISETP.NE.AND UP0, UPT, UR12, -0x1, UPT ;  /* 0xffffffff0c00788c */ /* 0x000fe4000bf05270 */
[----:B-1----:R-:W-:-:S04]  /*0eb0*/  UIMAD UR10, UR51, UR10, URZ ;  /* 0x0000000a330a72a4 */ /* 0x002fc8000f8e02ff */
[----:B------:R-:W-:-:S04]  /*0ec0*/  USEL UR10, UR10, UR12, !UP0 ;  /* 0x0000000c0a0a7287 */ /* 0x000fc8000c000000 */
[----:B--2---:R-:W-:Y:S01]  /*0ed0*/  UIMAD UR58, UR27, UR58, UR10 ;  /* 0x0000003a1b3a72a4 */ /* 0x004fe2000f8e020a */
[----:B------:R-:W-:Y:S05]  /*0ee0*/  BRA `(.L_x_9) ;  /* 0x00000000000c7947 */ /* 0x000fea0003800000 */
.L_x_8:
[----:B------:R-:W1:Y:S01]  /*0ef0*/  LDCU UR58, c[0x0][0x434] ;  /* 0x00008680ff3a77ac */ /* 0x000e620008000800 */
[----:B------:R-:W-:-:S04]  /*0f00*/  UIMAD UR10, UR51, UR61, UR27 ;  /* 0x0000003d330a72a4 */ /* 0x000fc8000f8e021b */
[----:B-1----:R-:W-:Y:S02]  /*0f10*/  UIMAD UR58, UR10, UR58, URZ ;  /* 0x0000003a0a3a72a4 */ /* 0x002fe4000f8e02ff */
.L_x_9:
[----:B------:R-:W-:Y:S01]  /*0f20*/  UIADD3 UR52, UPT, UPT, UR40, -0x1, URZ ;  /* 0xffffffff28347890 */ /* 0x000fe2000fffe0ff */
[----:B------:R-:W-:Y:S09]  /*0f30*/  BRA.U !UP1, `(.L_x_10) ;  /* 0x0000000109247547 */ /* 0x000ff2000b800000 */
[----:B------:R-:W1:Y:S01]  /*0f40*/  LDCU UR10, c[0x0][0x444] ;  /* 0x00008880ff0a77ac */ /* 0x000e620008000800 */
[----:B------:R-:W-:Y:S01]  /*0f50*/  UISETP.NE.AND UP0, UPT, UR12, -0x1, UPT ;  /* 0xffffffff0c00788c */ /* 0x000fe2000bf05270 */
[----:B------:R-:W2:Y:S10]  /*0f60*/  LDCU UR11, c[0x0][0x430] ;  /* 0x00008600ff0b77ac */ /* 0x000eb40008000800 */
[----:B-1----:R-:W-:Y:S01]  /*0f70*/  @!UP0 UIMAD UR12, UR51, UR10, URZ ;  /* 0x0000000a330c82a4 */ /* 0x002fe2000f8e02ff */
[----:B------:R-:W2:Y:S03]  /*0f80*/  LDCU UR10, c[0x0][0x454] ;  /* 0x00008a80ff0a77ac */ /* 0x000ea60008000800 */
[----:B------:R-:W-:-:S02]  /*0f90*/  UIADD3 UR12, UPT, UPT, UR13, UR12, URZ ;  /* 0x0000000c0d0c7290 */ /* 0x000fc4000fffe0ff */
[----:B--2---:R-:W-:-:S04]  /*0fa0*/  ULEA UR10, UR11, UR10, 0x7 ;  /* 0x0000000a0b0a7291 */ /* 0x004fc8000f8e38ff */
[----:B------:R-:W-:Y:S01]  /*0fb0*/  UIMAD UR57, UR10, UR27, UR12 ;  /* 0x0000001b0a3972a4 */ /* 0x000fe2000f8e020c */
[----:B------:R-:W-:Y:S11]  /*0fc0*/  BRA `(.L_x_11) ;  /* 0x00000000000c7947 */ /* 0x000ff60003800000 */
.L_x_10:
[----:B------:R-:W1:Y:S01]  /*0fd0*/  LDCU UR57, c[0x0][0x444] ;  /* 0x00008880ff3977ac */ /* 0x000e620008000800 */
[----:B------:R-:W-:-:S04]  /*0fe0*/  UIMAD UR10, UR51, UR61, UR27 ;  /* 0x0000003d330a72a4 */ /* 0x000fc8000f8e021b */
[----:B-1----:R-:W-:-:S12]  /*0ff0*/  UIMAD UR57, UR10, UR57, URZ ;  /* 0x000000390a3972a4 */ /* 0x002fd8000f8e02ff */
.L_x_11:
[----:B------:R-:W-:Y:S01]  /*1000*/  USHF.R.S32.HI UR10, URZ, 0x1f, UR9 ;  /* 0x0000001fff0a7899 */ /* 0x000fe20008011409 */
[----:B------:R-:W1:Y:S01]  /*1010*/  S2R R21, SR_TID.X ;  /* 0x0000000000157919 */ /* 0x000e620000002100 */
[----:B------:R-:W-:Y:S01]  /*1020*/  UIADD3 UR56, UP1, UP0, UR18, UR56, UR9 ;  /* 0x0000003812387290 */ /* 0x000fe2000f83e009 */
[----:B------:R-:W-:Y:S01]  /*1030*/  IMAD.MOV.U32 R9, RZ, RZ, RZ ;  /* 0x000000ffff097224 */ /* 0x000fe200078e00ff */
[----:B------:R-:W2:Y:S01]  /*1040*/  LDCU UR9, c[0x0][0x508] ;  /* 0x0000a100ff0977ac */ /* 0x000ea20008000800 */
[----:B------:R-:W3:Y:S01]  /*1050*/  LDC.64 R14, c[0x0][0x5f8] ;  /* 0x00017e00ff0e7b82 */ /* 0x000ee20000000a00 */
[----:B------:R-:W-:Y:S01]  /*1060*/  ISETP.NE.AND P3, PT, RZ, UR59, PT ;  /* 0x0000003bff007c0c */ /* 0x000fe2000bf65270 */
[----:B------:R-:W-:Y:S01]  /*1070*/  BSSY.RECONVERGENT B1, `(.L_x_1) ;  /* 0x0000705000017945 */ /* 0x000fe20003800200 */
[----:B------:R-:W-:Y:S02]  /*1080*/  UIADD3 UR49, UPT, UPT, UR32, UR43, URZ ;  /* 0x0000002b20317290 */ /* 0x000fe4000fffe0ff */
[----:B------:R-:W-:Y:S01]  /*1090*/  UIADD3.X UR55, UPT, UPT, UR55, UR8, UR10, UP1, UP0 ;  /* 0x0000000837377290 */ /* 0x000fe20008fe040a */
[----:B------:R-:W4:Y:S01]  /*10a0*/  LDCU.64 UR12, c[0x0][0x3b0] ;  /* 0x00007600ff0c77ac */ /* 0x000f220008000a00 */
[----:B------:R-:W5:Y:S01]  /*10b0*/  LDCU.64 UR18, c[0x0][0x3c8] ;  /* 0x00007900ff1277ac */ /* 0x000f620008000a00 */
[----:B------:R-:W-:-:S02]  /*10c0*/  ULEA UR57, UR52, UR57, 0x6 ;  /* 0x0000003934397291 */ /* 0x000fc4000f8e30ff */
[----:B--2---:R-:W-:Y:S02]  /*10d0*/  UIADD3 UR9, UPT, UPT, UR49, -UR9, -UR41 ;  /* 0x8000000931097290 */ /* 0x004fe4000fffe829 */
[----:B------:R-:W-:Y:S02]  /*10e0*/  ULEA UR58, UR52, UR58, 0x6 ;  /* 0x0000003a343a7291 */ /* 0x000fe4000f8e30ff */
[----:B------:R-:W-:-:S04]  /*10f0*/  USHF.R.S32.HI UR8, URZ, 0x1f, UR9 ;  /* 0x0000001fff087899 */ /* 0x000fc80008011409 */
[----:B------:R-:W-:Y:S01]  /*1100*/  ULEA.HI UR8, UR8, UR9, URZ, 0x6 ;  /* 0x0000000908087291 */ /* 0x000fe2000f8f30ff */
[----:B----4-:R-:W-:Y:S01]  /*1110*/  IMAD.U32 R4, RZ, RZ, UR12 ;  /* 0x0000000cff047e24 */ /* 0x010fe2000f8e00ff */
[----:B------:R-:W-:Y:S01]  /*1120*/  UIMAD UR63, UR53, UR12, URZ ;  /* 0x0000000c353f72a4 */ /* 0x000fe2000f8e02ff */
[C---:B-1----:R-:W-:Y:S01]  /*1130*/  IMAD.SHL.U32 R22, R21.reuse, 0x8, RZ ;  /* 0x0000000815167824 */ /* 0x042fe200078e00ff */
[----:B------:R-:W-:Y:S01]  /*1140*/  USHF.R.S32.HI UR47, URZ, 0x6, UR8 ;  /* 0x00000006ff2f7899 */ /* 0x000fe20008011408 */
[----:B-----5:R-:W-:Y:S01]  /*1150*/  IMAD.U32 R6, RZ, RZ, UR18 ;  /* 0x00000012ff067e24 */ /* 0x020fe2000f8e00ff */
[----:B------:R-:W-:Y:S01]  /*1160*/  UIMAD UR63, UR20, UR13, UR63 ;  /* 0x0000000d143f72a4 */ /* 0x000fe2000f8e023f */
[----:B------:R-:W-:Y:S01]  /*1170*/  LOP3.LUT R11, R21, 0x1f, RZ, 0xc0, !PT ;  /* 0x0000001f150b7812 */ /* 0x000fe200078ec0ff */
[----:B------:R-:W-:Y:S01]  /*1180*/  UISETP.LT.AND UP0, UPT, URZ, UR47, UPT ;  /* 0x0000002fff00728c */ /* 0x000fe2000bf01270 */
[----:B------:R-:W-:Y:S02]  /*1190*/  LOP3.LUT R8, R22, 0x18, RZ, 0xc0, !PT ;  /* 0x0000001816087812 */ /* 0x000fe400078ec0ff */
[----:B------:R-:W1:Y:S01]  /*11a0*/  LDCU.128 UR8, c[0x0][0x590] ;  /* 0x0000b200ff0877ac */ /* 0x000e620008000c00 */
[----:B------:R-:W-:Y:S01]  /*11b0*/  IMAD.U32 R0, RZ, RZ, UR63 ;  /* 0x0000003fff007e24 */ /* 0x000fe2000f8e00ff */
[----:B------:R-:W-:Y:S01]  /*11c0*/  IADD3 R2, P0, PT, R8, UR64, RZ ;  /* 0x0000004008027c10 */ /* 0x000fe2000ff1e0ff */
[----:B------:R-:W-:Y:S01]  /*11d0*/  IMAD.WIDE.U32 R4, R4, UR20, R8 ;  /* 0x0000001404047c25 */ /* 0x000fe2000f8e0008 */
[----:B------:R-:W-:Y:S01]  /*11e0*/  SHF.R.U32.HI R19, RZ, 0x2, R21 ;  /* 0x00000002ff137819 */ /* 0x000fe20000011615 */
[----:B------:R-:W-:-:S02]  /*11f0*/  USEL UR47, URZ, UR47, !UP0 ;  /* 0x0000002fff2f7287 */ /* 0x000fc4000c000000 */
[----:B------:R-:W-:Y:S01]  /*1200*/  IMAD.X R3, RZ, RZ, UR62, P0 ;  /* 0x0000003eff037e24 */ /* 0x000fe200080e06ff */
[----:B------:R-:W-:Y:S01]  /*1210*/  IADD3 R4, P1, PT, R4, UR50, RZ ;  /* 0x0000003204047c10 */ /* 0x000fe2000ff3e0ff */
[----:B------:R-:W-:Y:S01]  /*1220*/  UIMAD UR50, UR61, UR60, URZ ;  /* 0x0000003c3d3272a4 */ /* 0x000fe2000f8e02ff */
[----:B------:R-:W-:Y:S01]  /*1230*/  IADD3 R20, PT, PT, R19, 0x40, RZ ;  /* 0x0000004013147810 */ /* 0x000fe20007ffe0ff */
[----:B------:R-:W2:Y:S01]  /*1240*/  LDCU.64 UR60, c[0x0][0x5e8] ;  /* 0x0000bd00ff3c77ac */ /* 0x000ea20008000a00 */
[----:B------:R-:W-:Y:S01]  /*1250*/  IADD3.X R5, PT, PT, R5, UR21, R0, P1, !PT ;  /* 0x0000001505057c10 */ /* 0x000fe20008ffe400 */
[----:B------:R-:W-:Y:S01]  /*1260*/  IMAD.U32 R0, RZ, RZ, UR19 ;  /* 0x00000013ff007e24 */ /* 0x000fe2000f8e00ff */
[----:B------:R-:W4:Y:S01]  /*1270*/  LDCU.64 UR18, c[0x0][0x550] ;  /* 0x0000aa00ff1277ac */ /* 0x000f220008000a00 */
[----:B-1----:R-:W-:Y:S01]  /*1280*/  MOV R7, UR8 ;  /* 0x0000000800077c02 */ /* 0x002fe20008000f00 */
[----:B------:R-:W-:Y:S01]  /*1290*/  UIMAD UR53, UR53, UR8, URZ ;  /* 0x00000008353572a4 */ /* 0x000fe2000f8e02ff */
[----:B------:R-:W1:Y:S03]  /*12a0*/  LDCU.64 UR62, c[0x0][0x420] ;  /* 0x00008400ff3e77ac */ /* 0x000e660008000a00 */
[----:B------:R-:W-:Y:S01]  /*12b0*/  IMAD.WIDE.U32 R2, R7, UR20, R2 ;  /* 0x0000001407027c25 */ /* 0x000fe2000f8e0002 */
[----:B------:R-:W-:-:S03]  /*12c0*/  UIMAD UR20, UR20, UR9, UR53 ;  /* 0x00000009141472a4 */ /* 0x000fc6000f8e0235 */
[----:B------:R-:W-:Y:S01]  /*12d0*/  IMAD.WIDE.U32 R6, R6, UR27, R4 ;  /* 0x0000001b06067c25 */ /* 0x000fe2000f8e0004 */
[----:B------:R-:W-:Y:S01]  /*12e0*/  SHF.R.U32.HI R5, RZ, 0x5, R21 ;  /* 0x00000005ff057819 */ /* 0x000fe20000011615 */
[----:B------:R-:W-:Y:S01]  /*12f0*/  USHF.L.U32 UR53, UR50, 0x6, URZ ;  /* 0x0000000632357899 */ /* 0x000fe200080006ff */
[----:B------:R-:W-:Y:S01]  /*1300*/  MOV R4, UR10 ;  /* 0x0000000a00047c02 */ /* 0x000fe20008000f00 */
[----:B------:R-:W-:Y:S01]  /*1310*/  VIADD R3, R3, UR20 ;  /* 0x0000001403037c36 */ /* 0x000fe20008000000 */
[----:B------:R-:W-:Y:S01]  /*1320*/  UISETP.GT.AND UP0, UPT, UR40, UR47, UPT ;  /* 0x0000002f2800728c */ /* 0x000fe2000bf04270 */
[----:B------:R-:W-:Y:S01]  /*1330*/  IMAD R11, R5, UR50, R11 ;  /* 0x00000032050b7c24 */ /* 0x000fe2000f8e020b */
[----:B--2---:R-:W-:Y:S01]  /*1340*/  UIMAD.WIDE UR60, UR57, 0x4, UR60 ;  /* 0x00000004393c78a5 */ /* 0x004fe2000f8e023c */
[----:B------:R-:W-:Y:S01]  /*1350*/  IMAD.WIDE.U32 R4, R4, UR27, R2 ;  /* 0x0000001b04047c25 */ /* 0x000fe2000f8e0002 */
[----:B------:R-:W2:Y:S03]  /*1360*/  LDCU.64 UR20, c[0x0][0x380] ;  /* 0x00007000ff1477ac */ /* 0x000ea60008000a00 */
[----:B---3--:R-:W-:Y:S01]  /*1370*/  IMAD.WIDE.U32 R2, R14, UR25, RZ ;  /* 0x000000190e027c25 */ /* 0x008fe2000f8e00ff */
[----:B-1----:R-:W-:-:S03]  /*1380*/  UIMAD.WIDE UR62, UR58, 0x4, UR62 ;  /* 0x000000043a3e78a5 */ /* 0x002fc6000f8e023e */
[----:B------:R-:W-:Y:S01]  /*1390*/  IMAD R7, R0, UR27, R7 ;  /* 0x0000001b00077c24 */ /* 0x000fe2000f8e0207 */
[----:B------:R-:W-:Y:S01]  /*13a0*/  SEL R10, R2, RZ, P3 ;  /* 0x000000ff020a7207 */ /* 0x000fe20001800000 */
[----:B------:R-:W-:Y:S01]  /*13b0*/  IMAD.U32 R0, RZ, RZ, UR11 ;  /* 0x0000000bff007e24 */ /* 0x000fe2000f8e00ff */
[----:B------:R-:W1:Y:S01]  /*13c0*/  LDCU.64 UR10, c[0x0][0x570] ;  /* 0x0000ae00ff0a77ac */ /* 0x000e620008000a00 */
[----:B------:R-:W-:Y:S01]  /*13d0*/  IMAD R2, R15, UR25, R3 ;  /* 0x000000190f027c24 */ /* 0x000fe2000f8e0203 */
[----:B------:R-:W-:Y:S01]  /*13e0*/  IADD3 R12, P1, P0, R11, UR56, R10 ;  /* 0x000000380b0c7c10 */ /* 0x000fe2000f83e00a */
[----:B------:R-:W-:Y:S01]  /*13f0*/  IMAD R3, R0, UR27, R5 ;  /* 0x0000001b00037c24 */ /* 0x000fe2000f8e0205 */
[----:B------:R-:W-:Y:S01]  /*1400*/  SHF.R.S32.HI R5, RZ, 0x1f, R11 ;  /* 0x0000001fff057819 */ /* 0x000fe2000001140b */
[----:B------:R-:W-:Y:S01]  /*1410*/  IMAD.U32 R10, RZ, RZ, UR53 ;  /* 0x00000035ff0a7e24 */ /* 0x000fe2000f8e00ff */
[----:B------:R-:W-:Y:S01]  /*1420*/  SEL R0, R2, RZ, P3 ;  /* 0x000000ff02007207 */ /* 0x000fe20001800000 */
[----:B------:R-:W-:-:S03]  /*1430*/  IMAD.MOV.U32 R2, RZ, RZ, R4 ;  /* 0x000000ffff027224 */ /* 0x000fc600078e0004 */
[----:B------:R-:W-:Y:S01]  /*1440*/  IADD3.X R11, PT, PT, R5, UR55, R0, P1, P0 ;  /* 0x00000037050b7c10 */ /* 0x000fe20008fe0400 */
[C---:B------:R-:W-:Y:S01]  /*1450*/  IMAD.WIDE.U32 R4, R19.reuse, UR12, R6 ;  /* 0x0000000c13047c25 */ /* 0x040fe2000f8e0006 */
[----:B------:R-:W-:Y:S02]  /*1460*/  IADD3 R0, P0, PT, R12, UR53, RZ ;  /* 0x000000350c007c10 */ /* 0x000fe4000ff1e0ff */
[----:B------:R-:W-:Y:S01]  /*1470*/  LOP3.LUT R12, R8, 0x40, RZ, 0xfc, !PT ;  /* 0x00000040080c7812 */ /* 0x000fe200078efcff */
[C---:B------:R-:W-:Y:S01]  /*1480*/  IMAD.WIDE.U32 R2, R19.reuse, UR8, R2 ;  /* 0x0000000813027c25 */ /* 0x040fe2000f8e0002 */
[----:B------:R-:W-:Y:S02]  /*1490*/  LEA.HI.X.SX32 R7, R10, R11, 0x1, P0 ;  /* 0x0000000b0a077211 */ /* 0x000fe400000f0eff */
[----:B-1----:R-:W-:Y:S01]  /*14a0*/  LEA R232, P0, R0, UR10, 0x2 ;  /* 0x0000000a00e87c11 */ /* 0x002fe2000f8010ff */
[C---:B------:R-:W-:Y:S01]  /*14b0*/  IMAD R6, R19.reuse, UR9, R3 ;  /* 0x0000000913067c24 */ /* 0x040fe2000f8e0203 */
[----:B--2---:R-:W-:Y:S01]  /*14c0*/  LEA R236, P2, R4, UR20, 0x1 ;  /* 0x0000001404ec7c11 */ /* 0x004fe2000f8408ff */
[C---:B------:R-:W-:Y:S01]  /*14d0*/  IMAD R3, R19.reuse, UR13, R5 ;  /* 0x0000000d13037c24 */ /* 0x040fe2000f8e0205 */
[----:B------:R-:W-:Y:S01]  /*14e0*/  LEA.HI.X R233, R0, UR11, R7, 0x2, P0 ;  /* 0x0000000b00e97c11 */ /* 0x000fe200080f1407 */
[----:B------:R-:W-:Y:S01]  /*14f0*/  UMOV UR10, UR60 ;  /* 0x0000003c000a7c82 */ /* 0x000fe20008000000 */
[----:B------:R-:W-:Y:S01]  /*1500*/  IADD3 R14, P0, PT, R19, 0x40, RZ ;  /* 0x00000040130e7810 */ /* 0x000fe20007f1e0ff */
[----:B------:R-:W-:Y:S01]  /*1510*/  UMOV UR11, UR61 ;  /* 0x0000003d000b7c82 */ /* 0x000fe20008000000 */
[----:B----4-:R-:W-:-:S02]  /*1520*/  LEA R234, P1, R2, UR18, 0x1 ;  /* 0x0000001202ea7c11 */ /* 0x010fc4000f8208ff */
[----:B------:R-:W-:Y:S01]  /*1530*/  LEA.HI.X R237, R4, UR21, R3, 0x1, P2 ;  /* 0x0000001504ed7c11 */ /* 0x000fe200090f0c03 */
[----:B------:R-:W-:Y:S01]  /*1540*/  IMAD.X R15, RZ, RZ, RZ, P0 ;  /* 0x000000ffff0f7224 */ /* 0x000fe200000e06ff */
[----:B------:R-:W-:Y:S02]  /*1550*/  LEA.HI.X R235, R2, UR19, R6, 0x1, P1 ;  /* 0x0000001302eb7c11 */ /* 0x000fe400088f0c06 */
[----:B------:R-:W-:Y:S01]  /*1560*/  LOP3.LUT R11, R8, 0x20, RZ, 0xfc, !PT ;  /* 0x00000020080b7812 */ /* 0x000fe200078efcff */
[----:B------:R-:W-:Y:S06]  /*1570*/  BRA.U UP0, `(.L_x_12) ;  /* 0x0000000900147547 */ /* 0x000fec000b800000 */
        /* <DEDUP_REMOVED lines=13> */
.L_x_13:
[----:B------:R-:W1:Y:S01]  /*1650*/  LDCU.64 UR10, c[0x0][0x5c0] ;  /* 0x0000b800ff0a77ac */ /* 0x000e620008000a00 */
[----:B------:R-:W-:-:S04]  /*1660*/  UIADD3 UR8, UPT, UPT, UR42, UR44, URZ ;  /* 0x0000002c2a087290 */ /* 0x000fc8000fffe0ff */
[----:B-1----:R-:W-:Y:S02]  /*1670*/  UIMAD.WIDE.U32 UR16, UR8, UR10, URZ ;  /* 0x0000000a081072a5 */ /* 0x002fe4000f8e00ff */
[----:B------:R-:W-:-:S04]  /*1680*/  UIMAD UR8, UR8, UR11, URZ ;  /* 0x0000000b080872a4 */ /* 0x000fc8000f8e02ff */
[----:B------:R-:W-:-:S06]  /*1690*/  UIADD3 UR8, UPT, UPT, UR17, UR8, URZ ;  /* 0x0000000811087290 */ /* 0x000fcc000fffe0ff */
[----:B------:R-:W-:Y:S02]  /*16a0*/  MOV R0, UR8 ;  /* 0x0000000800007c02 */ /* 0x000fe40008000f00 */
.L_x_14:
        /* <DEDUP_REMOVED lines=13> */
.L_x_15:
[----:B------:R-:W1:Y:S01]  /*1780*/  LDCU.64 UR8, c[0x0][0x5c8] ;  /* 0x0000b900ff0877ac */ /* 0x000e620008000a00 */
[----:B------:R-:W-:-:S04]  /*1790*/  UIADD3 UR42, UPT, UPT, UR42, UR44, URZ ;  /* 0x0000002c2a2a7290 */ /* 0x000fc8000fffe0ff */
[----:B-1----:R-:W-:Y:S02]  /*17a0*/  UIMAD.WIDE.U32 UR14, UR42, UR8, URZ ;  /* 0x000000082a0e72a5 */ /* 0x002fe4000f8e00ff */
[----:B------:R-:W-:-:S04]  /*17b0*/  UIMAD UR42, UR42, UR9, URZ ;  /* 0x000000092a2a72a4 */ /* 0x000fc8000f8e02ff */
[----:B------:R-:W-:-:S06]  /*17c0*/  UIADD3 UR42, UPT, UPT, UR15, UR42, URZ ;  /* 0x0000002a0f2a7290 */ /* 0x000fcc000fffe0ff */
[----:B------:R-:W-:-:S07]  /*17d0*/  MOV R10, UR42 ;  /* 0x0000002a000a7c02 */ /* 0x000fce0008000f00 */
.L_x_16:
[----:B------:R-:W1:Y:S01]  /*17e0*/  LDCU.64 UR12, c[0x0][0x5d8] ;  /* 0x0000bb00ff0c77ac */ /* 0x000e620008000a00 */
[----:B------:R-:W-:Y:S01]  /*17f0*/  IMAD.U32 R2, RZ, RZ, UR10 ;  /* 0x0000000aff027e24 */ /* 0x000fe2000f8e00ff */
[----:B------:R-:W-:Y:S01]  /*1800*/  BSSY.RECONVERGENT B0, `(.L_x_17) ;  /* 0x000001c000007945 */ /* 0x000fe20003800200 */
[----:B------:R-:W-:Y:S02]  /*1810*/  UIADD3 UR41, UPT, UPT, -UR32, UR41, URZ ;  /* 0x0000002920297290 */ /* 0x000fe4000fffe1ff */
[----:B------:R-:W-:Y:S01]  /*1820*/  IMAD.WIDE.U32 R2, R2, UR32, R8 ;  /* 0x0000002002027c25 */ /* 0x000fe2000f8e0008 */
[----:B------:R-:W-:-:S04]  /*1830*/  UIMAD UR15, UR46, UR10, URZ ;  /* 0x0000000a2e0f72a4 */ /* 0x000fc8000f8e02ff */
[----:B------:R-:W-:Y:S01]  /*1840*/  UIMAD UR15, UR32, UR11, UR15 ;  /* 0x0000000b200f72a4 */ /* 0x000fe2000f8e020f */
[----:B------:R-:W-:Y:S02]  /*1850*/  ISETP.GE.AND P5, PT, R19, UR41, PT ;  /* 0x0000002913007c0c */ /* 0x000fe4000bfa6270 */
[----:B------:R-:W-:Y:S02]  /*1860*/  IADD3 R2, P0, PT, R2, UR16, RZ ;  /* 0x0000001002027c10 */ /* 0x000fe4000ff1e0ff */
[----:B------:R-:W-:Y:S02]  /*1870*/  ISETP.GE.AND P4, PT, R20, UR41, PT ;  /* 0x0000002914007c0c */ /* 0x000fe4000bf86270 */
[----:B------:R-:W-:Y:S01]  /*1880*/  IADD3.X R3, PT, PT, R0, UR15, R3, P0, !PT ;  /* 0x0000000f00037c10 */ /* 0x000fe200087fe403 */
[----:B-1----:R-:W-:Y:S01]  /*1890*/  IMAD.U32 R0, RZ, RZ, UR13 ;  /* 0x0000000dff007e24 */ /* 0x002fe2000f8e00ff */
[----:B------:R-:W-:-:S05]  /*18a0*/  MOV R4, UR12 ;  /* 0x0000000c00047c02 */ /* 0x000fca0008000f00 */
[----:B------:R-:W-:-:S04]  /*18b0*/  IMAD.WIDE.U32 R4, R4, UR27, R2 ;  /* 0x0000001b04047c25 */ /* 0x000fc8000f8e0002 */
[----:B------:R-:W-:Y:S01]  /*18c0*/  IMAD R0, R0, UR27, R5 ;  /* 0x0000001b00007c24 */ /* 0x000fe2000f8e0205 */
[----:B------:R-:W-:Y:S06]  /*18d0*/  @P5 BRA `(.L_x_18) ;  /* 0x0000000000385947 */ /* 0x000fec0003800000 */
[----:B------:R-:W1:Y:S01]  /*18e0*/  LDCU UR15, c[0x0][0x440] ;  /* 0x00008800ff0f77ac */ /* 0x000e620008000800 */
[----:B------:R-:W-:Y:S02]  /*18f0*/  IMAD.MOV.U32 R2, RZ, RZ, R4 ;  /* 0x000000ffff027224 */ /* 0x000fe400078e0004 */
[----:B------:R-:W-:Y:S01]  /*1900*/  IMAD.MOV.U32 R3, RZ, RZ, R0 ;  /* 0x000000ffff037224 */ /* 0x000fe200078e0000 */
[----:B------:R-:W2:Y:S01]  /*1910*/  LDCU.64 UR12, c[0x0][0x560] ;  /* 0x0000ac00ff0c77ac */ /* 0x000ea20008000a00 */
[----:B------:R-:W-:-:S04]  /*1920*/  IMAD.WIDE.U32 R6, R19, UR10, R2 ;  /* 0x0000000a13067c25 */ /* 0x000fc8000f8e0002 */
[----:B------:R-:W-:Y:S01]  /*1930*/  IMAD R3, R19, UR11, R7 ;  /* 0x0000000b13037c24 */ /* 0x000fe2000f8e0207 */
[----:B-1----:R-:W-:Y:S02]  /*1940*/  ISETP.GE.AND P3, PT, R8, UR15, PT ;  /* 0x0000000f08007c0c */ /* 0x002fe4000bf66270 */
[----:B------:R-:W-:Y:S02]  /*1950*/  ISETP.GE.AND P2, PT, R11, UR15, PT ;  /* 0x0000000f0b007c0c */ /* 0x000fe4000bf46270 */
[----:B------:R-:W-:Y:S02]  /*1960*/  ISETP.GE.AND P1, PT, R12, UR15, PT ;  /* 0x0000000f0c007c0c */ /* 0x000fe4000bf26270 */
[----:B--2---:R-:W-:-:S04]  /*1970*/  LEA R2, P0, R6, UR12, 0x1 ;  /* 0x0000000c06027c11 */ /* 0x004fc8000f8008ff */
[----:B------:R-:W-:-:S05]  /*1980*/  LEA.HI.X R3, R6, UR13, R3, 0x1, P0 ;  /* 0x0000000d06037c11 */ /* 0x000fca00080f0c03 */
[----:B------:R1:W-:Y:S04]  /*1990*/  @!P3 STG.E.128 desc[UR36][R2.64], RZ ;  /* 0x000000ff0200b986 */ /* 0x0003e8000c101d24 */
[----:B------:R1:W-:Y:S04]  /*19a0*/  @!P2 STG.E.128 desc[UR36][R2.64+0x40], RZ ;  /* 0x000040ff0200a986 */ /* 0x0003e8000c101d24 */
[----:B------:R1:W-:Y:S02]  /*19b0*/  @!P1 STG.E.128 desc[UR36][R2.64+0x80], RZ ;  /* 0x000080ff02009986 */ /* 0x0003e4000c101d24 */
.L_x_18:
[----:B------:R-:W-:Y:S05]  /*19c0*/  BSYNC.RECONVERGENT B0 ;  /* 0x0000000000007941 */ /* 0x000fea0003800200 */
.L_x_17:
[----:B------:R-:W-:Y:S04]  /*19d0*/  BSSY.RECONVERGENT B0, `(.L_x_19) ;  /* 0x0000011000007945 */ /* 0x000fe80003800200 */
[----:B------:R-:W-:Y:S05]  /*19e0*/  @P4 BRA `(.L_x_20) ;  /* 0x00000000003c4947 */ /* 0x000fea0003800000 */
[----:B------:R-:W2:Y:S01]  /*19f0*/  LDCU UR15, c[0x0][0x440] ;  /* 0x00008800ff0f77ac */ /* 0x000ea20008000800 */
[----:B-1----:R-:W-:Y:S02]  /*1a00*/  IMAD R2, R15, UR10, RZ ;  /* 0x0000000a0f027c24 */ /* 0x002fe4000f8e02ff */
[----:B------:R-:W-:Y:S01]  /*1a10*/  IMAD.MOV.U32 R5, RZ, RZ, R0 ;  /* 0x000000ffff057224 */ /* 0x000fe200078e0000 */
[----:B------:R-:W1:Y:S01]  /*1a20*/  LDCU.64 UR12, c[0x0][0x560] ;  /* 0x0000ac00ff0c77ac */ /* 0x000e620008000a00 */
[C---:B------:R-:W-:Y:S02]  /*1a30*/  IMAD R0, R14.reuse, UR11, R2 ;  /* 0x0000000b0e007c24 */ /* 0x040fe4000f8e0202 */
[----:B------:R-:W-:-:S04]  /*1a40*/  IMAD.WIDE.U32 R4, R14, UR10, R4 ;  /* 0x0000000a0e047c25 */ /* 0x000fc8000f8e0004 */
[----:B------:R-:W-:Y:S01]  /*1a50*/  IMAD.IADD R0, R5, 0x1, R0 ;  /* 0x0000000105007824 */ /* 0x000fe200078e0200 */
[----:B--2---:R-:W-:Y:S02]  /*1a60*/  ISETP.GE.AND P2, PT, R8, UR15, PT ;  /* 0x0000000f08007c0c */ /* 0x004fe4000bf46270 */
[----:B------:R-:W-:Y:S02]  /*1a70*/  ISETP.GE.AND P1, PT, R11, UR15, PT ;  /* 0x0000000f0b007c0c */ /* 0x000fe4000bf26270 */
[----:B------:R-:W-:Y:S02]  /*1a80*/  ISETP.GE.AND P0, PT, R12, UR15, PT ;  /* 0x0000000f0c007c0c */ /* 0x000fe4000bf06270 */
[----:B-1----:R-:W-:-:S04]  /*1a90*/  LEA R2, P3, R4, UR12, 0x1 ;  /* 0x0000000c04027c11 */ /* 0x002fc8000f8608ff */
[----:B------:R-:W-:-:S05]  /*1aa0*/  LEA.HI.X R3, R4, UR13, R0, 0x1, P3 ;  /* 0x0000000d04037c11 */ /* 0x000fca00098f0c00 */
[----:B------:R2:W-:Y:S04]  /*1ab0*/  @!P2 STG.E.128 desc[UR36][R2.64], RZ ;  /* 0x000000ff0200a986 */ /* 0x0005e8000c101d24 */
[----:B------:R2:W-:Y:S04]  /*1ac0*/  @!P1 STG.E.128 desc[UR36][R2.64+0x40], RZ ;  /* 0x000040ff02009986 */ /* 0x0005e8000c101d24 */
[----:B------:R2:W-:Y:S02]  /*1ad0*/  @!P0 STG.E.128 desc[UR36][R2.64+0x80], RZ ;  /* 0x000080ff02008986 */ /* 0x0005e4000c101d24 */
.L_x_20:
[----:B------:R-:W-:Y:S05]  /*1ae0*/  BSYNC.RECONVERGENT B0 ;  /* 0x0000000000007941 */ /* 0x000fea0003800200 */
.L_x_19:
[----:B------:R-:W3:Y:S01]  /*1af0*/  LDCU.64 UR10, c[0x0][0x5e0] ;  /* 0x0000bc00ff0a77ac */ /* 0x000ee20008000a00 */
[----:B-12---:R-:W-:Y:S01]  /*1b00*/  MOV R2, UR8 ;  /* 0x0000000800027c02 */ /* 0x006fe20008000f00 */
[----:B------:R-:W-:Y:S01]  /*1b10*/  BSSY.RECONVERGENT B0, `(.L_x_21) ;  /* 0x0000019000007945 */ /* 0x000fe20003800200 */
[----:B------:R-:W-:-:S03]  /*1b20*/  UIMAD UR46, UR46, UR8, URZ ;  /* 0x000000082e2e72a4 */ /* 0x000fc6000f8e02ff */
[----:B------:R-:W-:Y:S01]  /*1b30*/  IMAD.WIDE.U32 R2, R2, UR32, R8 ;  /* 0x0000002002027c25 */ /* 0x000fe2000f8e0008 */
[----:B------:R-:W-:Y:S02]  /*1b40*/  UIMAD UR46, UR32, UR9, UR46 ;  /* 0x00000009202e72a4 */ /* 0x000fe4000f8e022e */
[----:B------:R-:W-:-:S04]  /*1b50*/  IADD3 R2, P0, PT, R2, UR14, RZ ;  /* 0x0000000e02027c10 */ /* 0x000fc8000ff1e0ff */
[----:B------:R-:W-:Y:S02]  /*1b60*/  IADD3.X R3, PT, PT, R10, UR46, R3, P0, !PT ;  /* 0x0000002e0a037c10 */ /* 0x000fe400087fe403 */
[----:B---3--:R-:W-:Y:S02]  /*1b70*/  MOV R4, UR10 ;  /* 0x0000000a00047c02 */ /* 0x008fe40008000f00 */
[----:B------:R-:W-:-:S03]  /*1b80*/  MOV R0, UR11 ;  /* 0x0000000b00007c02 */ /* 0x000fc60008000f00 */
        /* <DEDUP_REMOVED lines=17> */
.L_x_22:
[----:B------:R-:W-:Y:S05]  /*1ca0*/  BSYNC.RECONVERGENT B0 ;  /* 0x0000000000007941 */ /* 0x000fea0003800200 */
.L_x_21:
        /* <DEDUP_REMOVED lines=10> */
[----:B-1----:R-:W-:-:S04]  /*1d50*/  LEA R2, P2, R4, UR10, 0x1 ;  /* 0x0000000a04027c11 */ /* 0x002fc8000f8408ff */
[----:B------:R-:W-:-:S05]  /*1d60*/  LEA.HI.X R3, R4, UR11, R0, 0x1, P2 ;  /* 0x0000000b04037c11 */ /* 0x000fca00090f0c00 */
[----:B------:R4:W-:Y:S04]  /*1d70*/  @!P1 STG.E.128 desc[UR36][R2.64], RZ ;  /* 0x000000ff02009986 */ /* 0x0009e8000c101d24 */
[----:B------:R4:W-:Y:S01]  /*1d80*/  @!P0 STG.E.128 desc[UR36][R2.64+0x40], RZ ;  /* 0x000040ff02008986 */ /* 0x0009e2000c101d24 */
[----:B------:R-:W-:-:S13]  /*1d90*/  ISETP.GE.AND P0, PT, R12, UR12, PT ;  /* 0x0000000c0c007c0c */ /* 0x000fda000bf06270 */
[----:B------:R-:W-:Y:S05]  /*1da0*/  @P0 BRA `(.L_x_23) ;  /* 0x0000006000c40947 */ /* 0x000fea0003800000 */
[----:B------:R1:W-:Y:S01]  /*1db0*/  STG.E.128 desc[UR36][R2.64+0x80], RZ ;  /* 0x000080ff02007986 */ /* 0x0003e2000c101d24 */
[----:B------:R-:W-:Y:S05]  /*1dc0*/  BRA `(.L_x_23) ;  /* 0x0000006000bc7947 */ /* 0x000fea0003800000 */
.L_x_12:
[----:B------:R-:W1:Y:S01]  /*1dd0*/  LDCU.64 UR8, c[0x0][0x3d8] ;  /* 0x00007b00ff0877ac */ /* 0x000e620008000a00 */
[----:B------:R-:W-:Y:S01]  /*1de0*/  IMAD.U32 R2, RZ, RZ, UR14 ;  /* 0x0000000eff027e24 */ /* 0x000fe2000f8e00ff */
[----:B------:R-:W-:Y:S01]  /*1df0*/  LOP3.LUT R4, R22, 0xd8, RZ, 0xc0, !PT ;  /* 0x000000d816047812 */ /* 0x000fe200078ec0ff */
[----:B------:R-:W-:Y:S01]  /*1e00*/  BSSY.RECONVERGENT B0, `(.L_x_24) ;  /* 0x0000034000007945 */ /* 0x000fe20003800200 */
[----:B------:R-:W-:Y:S01]  /*1e10*/  UIMAD UR12, UR46, UR14, URZ ;  /* 0x0000000e2e0c72a4 */ /* 0x000fe2000f8e02ff */
[----:B------:R-:W-:Y:S01]  /*1e20*/  IMAD.WIDE.U32 R2, R2, UR32, R8 ;  /* 0x0000002002027c25 */ /* 0x000fe2000f8e0008 */
[----:B------:R-:W-:Y:S01]  /*1e30*/  UIADD3 UR13, UPT, UPT, -UR32, UR41, URZ ;  /* 0x00000029200d7290 */ /* 0x000fe2000fffe1ff */
[----:B------:R-:W-:Y:S01]  /*1e40*/  LOP3.LUT R4, R4, 0x18, R21, 0x78, !PT ;  /* 0x0000001804047812 */ /* 0x000fe200078e7815 */
[----:B------:R-:W-:Y:S01]  /*1e50*/  UIMAD UR12, UR32, UR15, UR12 ;  /* 0x0000000f200c72a4 */ /* 0x000fe2000f8e020c */
[----:B------:R-:W-:Y:S01]  /*1e60*/  @P3 BAR.SYNC.DEFER_BLOCKING 0x0 ;  /* 0x0000000000003b1d */ /* 0x000fe20000010000 */
[----:B------:R-:W-:-:S02]  /*1e70*/  IADD3 R2, P0, PT, R2, UR54, RZ ;  /* 0x0000003602027c10 */ /* 0x000fc4000ff1e0ff */
[----:B------:R-:W-:Y:S02]  /*1e80*/  ISETP.GE.AND P5, PT, R19, UR13, PT ;  /* 0x0000000d13007c0c */ /* 0x000fe4000bfa6270 */
[----:B------:R-:W-:Y:S01]  /*1e90*/  IADD3.X R3, PT, PT, R16, UR12, R3, P0, !PT ;  /* 0x0000000c10037c10 */ /* 0x000fe200087fe403 */
[----:B------:R-:W-:Y:S01]  /*1ea0*/  ULOP3.LUT UR12, UR52, 0x80000001, URZ, 0xc0, !UPT ;  /* 0x80000001340c7892 */ /* 0x000fe2000f8ec0ff */
[----:B------:R-:W-:Y:S01]  /*1eb0*/  LOP3.LUT R6, R4, 0x1f20, R22, 0xf8, !PT ;  /* 0x00001f2004067812 */ /* 0x000fe200078ef816 */
[----:B-1----:R-:W-:Y:S02]  /*1ec0*/  IMAD R0, R17, UR8, RZ ;  /* 0x0000000811007c24 */ /* 0x002fe4000f8e02ff */
[----:B------:R-:W-:Y:S01]  /*1ed0*/  UISETP.NE.AND UP0, UPT, UR12, 0x1, UPT ;  /* 0x000000010c00788c */ /* 0x000fe2000bf05270 */
[----:B------:R-:W-:-:S03]  /*1ee0*/  IMAD.WIDE.U32 R4, R13, UR8, R2 ;  /* 0x000000080d047c25 */ /* 0x000fc6000f8e0002 */
[----:B------:R-:W-:Y:S01]  /*1ef0*/  USEL UR12, URZ, 0x3000, UP0 ;  /* 0x00003000ff0c7887 */ /* 0x000fe20008000000 */
[----:B------:R-:W-:Y:S01]  /*1f00*/  IMAD R10, R13, UR9, R0 ;  /* 0x000000090d0a7c24 */ /* 0x000fe2000f8e0200 */
[----:B------:R-:W-:-:S03]  /*1f10*/  LEA R0, R6, UR5, 0x1 ;  /* 0x0000000506007c11 */ /* 0x000fc6000f8e08ff */
[----:B------:R-:W-:Y:S01]  /*1f20*/  IMAD.IADD R10, R5, 0x1, R10 ;  /* 0x00000001050a7824 */ /* 0x000fe200078e020a */
        /* <DEDUP_REMOVED lines=9> */
[----:B--2---:R-:W-:-:S04]  /*1fc0*/  LEA R2, P2, R6, UR8, 0x1 ;  /* 0x0000000806027c11 */ /* 0x004fc8000f8408ff */
[----:B------:R-:W-:-:S05]  /*1fd0*/  LEA.HI.X R3, R6, UR9, R3, 0x1, P2 ;  /* 0x0000000906037c11 */ /* 0x000fca00090f0c03 */
[----:B------:R-:W-:Y:S01]  /*1fe0*/  @!PT LDS RZ, [RZ] ;  /* 0x00000000fffff984 */ /* 0x000fe20000000800 */
[----:B------:R-:W-:Y:S01]  /*1ff0*/  @!PT LDS RZ, [RZ] ;  /* 0x00000000fffff984 */ /* 0x000fe20000000800 */
[----:B------:R-:W-:Y:S01]  /*2000*/  @!PT LDS RZ, [RZ] ;  /* 0x00000000fffff984 */ /* 0x000fe20000000800 */
[----:B------:R1:W-:Y:S04]  /*2010*/  @!P1 LDGSTS.E.BYPASS.LTC128B.128 [R0+0xf000], desc[UR36][R2.64] ;  /* 0x0f00000002009fae */ /* 0x0003e8000b981a24 */
[----:B------:R1:W-:Y:S04]  /*2020*/  @P1 STS.128 [R0+0xf000], RZ ;  /* 0x00f000ff00001388 */ /* 0x0003e80000000c00 */
[----:B------:R-:W-:Y:S01]  /*2030*/  @!PT LDS RZ, [RZ] ;  /* 0x00000000fffff984 */ /* 0x000fe20000000800 */
[----:B------:R-:W-:Y:S01]  /*2040*/  @!PT LDS RZ, [RZ] ;  /* 0x00000000fffff984 */ /* 0x000fe20000000800 */
[----:B------:R-:W-:Y:S01]  /*2050*/  @!PT LDS RZ, [RZ] ;  /* 0x00000000fffff984 */ /* 0x000fe20000000800 */
[----:B------:R1:W-:Y:S04]  /*2060*/  @!P0 LDGSTS.E.BYPASS.LTC128B.128 [R0+0x11000], desc[UR36][R2.64+0x40] ;  /* 0x1100004002008fae */ /* 0x0003e8000b981a24 */
[----:B------:R1:W-:Y:S01]  /*2070*/  @P0 STS.128 [R0+0x11000], RZ ;  /* 0x011000ff00000388 */ /* 0x0003e20000000c00 */
[----:B------:R-:W-:-:S13]  /*2080*/  ISETP.GE.AND P0, PT, R12, UR18, PT ;  /* 0x000000120c007c0c */ /* 0x000fda000bf06270 */
[----:B------:R-:W-:Y:S05]  /*2090*/  @P0 BRA `(.L_x_26) ;  /* 0x0000000000140947 */ /* 0x000fea0003800000 */
[----:B------:R-:W-:Y:S01]  /*20a0*/  @!PT LDS RZ, [RZ] ;  /* 0x00000000fffff984 */ /* 0x000fe20000000800 */
[----:B------:R-:W-:Y:S01]  /*20b0*/  @!PT LDS RZ, [RZ] ;  /* 0x00000000fffff984 */ /* 0x000fe20000000800 */
[----:B------:R-:W-:Y:S01]  /*20c0*/  @!PT LDS RZ, [RZ] ;  /* 0x00000000fffff984 */ /* 0x000fe20000000800 */
[----:B------:R3:W-:Y:S01]  /*20d0*/  LDGSTS.E.BYPASS.LTC128B.128 [R0+0x13000], desc[UR36][R2.64+0x80] ;  /* 0x1300008002007fae */ /* 0x0007e2000b981a24 */
[----:B------:R-:W-:Y:S05]  /*20e0*/  BRA `(.L_x_27) ;  /* 0x0000000000147947 */ /* 0x000fea0003800000 */
.L_x_26:
[----:B------:R2:W-:Y:S01]  /*20f0*/  STS.128 [R0+0x13000], RZ ;  /* 0x013000ff00007388 */ /* 0x0005e20000000c00 */
[----:B------:R-:W-:Y:S05]  /*2100*/  BRA `(.L_x_27) ;  /* 0x00000000000c7947 */ /* 0x000fea0003800000 */
.L_x_25:
[----:B------:R1:W-:Y:S04]  /*2110*/  STS.128 [R0+0xf000], RZ ;  /* 0x00f000ff00007388 */ /* 0x0003e80000000c00 */
[----:B------:R1:W-:Y:S04]  /*2120*/  STS.128 [R0+0x11000], RZ ;  /* 0x011000ff00007388 */ /* 0x0003e80000000c00 */
[----:B------:R1:W-:Y:S02]  /*2130*/  STS.128 [R0+0x13000], RZ ;  /* 0x013000ff00007388 */ /* 0x0003e40000000c00 */
.L_x_27:
[----:B------:R-:W-:Y:S05]  /*2140*/  BSYNC.RECONVERGENT B0 ;  /* 0x0000000000007941 */ /* 0x000fea0003800200 */
.L_x_24:
[----:B------:R-:W-:Y:S01]  /*2150*/  ISETP.GE.AND P4, PT, R20, UR13, PT ;  /* 0x0000000d14007c0c */ /* 0x000fe2000bf86270 */
[----:B------:R-:W-:-:S12]  /*2160*/  BSSY.RECONVERGENT B0, `(.L_x_28) ;  /* 0x0000022000007945 */ /* 0x000fd80003800200 */
[----:B------:R4:W-:Y:S04]  /*2170*/  @P4 STS.128 [R0+0x10000], RZ ;  /* 0x010000ff00004388 */ /* 0x0009e80000000c00 */
[----:B------:R4:W-:Y:S04]  /*2180*/  @P4 STS.128 [R0+0x12000], RZ ;  /* 0x012000ff00004388 */ /* 0x0009e80000000c00 */
[----:B------:R4:W-:Y:S01]  /*2190*/  @P4 STS.128 [R0+0x14000], RZ ;  /* 0x014000ff00004388 */ /* 0x0009e20000000c00 */
[----:B------:R-:W-:Y:S05]  /*21a0*/  @P4 BRA `(.L_x_29) ;  /* 0x0000000000744947 */ /* 0x000fea0003800000 */
[----:B------:R-:W5:Y:S01]  /*21b0*/  LDCU UR13, c[0x0][0x440] ;  /* 0x00008800ff0d77ac */ /* 0x000f620008000800 */
[----:B-1-3--:R-:W-:Y:S02]  /*21c0*/  IMAD R2, R15, UR14, RZ ;  /* 0x0000000e0f027c24 */ /* 0x00afe4000f8e02ff */
[----:B------:R-:W-:Y:S01]  /*21d0*/  IMAD.MOV.U32 R5, RZ, RZ, R10 ;  /* 0x000000ffff057224 */ /* 0x000fe200078e000a */
[----:B------:R-:W1:Y:S01]  /*21e0*/  LDCU.64 UR8, c[0x0][0x390] ;  /* 0x00007200ff0877ac */ /* 0x000e620008000a00 */
[C---:B------:R-:W-:Y:S02]  /*21f0*/  IMAD R2, R14.reuse, UR15, R2 ;  /* 0x0000000f0e027c24 */ /* 0x040fe4000f8e0202 */
[----:B------:R-:W-:-:S04]  /*2200*/  IMAD.WIDE.U32 R4, R14, UR14, R4 ;  /* 0x0000000e0e047c25 */ /* 0x000fc8000f8e0004 */
[----:B------:R-:W-:Y:S01]  /*2210*/  IMAD.IADD R3, R5, 0x1, R2 ;  /* 0x0000000105037824 */ /* 0x000fe200078e0202 */
[----:B-----5:R-:W-:Y:S02]  /*2220*/  ISETP.GE.AND P1, PT, R8, UR13, PT ;  /* 0x0000000d08007c0c */ /* 0x020fe4000bf26270 */
[----:B------:R-:W-:Y:S02]  /*2230*/  ISETP.GE.AND P0, PT, R11, UR13, PT ;  /* 0x0000000d0b007c0c */ /* 0x000fe4000bf06270 */
[----:B-1----:R-:W-:-:S04]  /*2240*/  LEA R2, P2, R4, UR8, 0x1 ;  /* 0x0000000804027c11 */ /* 0x002fc8000f8408ff */
        /* <DEDUP_REMOVED lines=18> */
.L_x_30:
[----:B------:R3:W-:Y:S02]  /*2370*/  STS.128 [R0+0x14000], RZ ;  /* 0x014000ff00007388 */ /* 0x0007e40000000c00 */
.L_x_29:
[----:B------:R-:W-:Y:S05]  /*2380*/  BSYNC.RECONVERGENT B0 ;  /* 0x0000000000007941 */ /* 0x000fea0003800200 */
.L_x_28:
[----:B------:R-:W-:Y:S01]  /*2390*/  UIMAD UR52, UR52, -0x40, UR43 ;  /* 0xffffffc0343478a4 */ /* 0x000fe2000f8e022b */
[----:B------:R-:W0:Y:S01]  /*23a0*/  LDGDEPBAR ;  /* 0x00000000000079af */ /* 0x000e220000000000 */
[----:B------:R-:W-:Y:S04]  /*23b0*/  BSSY.RECONVERGENT B0, `(.L_x_31) ;  /* 0x000001c000007945 */ /* 0x000fe80003800200 */
[----:B------:R-:W-:-:S13]  /*23c0*/  ISETP.GE.AND P2, PT, R19, UR52, PT ;  /* 0x0000003413007c0c */ /* 0x000fda000bf46270 */
[----:B------:R-:W-:Y:S05]  /*23d0*/  @P2 BRA `(.L_x_32) ;  /* 0x0000000000582947 */ /* 0x000fea0003800000 */
[----:B------:R-:W5:Y:S02]  /*23e0*/  LDCU UR8, c[0x0][0x440] ;  /* 0x00008800ff0877ac */ /* 0x000f640008000800 */
[----:B-----5:R-:W-:Y:S02]  /*23f0*/  ISETP.GE.AND P1, PT, R8, UR8, PT ;  /* 0x0000000808007c0c */ /* 0x020fe4000bf26270 */
[----:B------:R-:W-:-:S11]  /*2400*/  ISETP.GE.AND P0, PT, R11, UR8, PT ;  /* 0x000000080b007c0c */ /* 0x000fd6000bf06270 */
        /* <DEDUP_REMOVED lines=17> */
.L_x_33:
[----:B------:R1:W-:Y:S01]  /*2520*/  STS.128 [R0+0x8000], RZ ;  /* 0x008000ff00007388 */ /* 0x0003e20000000c00 */
[----:B------:R-:W-:Y:S05]  /*2530*/  BRA `(.L_x_34) ;  /* 0x00000000000c7947 */ /* 0x000fea0003800000 */
.L_x_32:
[----:B------:R1:W-:Y:S04]  /*2540*/  STS.128 [R0+0x6000], RZ ;  /* 0x006000ff00007388 */ /* 0x0003e80000000c00 */
[----:B------:R1:W-:Y:S04]  /*2550*/  STS.128 [R0+0x7000], RZ ;  /* 0x007000ff00007388 */ /* 0x0003e80000000c00 */
[----:B------:R1:W-:Y:S02]  /*2560*/  STS.128 [R0+0x8000], RZ ;  /* 0x008000ff00007388 */ /* 0x0003e40000000c00 */
.L_x_34:
[----:B------:R-:W-:Y:S05]  /*2570*/  BSYNC.RECONVERGENT B0 ;  /* 0x0000000000007941 */ /* 0x000fea0003800200 */
.L_x_31:
[----:B------:R-:W-:Y:S01]  /*2580*/  BSSY.RECONVERGENT B0, `(.L_x_35) ;  /* 0x000001c000007945 */ /* 0x000fe20003800200 */
[----:B------:R-:W-:-:S03]  /*2590*/  IADD3 R230, PT, PT, R0, UR12, RZ ;  /* 0x0000000c00e67c10 */ /* 0x000fc6000fffe0ff */
[----:B------:R-:W-:Y:S05]  /*25a0*/  @P2 BRA `(.L_x_36) ;  /* 0x0000000000582947 */ /* 0x000fea0003800000 */
[----:B------:R-:W5:Y:S02]  /*25b0*/  LDCU UR8, c[0x0][0x440] ;  /* 0x00008800ff0877ac */ /* 0x000f640008000800 */
[----:B-----5:R-:W-:Y:S02]  /*25c0*/  ISETP.GE.AND P1, PT, R8, UR8, PT ;  /* 0x0000000808007c0c */ /* 0x020fe4000bf26270 */
[----:B------:R-:W-:-:S11]  /*25d0*/  ISETP.GE.AND P0, PT, R11, UR8, PT ;  /* 0x000000080b007c0c */ /* 0x000fd6000bf06270 */
[----:B------:R-:W-:Y:S01]  /*25e0*/  @!PT LDS RZ, [RZ] ;  /* 0x00000000fffff984 */ /* 0x000fe20000000800 */
[----:B------:R-:W-:Y:S01]  /*25f0*/  @!PT LDS RZ, [RZ] ;  /* 0x00000000fffff984 */ /* 0x000fe20000000800 */
[----:B------:R-:W-:Y:S01]  /*2600*/  @!PT LDS RZ, [RZ] ;  /* 0x00000000fffff984 */ /* 0x000fe20000000800 */
[----:B------:R1:W-:Y:S04]  /*2610*/  @!P1 LDGSTS.E.BYPASS.LTC128B.128 [R230], desc[UR36][R236.64] ;  /* 0x00000000ece69fae */ /* 0x0003e8000b981a24 */
[----:B------:R1:W-:Y:S04]  /*2620*/  @P1 STS.128 [R230], RZ ;  /* 0x000000ffe6001388 */ /* 0x0003e80000000c00 */
        /* <DEDUP_REMOVED lines=12> */
.L_x_37:
[----:B------:R1:W-:Y:S01]  /*26f0*/  STS.128 [R230+0x2000], RZ ;  /* 0x002000ffe6007388 */ /* 0x0003e20000000c00 */
[----:B------:R-:W-:Y:S05]  /*2700*/  BRA `(.L_x_38) ;  /* 0x00000000000c7947 */ /* 0x000fea0003800000 */
.L_x_36:
[----:B------:R1:W-:Y:S04]  /*2710*/  STS.128 [R230], RZ ;  /* 0x000000ffe6007388 */ /* 0x0003e80000000c00 */
[----:B------:R1:W-:Y:S04]  /*2720*/  STS.128 [R230+0x1000], RZ ;  /* 0x001000ffe6007388 */ /* 0x0003e80000000c00 */
[----:B------:R1:W-:Y:S02]  /*2730*/  STS.128 [R230+0x2000], RZ ;  /* 0x002000ffe6007388 */ /* 0x0003e40000000c00 */
.L_x_38:
[----:B------:R-:W-:Y:S05]  /*2740*/  BSYNC.RECONVERGENT B0 ;  /* 0x0000000000007941 */ /* 0x000fea0003800200 */
.L_x_35:
[----:B------:R-:W-:Y:S01]  /*2750*/  SHF.R.U32.HI R16, RZ, 0x1, R21 ;  /* 0x00000001ff107819 */ /* 0x000fe20000011615 */
[----:B------:R-:W-:Y:S01]  /*2760*/  IMAD.MOV.U32 R246, RZ, RZ, 0x7f800000 ;  /* 0x7f800000fff67424 */ /* 0x000fe200078e00ff */
[----:B------:R-:W-:Y:S01]  /*2770*/  MOV R247, 0x7f800000 ;  /* 0x7f80000000f77802 */ /* 0x000fe20000000f00 */
[----:B------:R-:W-:Y:S01]  /*2780*/  IMAD.MOV.U32 R245, RZ, RZ, 0x7f800000 ;  /* 0x7f800000fff57424 */ /* 0x000fe200078e00ff */
[----:B------:R-:W-:Y:S01]  /*2790*/  LOP3.LUT R239, R16, 0x10, RZ, 0xc0, !PT ;  /* 0x0000001010ef7812 */ /* 0x000fe200078ec0ff */
[----:B------:R-:W2:Y:S01]  /*27a0*/  LDCU.64 UR8, c[0x0][0x3d0] ;  /* 0x00007a00ff0877ac */ /* 0x000ea20008000a00 */
[----:B------:R-:W-:Y:S02]  /*27b0*/  MOV R244, 0x7f800000 ;  /* 0x7f80000000f47802 */ /* 0x000fe40000000f00 */
[----:B------:R-:W-:-:S04]  /*27c0*/  LOP3.LUT R239, R239, 0x7, R19, 0xf8, !PT ;  /* 0x00000007efef7812 */ /* 0x000fc800078ef813 */
[C---:B-1-3--:R-:W-:Y:S01]  /*27d0*/  LOP3.LUT R3, R239.reuse, 0x20, RZ, 0xfc, !PT ;  /* 0x00000020ef037812 */ /* 0x04afe200078efcff */
[C---:B------:R-:W-:Y:S01]  /*27e0*/  VIADD R4, R239.reuse, 0x8 ;  /* 0x00000008ef047836 */ /* 0x040fe20000000000 */
[C---:B------:R-:W-:Y:S01]  /*27f0*/  ISETP.GE.AND P3, PT, R239.reuse, UR52, PT ;  /* 0x00000034ef007c0c */ /* 0x040fe2000bf66270 */
[----:B------:R-:W-:Y:S01]  /*2800*/  VIADD R2, R239, 0x28 ;  /* 0x00000028ef027836 */ /* 0x000fe20000000000 */
[----:B------:R-:W-:Y:S02]  /*2810*/  ISETP.GE.AND P1, PT, R3, UR52, PT ;  /* 0x0000003403007c0c */ /* 0x000fe4000bf26270 */
[----:B------:R-:W-:Y:S02]  /*2820*/  ISETP.GE.AND P2, PT, R4, UR52, PT ;  /* 0x0000003404007c0c */ /* 0x000fe4000bf46270 */
[----:B------:R-:W-:Y:S01]  /*2830*/  ISETP.GE.AND P0, PT, R2, UR52, PT ;  /* 0x0000003402007c0c */ /* 0x000fe2000bf06270 */
[----:B------:R-:W-:-:S04]  /*2840*/  IMAD.MOV.U32 R2, RZ, RZ, 0x4 ;  /* 0x00000004ff027424 */ /* 0x000fc800078e00ff */
[----:B------:R-:W-:Y:S01]  /*2850*/  IMAD.WIDE.U32 R2, R239, R2, UR62 ;  /* 0x0000003eef027e25 */ /* 0x000fe2000f8e0002 */
[----:B------:R-:W-:-:S04]  /*2860*/  UIMAD UR46, UR46, UR16, URZ ;  /* 0x000000102e2e72a4 */ /* 0x000fc8000f8e02ff */
[----:B------:R-:W5:Y:S04]  /*2870*/  @!P3 LDG.E R247, desc[UR36][R2.64] ;  /* 0x0000002402f7b981 */ /* 0x000f68000c1e1900 */
[----:B------:R-:W5:Y:S04]  /*2880*/  @!P2 LDG.E R246, desc[UR36][R2.64+0x20] ;  /* 0x0000202402f6a981 */ /* 0x000f68000c1e1900 */
[----:B------:R-:W5:Y:S04]  /*2890*/  @!P1 LDG.E R245, desc[UR36][R2.64+0x80] ;  /* 0x0000802402f59981 */ /* 0x000f68000c1e1900 */
[----:B------:R1:W5:Y:S01]  /*28a0*/  @!P0 LDG.E R244, desc[UR36][R2.64+0xa0] ;  /* 0x0000a02402f48981 */ /* 0x000362000c1e1900 */
[----:B------:R-:W-:Y:S01]  /*28b0*/  UIMAD UR46, UR32, UR17, UR46 ;  /* 0x00000011202e72a4 */ /* 0x000fe2000f8e022e */
[----:B--2---:R-:W-:Y:S01]  /*28c0*/  IMAD R4, R17, UR8, RZ ;  /* 0x0000000811047c24 */ /* 0x004fe2000f8e02ff */
[----:B------:R-:W-:Y:S03]  /*28d0*/  BSSY.RECONVERGENT B0, `(.L_x_39) ;  /* 0x0000029000007945 */ /* 0x000fe60003800200 */
[----:B------:R-:W-:-:S02]  /*28e0*/  IMAD R10, R13, UR9, R4 ;  /* 0x000000090d0a7c24 */ /* 0x000fc4000f8e0204 */
[----:B-1----:R-:W-:-:S04]  /*28f0*/  IMAD.U32 R2, RZ, RZ, UR16 ;  /* 0x00000010ff027e24 */ /* 0x002fc8000f8e00ff */
[----:B------:R-:W-:-:S03]  /*2900*/  IMAD.WIDE.U32 R2, R2, UR32, R8 ;  /* 0x0000002002027c25 */ /* 0x000fc6000f8e0008 */
[----:B------:R-:W-:-:S04]  /*2910*/  IADD3 R2, P0, PT, R2, UR48, RZ ;  /* 0x0000003002027c10 */ /* 0x000fc8000ff1e0ff */
[----:B------:R-:W-:-:S03]  /*2920*/  IADD3.X R3, PT, PT, R18, UR46, R3, P0, !PT ;  /* 0x0000002e12037c10 */ /* 0x000fc600087fe403 */
[----:B------:R-:W-:-:S05]  /*2930*/  IMAD.WIDE.U32 R4, R13, UR8, R2 ;  /* 0x000000080d047c25 */ /* 0x000fca000f8e0002 */
[----:B------:R-:W-:Y:S01]  /*2940*/  IADD3 R10, PT, PT, R5, R10, RZ ;  /* 0x0000000a050a7210 */ /* 0x000fe20007ffe0ff */
        /* <DEDUP_REMOVED lines=28> */
.L_x_41:
[----:B------:R3:W-:Y:S01]  /*2b10*/  STS.128 [R0+0xd000], RZ ;  /* 0x00d000ff00007388 */ /* 0x0007e20000000c00 */
[----:B------:R-:W-:Y:S05]  /*2b20*/  BRA `(.L_x_42) ;  /* 0x00000000000c7947 */ /* 0x000fea0003800000 */
.L_x_40:
[----:B------:R1:W-:Y:S04]  /*2b30*/  STS.128 [R0+0x9000], RZ ;  /* 0x009000ff00007388 */ /* 0x0003e80000000c00 */
[----:B------:R1:W-:Y:S04]  /*2b40*/  STS.128 [R0+0xb000], RZ ;  /* 0x00b000ff00007388 */ /* 0x0003e80000000c00 */
[----:B------:R1:W-:Y:S02]  /*2b50*/  STS.128 [R0+0xd000], RZ ;  /* 0x00d000ff00007388 */ /* 0x0003e40000000c00 */
.L_x_42:
[----:B------:R-:W-:Y:S05]  /*2b60*/  BSYNC.RECONVERGENT B0 ;  /* 0x0000000000007941 */ /* 0x000fea0003800200 */
.L_x_39:
[----:B------:R1:W-:Y:S01]  /*2b70*/  @P4 STS.128 [R0+0xa000], RZ ;  /* 0x00a000ff00004388 */ /* 0x0003e20000000c00 */
[----:B------:R-:W-:Y:S03]  /*2b80*/  BSSY.RECONVERGENT B0, `(.L_x_43) ;  /* 0x0000021000007945 */ /* 0x000fe60003800200 */
[----:B------:R1:W-:Y:S04]  /*2b90*/  @P4 STS.128 [R0+0xc000], RZ ;  /* 0x00c000ff00004388 */ /* 0x0003e80000000c00 */
[----:B------:R1:W-:Y:S01]  /*2ba0*/  @P4 STS.128 [R0+0xe000], RZ ;  /* 0x00e000ff00004388 */ /* 0x0003e20000000c00 */
[----:B------:R-:W-:Y:S05]  /*2bb0*/  @P4 BRA `(.L_x_44) ;  /* 0x0000000000744947 */ /* 0x000fea0003800000 */
[----:B------:R-:W3:Y:S01]  /*2bc0*/  LDCU UR13, c[0x0][0x440] ;  /* 0x00008800ff0d77ac */ /* 0x000ee20008000800 */
[----:B-12---:R-:W-:Y:S02]  /*2bd0*/  IMAD R2, R15, UR16, RZ ;  /* 0x000000100f027c24 */ /* 0x006fe4000f8e02ff */
[----:B------:R-:W-:Y:S01]  /*2be0*/  IMAD.MOV.U32 R5, RZ, RZ, R10 ;  /* 0x000000ffff057224 */ /* 0x000fe200078e000a */
[----:B------:R-:W1:Y:S01]  /*2bf0*/  LDCU.64 UR8, c[0x0][0x388] ;  /* 0x00007100ff0877ac */ /* 0x000e620008000a00 */
[C---:B------:R-:W-:Y:S02]  /*2c00*/  IMAD R2, R14.reuse, UR17, R2 ;  /* 0x000000110e027c24 */ /* 0x040fe4000f8e0202 */
[----:B------:R-:W-:-:S04]  /*2c10*/  IMAD.WIDE.U32 R4, R14, UR16, R4 ;  /* 0x000000100e047c25 */ /* 0x000fc8000f8e0004 */
[----:B------:R-:W-:Y:S01]  /*2c20*/  IMAD.IADD R3, R5, 0x1, R2 ;  /* 0x0000000105037824 */ /* 0x000fe200078e0202 */
[----:B---3--:R-:W-:Y:S02]  /*2c30*/  ISETP.GE.AND P1, PT, R8, UR13, PT ;  /* 0x0000000d08007c0c */ /* 0x008fe4000bf26270 */
        /* <DEDUP_REMOVED lines=20> */
.L_x_45:
[----:B------:R2:W-:Y:S02]  /*2d80*/  STS.128 [R0+0xe000], RZ ;  /* 0x00e000ff00007388 */ /* 0x0005e40000000c00 */
.L_x_44:
[----:B------:R-:W-:Y:S05]  /*2d90*/  BSYNC.RECONVERGENT B0 ;  /* 0x0000000000007941 */ /* 0x000fea0003800200 */
.L_x_43:
[----:B------:R-:W1:Y:S02]  /*2da0*/  S2R R227, SR_TID.X ;  /* 0x0000000000e37919 */ /* 0x000e640000002100 */
[----:B-1234-:R-:W-:Y:S01]  /*2db0*/  IMAD.U32 R0, RZ, RZ, UR39 ;  /* 0x00000027ff007e24 */ /* 0x01efe2000f8e00ff */
[C---:B------:R-:W-:Y:S01]  /*2dc0*/  LOP3.LUT P0, RZ, R21.reuse, 0x4, RZ, 0xc0, !PT ;  /* 0x0000000415ff7812 */ /* 0x040fe2000780c0ff */
[C---:B------:R-:W-:Y:S01]  /*2dd0*/  IMAD.SHL.U32 R8, R21.reuse, 0x20, RZ ;  /* 0x0000002015087824 */ /* 0x040fe200078e00ff */
[----:B------:R-:W0:Y:S01]  /*2de0*/  LDGDEPBAR ;  /* 0x00000000000079af */ /* 0x000e220000000000 */
[----:B------:R-:W-:Y:S01]  /*2df0*/  IMAD.U32 R3, RZ, RZ, UR43 ;  /* 0x0000002bff037e24 */ /* 0x000fe2000f8e00ff */
[----:B------:R-:W-:Y:S01]  /*2e00*/  IADD3 R0, PT, PT, R0, UR41, R239 ;  /* 0x0000002900007c10 */ /* 0x000fe2000fffe0ef */
[C---:B------:R-:W-:Y:S01]  /*2e10*/  IMAD.SHL.U32 R4, R21.reuse, 0x10, RZ ;  /* 0x0000001015047824 */ /* 0x040fe200078e00ff */
[----:B------:R-:W-:Y:S01]  /*2e20*/  LOP3.LUT R2, R8, 0x20, RZ, 0xc0, !PT ;  /* 0x0000002008027812 */ /* 0x000fe200078ec0ff */
[----:B------:R-:W-:Y:S01]  /*2e30*/  IMAD.SHL.U32 R9, R21, 0x4, RZ ;  /* 0x0000000415097824 */ /* 0x000fe200078e00ff */
[----:B------:R-:W-:Y:S01]  /*2e40*/  IADD3 R231, PT, PT, R0, -0x1f, -R3 ;  /* 0xffffffe100e77810 */ /* 0x000fe20007ffe803 */
[----:B------:R-:W1:Y:S01]  /*2e50*/  LDC R243, c[0x0][0x44c] ;  /* 0x00011300fff37b82 */ /* 0x000e620000000800 */
[----:B------:R-:W-:Y:S01]  /*2e60*/  LOP3.LUT R6, R8, 0x120, RZ, 0xc0, !PT ;  /* 0x0000012008067812 */ /* 0x000fe200078ec0ff */
[----:B------:R-:W2:Y:S01]  /*2e70*/  LDCU UR14, c[0x0][0x3b0] ;  /* 0x00007600ff0e77ac */ /* 0x000ea20008000800 */
[----:B------:R-:W-:Y:S01]  /*2e80*/  SHF.R.U32.HI R0, RZ, 0x4, R21 ;  /* 0x00000004ff007819 */ /* 0x000fe20000011615 */
[----:B------:R-:W-:Y:S01]  /*2e90*/  IMAD.MOV.U32 R225, RZ, RZ, 0x20 ;  /* 0x00000020ffe17424 */ /* 0x000fe200078e00ff */
[--C-:B------:R-:W-:Y:S01]  /*2ea0*/  LOP3.LUT R2, R2, 0x3c00, R4.reuse, 0xf8, !PT ;  /* 0x00003c0002027812 */ /* 0x100fe200078ef804 */
[----:B------:R-:W3:Y:S01]  /*2eb0*/  LDCU UR15, c[0x0][0x590] ;  /* 0x0000b200ff0f77ac */ /* 0x000ee20008000800 */
[----:B------:R-:W-:Y:S01]  /*2ec0*/  LOP3.LUT R9, R9, 0x18, RZ, 0xc0, !PT ;  /* 0x0000001809097812 */ /* 0x000fe200078ec0ff */
[----:B------:R-:W-:Y:S01]  /*2ed0*/  IMAD.MOV.U32 R249, RZ, RZ, 0x10 ;  /* 0x00000010fff97424 */ /* 0x000fe200078e00ff */
[----:B------:R-:W-:Y:S01]  /*2ee0*/  LOP3.LUT R6, R6, 0x200, R4, 0xf8, !PT ;  /* 0x0000020006067812 */ /* 0x000fe200078ef804 */
[----:B------:R-:W-:Y:S01]  /*2ef0*/  IMAD.MOV.U32 R224, RZ, RZ, 0x20 ;  /* 0x00000020ffe07424 */ /* 0x000fe200078e00ff */
[----:B------:R-:W-:Y:S01]  /*2f00*/  LOP3.LUT R0, R0, 0x8, RZ, 0xc0, !PT ;  /* 0x0000000800007812 */ /* 0x000fe200078ec0ff */
[----:B------:R-:W-:Y:S01]  /*2f10*/  IMAD.MOV.U32 R238, RZ, RZ, R230 ;  /* 0x000000ffffee7224 */ /* 0x000fe200078e00e6 */
[----:B------:R-:W-:-:S02]  /*2f20*/  LOP3.LUT R4, R2, 0x100, R4, 0xf8, !PT ;  /* 0x0000010002047812 */ /* 0x000fc400078ef804 */
[----:B------:R-:W-:Y:S02]  /*2f30*/  CS2R R126, SRZ ;  /* 0x00000000007e7805 */ /* 0x000fe4000001ff00 */
[----:B------:R-:W-:Y:S02]  /*2f40*/  LOP3.LUT R5, R9, 0xc0, R8, 0xf8, !PT ;  /* 0x000000c009057812 */ /* 0x000fe400078ef808 */
[----:B------:R-:W-:Y:S01]  /*2f50*/  CS2R R124, SRZ ;  /* 0x00000000007c7805 */ /* 0x000fe2000001ff00 */
[----:B------:R-:W-:-:S04]  /*2f60*/  DEPBAR.LE SB0, 0x1 ;  /* 0x000080400000791a */ /* 0x000fc80000000000 */
[C---:B------:R-:W-:Y:S01]  /*2f70*/  IMAD.SHL.U32 R10, R227.reuse, 0x20, RZ ;  /* 0x00000020e30a7824 */ /* 0x040fe200078e00ff */
[--C-:B------:R-:W-:Y:S01]  /*2f80*/  LOP3.LUT R0, R0, 0x10, R21.reuse, 0xf8, !PT ;  /* 0x0000001000007812 */ /* 0x100fe200078ef815 */
[----:B------:R-:W-:Y:S01]  /*2f90*/  IMAD.SHL.U32 R2, R227, 0x4, RZ ;  /* 0x00000004e3027824 */ /* 0x000fe200078e00ff */
[----:B------:R-:W-:Y:S01]  /*2fa0*/  LOP3.LUT R3, R5, 0x8, R21, 0x78, !PT ;  /* 0x0000000805037812 */ /* 0x000fe200078e7815 */
[----:B------:R-:W-:Y:S01]  /*2fb0*/  IMAD.SHL.U32 R11, R227, 0x2, RZ ;  /* 0x00000002e30b7824 */ /* 0x000fe200078e00ff */
[----:B------:R-:W-:Y:S02]  /*2fc0*/  LOP3.LUT R7, R10, 0xc0, RZ, 0xc0, !PT ;  /* 0x000000c00a077812 */ /* 0x000fe400078ec0ff */
[----:B------:R-:W-:Y:S02]  /*2fd0*/  CS2R R130, SRZ ;  /* 0x0000000000827805 */ /* 0x000fe4000001ff00 */
[----:B------:R-:W-:Y:S02]  /*2fe0*/  LOP3.LUT R5, R5, 0x8, R16, 0x78, !PT ;  /* 0x0000000805057812 */ /* 0x000fe400078e7810 */
[----:B------:R-:W-:-:S02]  /*2ff0*/  CS2R R128, SRZ ;  /* 0x0000000000807805 */ /* 0x000fc4000001ff00 */
[----:B------:R-:W-:Y:S02]  /*3000*/  LOP3.LUT R7, R7, 0x18, R2, 0xf8, !PT ;  /* 0x0000001807077812 */ /* 0x000fe400078ef802 */
[----:B------:R-:W-:Y:S02]  /*3010*/  CS2R R122, SRZ ;  /* 0x00000000007a7805 */ /* 0x000fe4000001ff00 */
[----:B------:R-:W-:Y:S02]  /*3020*/  LOP3.LUT R2, R0, 0xc0, R8, 0xf8, !PT ;  /* 0x000000c000027812 */ /* 0x000fe400078ef808 */
[----:B------:R-:W-:Y:S02]  /*3030*/  CS2R R120, SRZ ;  /* 0x0000000000787805 */ /* 0x000fe4000001ff00 */
[----:B------:R-:W-:Y:S01]  /*3040*/  LOP3.LUT R0, R4, R3, RZ, 0xfc, !PT ;  /* 0x0000000304007212 */ /* 0x000fe200078efcff */
[----:B------:R-:W-:Y:S01]  /*3050*/  IMAD.SHL.U32 R3, R227, 0x10, RZ ;  /* 0x00000010e3037824 */ /* 0x000fe200078e00ff */
[----:B------:R-:W-:-:S02]  /*3060*/  LOP3.LUT R2, R2, R9, RZ, 0x3c, !PT ;  /* 0x0000000902027212 */ /* 0x000fc400078e3cff */
[----:B------:R-:W-:Y:S02]  /*3070*/  CS2R R118, SRZ ;  /* 0x0000000000767805 */ /* 0x000fe4000001ff00 */
[----:B------:R-:W-:Y:S02]  /*3080*/  LOP3.LUT R4, R10, 0x120, RZ, 0xc0, !PT ;  /* 0x000001200a047812 */ /* 0x000fe400078ec0ff */
[----:B------:R-:W-:Y:S02]  /*3090*/  CS2R R116, SRZ ;  /* 0x0000000000747805 */ /* 0x000fe4000001ff00 */
[----:B------:R-:W-:Y:S01]  /*30a0*/  LEA R222, R0, UR5, 0x1 ;  /* 0x0000000500de7c11 */ /* 0x000fe2000f8e08ff */
[----:B------:R-:W-:Y:S01]  /*30b0*/  BAR.SYNC.DEFER_BLOCKING 0x0 ;  /* 0x0000000000007b1d */ /* 0x000fe20000010000 */
[----:B------:R-:W-:Y:S02]  /*30c0*/  LOP3.LUT R220, R2, 0x120, R8, 0xf8, !PT ;  /* 0x0000012002dc7812 */ /* 0x000fe400078ef808 */
[----:B------:R-:W-:-:S02]  /*30d0*/  CS2R R110, SRZ ;  /* 0x00000000006e7805 */ /* 0x000fc4000001ff00 */
[----:B------:R-:W-:Y:S01]  /*30e0*/  LOP3.LUT R2, R4, 0x200, R3, 0xf8, !PT ;  /* 0x0000020004027812 */ /* 0x000fe200078ef803 */
[C---:B------:R-:W-:Y:S01]  /*30f0*/  VIADD R4, R222.reuse, 0xf000 ;  /* 0x0000f000de047836 */ /* 0x040fe20000000000 */
[----:B------:R-:W-:Y:S01]  /*3100*/  LOP3.LUT R3, R3, 0x1c0, RZ, 0xc0, !PT ;  /* 0x000001c003037812 */ /* 0x000fe200078ec0ff */
[----:B------:R-:W-:Y:S01]  /*3110*/  VIADD R216, R222, 0xf020 ;  /* 0x0000f020ded87836 */ /* 0x000fe20000000000 */
[----:B------:R-:W-:Y:S01]  /*3120*/  LOP3.LUT R6, R6, R5, RZ, 0xfc, !PT ;  /* 0x0000000506067212 */ /* 0x000fe200078efcff */
[----:B------:R-:W-:Y:S01]  /*3130*/  @P0 VIADD R216, R4, 0xffffffe0 ;  /* 0xffffffe004d80836 */ /* 0x000fe20000000000 */
[----:B------:R-:W-:Y:S02]  /*3140*/  LOP3.LUT R5, R10, 0x7400, RZ, 0xc0, !PT ;  /* 0x000074000a057812 */ /* 0x000fe400078ec0ff */
[----:B------:R-:W-:Y:S02]  /*3150*/  CS2R R108, SRZ ;  /* 0x00000000006c7805 */ /* 0x000fe4000001ff00 */
[----:B------:R-:W-:-:S02]  /*3160*/  SHF.R.U32.HI R252, RZ, 0x1, R227 ;  /* 0x00000001fffc7819 */ /* 0x000fc400000116e3 */
[----:B------:R-:W-:Y:S02]  /*3170*/  CS2R R114, SRZ ;  /* 0x0000000000727805 */ /* 0x000fe4000001ff00 */
[----:B------:R-:W-:Y:S02]  /*3180*/  LOP3.LUT R3, R3, 0x38, R11, 0xf8, !PT ;  /* 0x0000003803037812 */ /* 0x000fe400078ef80b */
[----:B------:R-:W-:Y:S02]  /*3190*/  CS2R R112, SRZ ;  /* 0x0000000000707805 */ /* 0x000fe4000001ff00 */
[----:B------:R-:W-:Y:S02]  /*31a0*/  SEL R225, R225, 0xffffffe0, !P0 ;  /* 0xffffffe0e1e17807 */ /* 0x000fe40004000000 */
[----:B------:R-:W-:Y:S02]  /*31b0*/  CS2R R106, SRZ ;  /* 0x00000000006a7805 */ /* 0x000fe4000001ff00 */
[----:B------:R-:W-:-:S02]  /*31c0*/  LEA R221, R6, UR5, 0x1 ;  /* 0x0000000506dd7c11 */ /* 0x000fc4000f8e08ff */
[----:B------:R-:W-:Y:S02]  /*31d0*/  CS2R R104, SRZ ;  /* 0x0000000000687805 */ /* 0x000fe4000001ff00 */
[----:B------:R-:W-:Y:S02]  /*31e0*/  LEA R220, R220, UR5, 0x1 ;  /* 0x00000005dcdc7c11 */ /* 0x000fe4000f8e08ff */
[----:B------:R-:W-:Y:S02]  /*31f0*/  CS2R R102, SRZ ;  /* 0x0000000000667805 */ /* 0x000fe4000001ff00 */
[----:B------:R-:W-:Y:S02]  /*3200*/  LOP3.LUT R5, R5, 0x6, R11, 0xf8, !PT ;  /* 0x0000000605057812 */ /* 0x000fe400078ef80b */
[----:B------:R-:W-:Y:S02]  /*3210*/  CS2R R100, SRZ ;  /* 0x0000000000647805 */ /* 0x000fe4000001ff00 */
[--C-:B------:R-:W-:Y:S01]  /*3220*/  LOP3.LUT R0, R7, 0x8, R252.reuse, 0x78, !PT ;  /* 0x0000000807007812 */ /* 0x100fe200078e78fc */
[----:B------:R4:W1:Y:S01]  /*3230*/  LDSM.16.M88.4 R180, [R216] ;  /* 0x00000000d8b4783b */ /* 0x0008620000000200 */
[----:B------:R-:W-:-:S02]  /*3240*/  LOP3.LUT R3, R3, 0x20, R252, 0x78, !PT ;  /* 0x0000002003037812 */ /* 0x000fc400078e78fc */
[----:B------:R-:W-:Y:S02]  /*3250*/  CS2R R94, SRZ ;  /* 0x00000000005e7805 */ /* 0x000fe4000001ff00 */
[C---:B------:R-:W-:Y:S01]  /*3260*/  LOP3.LUT P1, RZ, R227.reuse, 0x4, RZ, 0xc0, !PT ;  /* 0x00000004e3ff7812 */ /* 0x040fe2000782c0ff */
[----:B------:R4:W1:Y:S01]  /*3270*/  LDSM.16.M88.4 R184, [R216+0x400] ;  /* 0x00040000d8b8783b */ /* 0x0008620000000200 */
[----:B------:R-:W-:Y:S02]  /*3280*/  LOP3.LUT P0, RZ, R227, 0x2, RZ, 0xc0, !PT ;  /* 0x00000002e3ff7812 */ /* 0x000fe4000780c0ff */
[----:B------:R-:W-:Y:S02]  /*3290*/  CS2R R92, SRZ ;  /* 0x00000000005c7805 */ /* 0x000fe4000001ff00 */
[----:B------:R-:W-:Y:S01]  /*32a0*/  LOP3.LUT R226, R2, R0, RZ, 0xfc, !PT ;  /* 0x0000000002e27212 */ /* 0x000fe200078efcff */
[----:B------:R4:W1:Y:S01]  /*32b0*/  LDSM.16.M88.4 R196, [R216+0x2000] ;  /* 0x00200000d8c4783b */ /* 0x0008620000000200 */
[----:B------:R-:W-:-:S02]  /*32c0*/  LOP3.LUT R248, R5, R3, RZ, 0xfc, !PT ;  /* 0x0000000305f87212 */ /* 0x000fc400078efcff */
[----:B------:R-:W-:Y:S02]  /*32d0*/  CS2R R98, SRZ ;  /* 0x0000000000627805 */ /* 0x000fe4000001ff00 */
[----:B------:R-:W-:Y:S01]  /*32e0*/  CS2R R96, SRZ ;  /* 0x0000000000607805 */ /* 0x000fe2000001ff00 */
[----:B------:R4:W1:Y:S01]  /*32f0*/  LDSM.16.M88.4 R200, [R216+0x2400] ;  /* 0x00240000d8c8783b */ /* 0x0008620000000200 */
[----:B------:R-:W-:Y:S02]  /*3300*/  CS2R R90, SRZ ;  /* 0x00000000005a7805 */ /* 0x000fe4000001ff00 */
[----:B------:R-:W-:Y:S02]  /*3310*/  CS2R R88, SRZ ;  /* 0x0000000000587805 */ /* 0x000fe4000001ff00 */
[----:B------:R-:W-:Y:S01]  /*3320*/  CS2R R86, SRZ ;  /* 0x0000000000567805 */ /* 0x000fe2000001ff00 */
[----:B------:R4:W1:Y:S01]  /*3330*/  LDSM.16.M88.4 R212, [R216+0x4000] ;  /* 0x00400000d8d4783b */ /* 0x0008620000000200 */
[----:B------:R-:W-:-:S02]  /*3340*/  CS2R R84, SRZ ;  /* 0x0000000000547805 */ /* 0x000fc4000001ff00 */
        /* <DEDUP_REMOVED lines=26> */
[----:B------:R-:W1:Y:S01]  /*34f0*/  LDSM.16.M88.4 R216, [R216+0x4400] ;  /* 0x00440000d8d8783b */ /* 0x000e620000000200 */
[----:B------:R-:W-:Y:S02]  /*3500*/  CS2R R42, SRZ ;  /* 0x00000000002a7805 */ /* 0x000fe4000001ff00 */
[----:B------:R-:W-:Y:S02]  /*3510*/  CS2R R40, SRZ ;  /* 0x0000000000287805 */ /* 0x000fe4000001ff00 */
[----:B------:R-:W-:Y:S02]  /*3520*/  CS2R R38, SRZ ;  /* 0x0000000000267805 */ /* 0x000fe4000001ff00 */
[----:B------:R-:W-:-:S02]  /*3530*/  CS2R R36, SRZ ;  /* 0x0000000000247805 */ /* 0x000fc4000001ff00 */
[----:B------:R-:W-:Y:S01]  /*3540*/  LOP3.LUT P2, RZ, R227, 0x8, RZ, 0xc0, !PT ;  /* 0x00000008e3ff7812 */ /* 0x000fe2000784c0ff */
[----:B------:R-:W-:Y:S01]  /*3550*/  VIADD R221, R221, UR12 ;  /* 0x0000000cdddd7c36 */ /* 0x000fe20008000000 */
[----:B------:R-:W-:Y:S01]  /*3560*/  SEL R249, R249, 0xfffffff0, !P1 ;  /* 0xfffffff0f9f97807 */ /* 0x000fe20004800000 */
[----:B------:R-:W-:Y:S01]  /*3570*/  VIADD R220, R220, UR12 ;  /* 0x0000000cdcdc7c36 */ /* 0x000fe20008000000 */
[----:B------:R-:W-:Y:S01]  /*3580*/  SEL R224, R224, 0xffffffe0, !P0 ;  /* 0xffffffe0e0e07807 */ /* 0x000fe20004000000 */
[----:B------:R-:W-:Y:S01]  /*3590*/  IMAD.IADD R223, R222, 0x1, R225 ;  /* 0x00000001dedf7824 */ /* 0x000fe200078e02e1 */
[----:B------:R-:W-:Y:S02]  /*35a0*/  UIADD3 UR49, UPT, UPT, UR49, 0x80, -UR41 ;  /* 0x0000008031317890 */ /* 0x000fe4000fffe829 */
[----:B------:R-:W-:Y:S01]  /*35b0*/  USHF.L.U32 UR50, UR50, 0x3, URZ ;  /* 0x0000000332327899 */ /* 0x000fe200080006ff */
[----:B------:R-:W1:Y:S01]  /*35c0*/  LDCU UR8, c[0x0][0x440] ;  /* 0x00008800ff0877ac */ /* 0x000e620008000800 */
[----:B------:R-:W1:Y:S01]  /*35d0*/  LDCU UR9, c[0x0][0x3e0] ;  /* 0x00007c00ff0977ac */ /* 0x000e620008000800 */
[----:B------:R-:W1:Y:S01]  /*35e0*/  LDCU UR13, c[0x0][0x45c] ;  /* 0x00008b80ff0d77ac */ /* 0x000e620008000800 */
[----:B--2---:R-:W-:-:S02]  /*35f0*/  USHF.L.U32 UR14, UR14, 0x6, URZ ;  /* 0x000000060e0e7899 */ /* 0x004fc400080006ff */
[----:B---34-:R-:W-:-:S12]  /*3600*/  USHF.L.U32 UR15, UR15, 0x6, URZ ;  /* 0x000000060f0f7899 */ /* 0x018fd800080006ff */
.L_x_48:
[----:B------:R-:W0:Y:S01]  /*3610*/  LDGDEPBAR ;  /* 0x00000000000079af */ /* 0x000e220000000000 */
[----:B------:R-:W-:Y:S01]  /*3620*/  IMAD.IADD R0, R221, 0x1, R225 ;  /* 0x00000001dd007824 */ /* 0x000fe200078e02e1 */
[----:B------:R-:W-:Y:S01]  /*3630*/  UIADD3 UR39, UPT, UPT, UR39, -0x40, URZ ;  /* 0xffffffc027277890 */ /* 0x000fe2000fffe0ff */
[----:B------:R-:W-:Y:S01]  /*3640*/  IMAD.SHL.U32 R2, R227, 0x2, RZ ;  /* 0x00000002e3027824 */ /* 0x000fe200078e00ff */
[----:B------:R-:W-:Y:S01]  /*3650*/  USHF.L.U32 UR12, UR45, 0x7, URZ ;  /* 0x000000072d0c7899 */ /* 0x000fe200080006ff */
[----:B------:R-:W-:Y:S01]  /*3660*/  IMAD.MOV.U32 R3, RZ, RZ, 0x20 ;  /* 0x00000020ff037424 */ /* 0x000fe200078e00ff */
[----:B------:R-:W-:Y:S01]  /*3670*/  UISETP.GE.AND UP0, UPT, UR39, UR49, UPT ;  /* 0x000000312700728c */ /* 0x000fe2000bf06270 */
[----:B-----5:R-:W-:Y:S01]  /*3680*/  FSETP.NEU.FTZ.AND P3, PT, R247, -INF , PT ;  /* 0xff800000f700780b */ /* 0x020fe20003f7d000 */
[----:B------:R-:W-:Y:S02]  /*3690*/  UIADD3 UR12, UPT, UPT, UR12, 0x80, URZ ;  /* 0x000000800c0c7890 */ /* 0x000fe4000fffe0ff */
[----:B------:R-:W-:Y:S02]  /*36a0*/  UIADD3 UR40, UPT, UPT, UR40, -0x1, URZ ;  /* 0xffffffff28287890 */ /* 0x000fe4000fffe0ff */
[----:B------:R-:W-:Y:S06]  /*36b0*/  UISETP.LT.AND UP0, UPT, UR12, UR41, UP0 ;  /* 0x000000290c00728c */ /* 0x000fec0008701270 */
[----:B------:R-:W-:Y:S01]  /*36c0*/  PLOP3.LUT P0, PT, PT, PT, UP0, 0x80, 0x8 ;  /* 0x000000000008781c */ /* 0x000fe20003f0f008 */
[----:B------:R-:W-:Y:S01]  /*36d0*/  UISETP.GT.AND UP0, UPT, UR40, UR47, UPT ;  /* 0x0000002f2800728c */ /* 0x000fe2000bf04270 */
[----:B------:R-:W-:Y:S04]  /*36e0*/  DEPBAR.LE SB0, 0x0 ;  /* 0x000080000000791a */ /* 0x000fe80000000000 */
[----:B------:R-:W-:Y:S06]  /*36f0*/  BAR.SYNC.DEFER_BLOCKING 0x0 ;  /* 0x0000000000007b1d */ /* 0x000fec0000010000 */
[----:B------:R-:W-:Y:S08]  /*3700*/  LDSM.16.M88.4 R32, [R221] ;  /* 0x00000000dd20783b */ /* 0x000ff00000000200 */
[----:B------:R-:W2:Y:S08]  /*3710*/  LDSM.16.M88.4 R16, [R222+0x9000] ;  /* 0x00900000de10783b */ /* 0x000eb00000000200 */
[----:B------:R-:W3:Y:S08]  /*3720*/  LDSM.16.M88.4 R28, [R221+0x800] ;  /* 0x00080000dd1c783b */ /* 0x000ef00000000200 */
[----:B------:R-:W4:Y:S08]  /*3730*/  LDSM.16.M88.4 R132, [R222+0x9400] ;  /* 0x00940000de84783b */ /* 0x000f300000000200 */
[----:B------:R-:W-:Y:S08]  /*3740*/  LDSM.16.M88.4 R136, [R0] ;  /* 0x000000000088783b */ /* 0x000ff00000000200 */
[----:B------:R-:W1:Y:S01]  /*3750*/  LDSM.16.M88.4 R140, [R223+0x9000] ;  /* 0x00900000df8c783b */ /* 0x000e620000000200 */
[-C--:B--2---:R-:W-:Y:S07]  /*3760*/  HMMA.16816.F32.BF16 R4, R32, R16.reuse, RZ ;  /* 0x000000102004723c */ /* 0x084fee00000418ff */
[----:B------:R-:W2:Y:S01]  /*3770*/  LDSM.16.M88.4 R144, [R0+0x800] ;  /* 0x000800000090783b */ /* 0x000ea20000000200 */
[C---:B---3--:R-:W-:Y:S07]  /*3780*/  HMMA.16816.F32.BF16 R8, R28.reuse, R16, RZ ;  /* 0x000000101c08723c */ /* 0x048fee00000418ff */
[----:B------:R-:W3:Y:S01]  /*3790*/  LDSM.16.M88.4 R148, [R223+0x9400] ;  /* 0x00940000df94783b */ /* 0x000ee20000000200 */
[-C--:B------:R-:W-:Y:S07]  /*37a0*/  HMMA.16816.F32.BF16 R12, R28, R18.reuse, RZ ;  /* 0x000000121c0c723c */ /* 0x080fee00000418ff */
[----:B------:R-:W-:Y:S01]  /*37b0*/  LDSM.16.M88.4 R152, [R221+0x1000] ;  /* 0x00100000dd98783b */ /* 0x000fe20000000200 */
[C---:B------:R-:W-:Y:S07]  /*37c0*/  HMMA.16816.F32.BF16 R16, R32.reuse, R18, RZ ;  /* 0x000000122010723c */ /* 0x040fee00000418ff */
[----:B------:R-:W3:Y:S01]  /*37d0*/  LDSM.16.M88.4 R156, [R222+0xb000] ;  /* 0x00b00000de9c783b */ /* 0x000ee20000000200 */
[-C--:B----4-:R-:W-:Y:S07]  /*37e0*/  HMMA.16816.F32.BF16 R20, R32, R132.reuse, RZ ;  /* 0x000000842014723c */ /* 0x090fee00000418ff */
[----:B------:R-:W4:Y:S01]  /*37f0*/  LDSM.16.M88.4 R160, [R221+0x1800] ;  /* 0x00180000dda0783b */ /* 0x000f220000000200 */
[C---:B------:R-:W-:Y:S07]  /*3800*/  HMMA.16816.F32.BF16 R24, R28.reuse, R132, RZ ;  /* 0x000000841c18723c */ /* 0x040fee00000418ff */
[----:B------:R-:W4:Y:S01]  /*3810*/  LDSM.16.M88.4 R164, [R222+0xb400] ;  /* 0x00b40000dea4783b */ /* 0x000f220000000200 */
[-C--:B------:R-:W-:Y:S07]  /*3820*/  HMMA.16816.F32.BF16 R28, R28, R134.reuse, RZ ;  /* 0x000000861c1c723c */ /* 0x080fee00000418ff */
[----:B------:R-:W-:Y:S01]  /*3830*/  LDSM.16.M88.4 R168, [R0+0x1800] ;  /* 0x0018000000a8783b */ /* 0x000fe20000000200 */
[----:B------:R-:W-:Y:S07]  /*3840*/  HMMA.16816.F32.BF16 R32, R32, R134, RZ ;  /* 0x000000862020723c */ /* 0x000fee00000418ff */
[----:B------:R-:W-:Y:S01]  /*3850*/  LDSM.16.M88.4 R132, [R0+0x1000] ;  /* 0x001000000084783b */ /* 0x000fe20000000200 */
[-C--:B-1----:R-:W-:Y:S08]  /*3860*/  HMMA.16816.F32.BF16 R4, R136, R140.reuse, R4 ;  /* 0x0000008c8804723c */ /* 0x082ff00000041804 */
[C---:B--2---:R-:W-:Y:S08]  /*3870*/  HMMA.16816.F32.BF16 R8, R144.reuse, R140, R8 ;  /* 0x0000008c9008723c */ /* 0x044ff00000041808 */
[-C--:B------:R-:W-:Y:S08]  /*3880*/  HMMA.16816.F32.BF16 R12, R144, R142.reuse, R12 ;  /* 0x0000008e900c723c */ /* 0x080ff0000004180c */
[C---:B------:R-:W-:Y:S01]  /*3890*/  HMMA.16816.F32.BF16 R16, R136.reuse, R142, R16 ;  /* 0x0000008e8810723c */ /* 0x040fe20000041810 */
[----:B------:R-:W1:Y:S07]  /*38a0*/  LDSM.16.M88.4 R140, [R223+0xb000] ;  /* 0x00b00000df8c783b */ /* 0x000e6e0000000200 */
[-C--:B---3--:R-:W-:Y:S08]  /*38b0*/  HMMA.16816.F32.BF16 R20, R136, R148.reuse, R20 ;  /* 0x000000948814723c */ /* 0x088ff00000041814 */
[C---:B------:R-:W-:Y:S08]  /*38c0*/  HMMA.16816.F32.BF16 R24, R144.reuse, R148, R24 ;  /* 0x000000949018723c */ /* 0x040ff00000041818 */
[-C--:B------:R-:W-:Y:S01]  /*38d0*/  HMMA.16816.F32.BF16 R28, R144, R150.reuse, R28 ;  /* 0x00000096901c723c */ /* 0x080fe2000004181c */
[----:B------:R-:W-:Y:S07]  /*38e0*/  LDSM.16.M88.4 R144, [R221+0x2000] ;  /* 0x00200000dd90783b */ /* 0x000fee0000000200 */
[----:B------:R-:W-:Y:S01]  /*38f0*/  HMMA.16816.F32.BF16 R32, R136, R150, R32 ;  /* 0x000000968820723c */ /* 0x000fe20000041820 */
[----:B------:R-:W2:Y:S07]  /*3900*/  LDSM.16.M88.4 R136, [R223+0xb400] ;  /* 0x00b40000df88783b */ /* 0x000eae0000000200 */
[-C--:B------:R-:W-:Y:S01]  /*3910*/  HMMA.16816.F32.BF16 R4, R152, R156.reuse, R4 ;  /* 0x0000009c9804723c */ /* 0x080fe20000041804 */
[----:B------:R-:W3:Y:S07]  /*3920*/  LDSM.16.M88.4 R148, [R222+0xd000] ;  /* 0x00d00000de94783b */ /* 0x000eee0000000200 */
[C---:B----4-:R-:W-:Y:S08]  /*3930*/  HMMA.16816.F32.BF16 R8, R160.reuse, R156, R8 ;  /* 0x0000009ca008723c */ /* 0x050ff00000041808 */
[-C--:B------:R-:W-:Y:S08]  /*3940*/  HMMA.16816.F32.BF16 R12, R160, R158.reuse, R12 ;  /* 0x0000009ea00c723c */ /* 0x080ff0000004180c */
[C---:B------:R-:W-:Y:S01]  /*3950*/  HMMA.16816.F32.BF16 R16, R152.reuse, R158, R16 ;  /* 0x0000009e9810723c */ /* 0x040fe20000041810 */
[----:B------:R-:W4:Y:S07]  /*3960*/  LDSM.16.M88.4 R156, [R221+0x2800] ;  /* 0x00280000dd9c783b */ /* 0x000f2e0000000200 */
[-C--:B------:R-:W-:Y:S08]  /*3970*/  HMMA.16816.F32.BF16 R20, R152, R164.reuse, R20 ;  /* 0x000000a49814723c */ /* 0x080ff00000041814 */
[C---:B------:R-:W-:Y:S08]  /*3980*/  HMMA.16816.F32.BF16 R24, R160.reuse, R164, R24 ;  /* 0x000000a4a018723c */ /* 0x040ff00000041818 */
[-C--:B------:R-:W-:Y:S01]  /*3990*/  HMMA.16816.F32.BF16 R28, R160, R166.reuse, R28 ;  /* 0x000000a6a01c723c */ /* 0x080fe2000004181c */
[----:B------:R-:W-:Y:S07]  /*39a0*/  LDSM.16.M88.4 R160, [R223+0xd000] ;  /* 0x00d00000dfa0783b */ /* 0x000fee0000000200 */
[----:B------:R-:W-:Y:S01]  /*39b0*/  HMMA.16816.F32.BF16 R32, R152, R166, R32 ;  /* 0x000000a69820723c */ /* 0x000fe20000041820 */
[----:B------:R-:W4:Y:S07]  /*39c0*/  LDSM.16.M88.4 R152, [R222+0xd400] ;  /* 0x00d40000de98783b */ /* 0x000f2e0000000200 */
[-C--:B-1----:R-:W-:Y:S08]  /*39d0*/  HMMA.16816.F32.BF16 R4, R132, R140.reuse, R4 ;  /* 0x0000008c8404723c */ /* 0x082ff00000041804 */
[C---:B------:R-:W-:Y:S08]  /*39e0*/  HMMA.16816.F32.BF16 R8, R168.reuse, R140, R8 ;  /* 0x0000008ca808723c */ /* 0x040ff00000041808 */
[-C--:B------:R-:W-:Y:S08]  /*39f0*/  HMMA.16816.F32.BF16 R12, R168, R142.reuse, R12 ;  /* 0x0000008ea80c723c */ /* 0x080ff0000004180c */
[C---:B------:R-:W-:Y:S01]  /*3a00*/  HMMA.16816.F32.BF16 R16, R132.reuse, R142, R16 ;  /* 0x0000008e8410723c */ /* 0x040fe20000041810 */
[----:B------:R-:W1:Y:S07]  /*3a10*/  LDSM.16.M88.4 R140, [R0+0x2000] ;  /* 0x00200000008c783b */ /* 0x000e6e0000000200 */
[-C--:B--2---:R-:W-:Y:S08]  /*3a20*/  HMMA.16816.F32.BF16 R20, R132, R136.reuse, R20 ;  /* 0x000000888414723c */ /* 0x084ff00000041814 */
[C---:B------:R-:W-:Y:S04]  /*3a30*/  HMMA.16816.F32.BF16 R24, R168.reuse, R136, R24 ;  /* 0x00000088a818723c */ /* 0x040fe80000041818 */
[----:B------:R-:W-:Y:S01]  /*3a40*/  @!P0 VIMNMX R136, PT, PT, R231, UR41, PT ;  /* 0x00000029e7888c48 */ /* 0x000fe2000bfe0100 */
[----:B------:R-:W-:Y:S03]  /*3a50*/  FMUL.FTZ R137, R246, 1.4426950216293334961 ;  /* 0x3fb8aa3bf6897820 */ /* 0x000fe60000410000 */
[-C--:B------:R-:W-:Y:S03]  /*3a60*/  HMMA.16816.F32.BF16 R28, R168, R138.reuse, R28 ;  /* 0x0000008aa81c723c */ /* 0x080fe6000004181c */
[----:B------:R-:W-:Y:S05]  /*3a70*/  SHF.R.U32.HI R168, RZ, 0x1, R227 ;  /* 0x00000001ffa87819 */ /* 0x000fea00000116e3 */
[----:B------:R-:W-:Y:S01]  /*3a80*/  HMMA.16816.F32.BF16 R32, R132, R138, R32 ;  /* 0x0000008a8420723c */ /* 0x000fe20000041820 */
[----:B------:R2:W1:Y:S03]  /*3a90*/  LDSM.16.M88.4 R132, [R0+0x2800] ;  /* 0x002800000084783b */ /* 0x0004660000000200 */
[----:B------:R-:W-:Y:S04]  /*3aa0*/  FMUL.FTZ R139, R247, 1.4426950216293334961 ;  /* 0x3fb8aa3bf78b7820 */ /* 0x000fe80000410000 */
[-C--:B---3--:R-:W-:Y:S05]  /*3ab0*/  HMMA.16816.F32.BF16 R4, R144, R148.reuse, R4 ;  /* 0x000000949004723c */ /* 0x088fea0000041804 */
[----:B------:R-:W-:Y:S03]  /*3ac0*/  FSEL R139, R139, RZ, P3 ;  /* 0x000000ff8b8b7208 */ /* 0x000fe60001800000 */
[C---:B----4-:R-:W-:Y:S08]  /*3ad0*/  HMMA.16816.F32.BF16 R8, R156.reuse, R148, R8 ;  /* 0x000000949c08723c */ /* 0x050ff00000041808 */
[-C--:B------:R-:W-:Y:S03]  /*3ae0*/  HMMA.16816.F32.BF16 R12, R156, R150.reuse, R12 ;  /* 0x000000969c0c723c */ /* 0x080fe6000004180c */
[----:B--2---:R-:W-:Y:S01]  /*3af0*/  @!P0 LOP3.LUT R0, R2, 0x6, RZ, 0xc0, !PT ;  /* 0x0000000602008812 */ /* 0x004fe200078ec0ff */
[----:B------:R-:W-:Y:S03]  /*3b00*/  IMAD.U32 R2, RZ, RZ, UR45 ;  /* 0x0000002dff027e24 */ /* 0x000fe6000f8e00ff */
[----:B------:R-:W-:Y:S01]  /*3b10*/  @!P0 LOP3.LUT R0, R0, 0x1e0, R252, 0xf8, !PT ;  /* 0x000001e000008812 */ /* 0x000fe200078ef8fc */
[C---:B------:R-:W-:Y:S04]  /*3b20*/  HMMA.16816.F32.BF16 R16, R144.reuse, R150, R16 ;  /* 0x000000969010723c */ /* 0x040fe80000041810 */
[----:B------:R-:W-:Y:S02]  /*3b30*/  @!P0 IMAD R0, R2, 0x80, R0 ;  /* 0x0000008002008824 */ /* 0x000fe400078e0200 */
[----:B------:R-:W-:Y:S02]  /*3b40*/  FMUL.FTZ R2, R245, 1.4426950216293334961 ;  /* 0x3fb8aa3bf5027820 */ /* 0x000fe40000410000 */
[-C--:B------:R-:W-:Y:S08]  /*3b50*/  HMMA.16816.F32.BF16 R20, R144, R152.reuse, R20 ;  /* 0x000000989014723c */ /* 0x080ff00000041814 */
[C---:B------:R-:W-:Y:S08]  /*3b60*/  HMMA.16816.F32.BF16 R24, R156.reuse, R152, R24 ;  /* 0x000000989c18723c */ /* 0x040ff00000041818 */
[-C--:B------:R-:W-:Y:S08]  /*3b70*/  HMMA.16816.F32.BF16 R28, R156, R154.reuse, R28 ;  /* 0x0000009a9c1c723c */ /* 0x080ff0000004181c */
[----:B------:R-:W-:Y:S01]  /*3b80*/  HMMA.16816.F32.BF16 R32, R144, R154, R32 ;  /* 0x0000009a9020723c */ /* 0x000fe20000041820 */
[----:B------:R-:W-:Y:S03]  /*3b90*/  IMAD.MOV.U32 R146, RZ, RZ, 0x8 ;  /* 0x00000008ff927424 */ /* 0x000fe600078e00ff */
[C---:B------:R-:W-:Y:S01]  /*3ba0*/  @!P0 VIADDMNMX R144, R231.reuse, -R3, UR41, PT ;  /* 0x00000029e7908e46 */ /* 0x040fe2000b800903 */
[----:B------:R-:W-:Y:S02]  /*3bb0*/  IMAD.MOV.U32 R3, RZ, RZ, 0x18 ;  /* 0x00000018ff037424 */ /* 0x000fe400078e00ff */
[C---:B------:R-:W-:Y:S01]  /*3bc0*/  @!P0 VIADD R145, R0.reuse, 0x1 ;  /* 0x0000000100918836 */ /* 0x040fe20000000000 */
[-C--:B-1----:R-:W-:Y:S05]  /*3bd0*/  HMMA.16816.F32.BF16 R4, R140, R160.reuse, R4 ;  /* 0x000000a08c04723c */ /* 0x082fea0000041804 */
[----:B------:R-:W-:Y:S02]  /*3be0*/  @!P0 VIADDMNMX R138, R231, -R3, UR41, PT ;  /* 0x00000029e78a8e46 */ /* 0x000fe4000b800903 */
[-C--:B------:R-:W-:Y:S01]  /*3bf0*/  @!P0 ISETP.GE.AND P4, PT, R0, R144.reuse, PT ;  /* 0x000000900000820c */ /* 0x080fe20003f86270 */
[C---:B------:R-:W-:Y:S04]  /*3c00*/  HMMA.16816.F32.BF16 R8, R132.reuse, R160, R8 ;  /* 0x000000a08408723c */ /* 0x040fe80000041808 */
[----:B------:R-:W-:Y:S04]  /*3c10*/  @!P0 ISETP.GE.AND P3, PT, R145, R144, PT ;  /* 0x000000909100820c */ /* 0x000fe80003f66270 */
[-C--:B------:R-:W-:Y:S03]  /*3c20*/  HMMA.16816.F32.BF16 R12, R132, R162.reuse, R12 ;  /* 0x000000a2840c723c */ /* 0x080fe6000004180c */
[----:B------:R-:W-:Y:S02]  /*3c30*/  @!P0 FSEL R4, R4, -INF , !P4 ;  /* 0xff80000004048808 */ /* 0x000fe40006000000 */
[-C--:B------:R-:W-:Y:S02]  /*3c40*/  @!P0 ISETP.GE.AND P4, PT, R0, R138.reuse, PT ;  /* 0x0000008a0000820c */ /* 0x080fe40003f86270 */
[----:B------:R-:W-:Y:S01]  /*3c50*/  @!P0 FSEL R5, R5, -INF , !P3 ;  /* 0xff80000005058808 */ /* 0x000fe20005800000 */
[C---:B------:R-:W-:Y:S04]  /*3c60*/  HMMA.16816.F32.BF16 R16, R140.reuse, R162, R16 ;  /* 0x000000a28c10723c */ /* 0x040fe80000041810 */
[----:B------:R-:W-:Y:S01]  /*3c70*/  @!P0 FSEL R6, R6, -INF , !P4 ;  /* 0xff80000006068808 */ /* 0x000fe20006000000 */
[--C-:B------:R-:W-:Y:S01]  /*3c80*/  FFMA.FTZ R4, R4, UR13, -R139.reuse ;  /* 0x0000000d04047c23 */ /* 0x100fe2000801088b */
[----:B------:R-:W-:Y:S01]  /*3c90*/  @!P0 ISETP.GE.AND P4, PT, R145, R138, PT ;  /* 0x0000008a9100820c */ /* 0x000fe20003f86270 */
[----:B------:R-:W-:Y:S01]  /*3ca0*/  FFMA.FTZ R5, R5, UR13, -R139 ;  /* 0x0000000d05057c23 */ /* 0x000fe2000801088b */
[----:B------:R-:W-:Y:S01]  /*3cb0*/  FSETP.NEU.FTZ.AND P3, PT, R246, -INF , PT ;  /* 0xff800000f600780b */ /* 0x000fe20003f7d000 */
[----:B------:R-:W-:Y:S01]  /*3cc0*/  MUFU.EX2 R160, R4 ;  /* 0x0000000400a07308 */ /* 0x000fe20000000800 */
[----:B------:R-:W-:Y:S02]  /*3cd0*/  @!P0 FSEL R7, R7, -INF , !P4 ;  /* 0xff80000007078808 */ /* 0x000fe40006000000 */
[----:B------:R-:W-:Y:S02]  /*3ce0*/  FSEL R137, R137, RZ, P3 ;  /* 0x000000ff89897208 */ /* 0x000fe40001800000 */
[-C--:B------:R-:W-:Y:S02]  /*3cf0*/  @!P0 ISETP.GE.AND P4, PT, R0, R136.reuse, PT ;  /* 0x000000880000820c */ /* 0x080fe40003f86270 */
[----:B------:R-:W-:Y:S01]  /*3d00*/  FSETP.NEU.FTZ.AND P3, PT, R245, -INF , PT ;  /* 0xff800000f500780b */ /* 0x000fe20003f7d000 */
[--C-:B------:R-:W-:Y:S01]  /*3d10*/  FFMA.FTZ R6, R6, UR13, -R137.reuse ;  /* 0x0000000d06067c23 */ /* 0x100fe20008010889 */
[----:B------:R-:W-:Y:S01]  /*3d20*/  @!P0 FSEL R8, R8, -INF , !P4 ;  /* 0xff80000008088808 */ /* 0x000fe20006000000 */
[----:B------:R-:W-:Y:S01]  /*3d30*/  FFMA.FTZ R7, R7, UR13, -R137 ;  /* 0x0000000d07077c23 */ /* 0x000fe20008010889 */
[----:B------:R-:W-:Y:S01]  /*3d40*/  FSEL R2, R2, RZ, P3 ;  /* 0x000000ff02027208 */ /* 0x000fe20001800000 */
[----:B------:R-:W-:Y:S01]  /*3d50*/  MUFU.EX2 R159, R5 ;  /* 0x00000005009f7308 */ /* 0x000fe20000000800 */
[----:B------:R-:W-:Y:S02]  /*3d60*/  @!P0 ISETP.GE.AND P4, PT, R145, R136, PT ;  /* 0x000000889100820c */ /* 0x000fe40003f86270 */
[----:B------:R-:W-:Y:S01]  /*3d70*/  FSETP.NEU.FTZ.AND P3, PT, R244, -INF , PT ;  /* 0xff800000f400780b */ /* 0x000fe20003f7d000 */
[--C-:B------:R-:W-:Y:S01]  /*3d80*/  FFMA.FTZ R3, R8, UR13, -R2.reuse ;  /* 0x0000000d08037c23 */ /* 0x100fe20008010802 */
[----:B------:R-:W-:Y:S02]  /*3d90*/  @!P0 FSEL R9, R9, -INF , !P4 ;  /* 0xff80000009098808 */ /* 0x000fe40006000000 */
[----:B------:R-:W-:Y:S03]  /*3da0*/  @!P0 VIADDMNMX R8, R231, R146, UR41, PT ;  /* 0x00000029e7088e46 */ /* 0x000fe6000b800192 */
[----:B------:R-:W-:Y:S01]  /*3db0*/  MUFU.EX2 R148, R6 ;  /* 0x0000000600947308 */ /* 0x000fe20000000800 */
[--C-:B------:R-:W-:Y:S01]  /*3dc0*/  FFMA.FTZ R9, R9, UR13, -R2.reuse ;  /* 0x0000000d09097c23 */ /* 0x100fe20008010802 */
[-C--:B------:R-:W-:Y:S04]  /*3dd0*/  @!P0 ISETP.GE.AND P4, PT, R0, R8.reuse, PT ;  /* 0x000000080000820c */ /* 0x080fe80003f86270 */
[----:B------:R-:W-:Y:S04]  /*3de0*/  @!P0 FSEL R10, R10, -INF , !P4 ;  /* 0xff8000000a0a8808 */ /* 0x000fe80006000000 */
[----:B------:R1:W-:Y:S10]  /*3df0*/  MUFU.EX2 R167, R7 ;  /* 0x0000000700a77308 */ /* 0x0003f40000000800 */
[----:B------:R2:W-:Y:S10]  /*3e00*/  MUFU.EX2 R165, R3 ;  /* 0x0000000300a57308 */ /* 0x0005f40000000800 */
[----:B------:R3:W4:Y:S01]  /*3e10*/  MUFU.EX2 R164, R9 ;  /* 0x0000000900a47308 */ /* 0x0007220000000800 */
[----:B-1----:R-:W1:Y:S01]  /*3e20*/  LDSM.16.M88.4 R4, [R223+0xd400] ;  /* 0x00d40000df04783b */ /* 0x002e620000000200 */
[----:B--2---:R-:W-:Y:S05]  /*3e30*/  FMUL.FTZ R3, R244, 1.4426950216293334961 ;  /* 0x3fb8aa3bf4037820 */ /* 0x004fea0000410000 */
[----:B------:R-:W-:Y:S02]  /*3e40*/  FSEL R3, R3, RZ, P3 ;  /* 0x000000ff03037208 */ /* 0x000fe40001800000 */
[----:B------:R-:W-:Y:S01]  /*3e50*/  @!P0 ISETP.GE.AND P3, PT, R145, R8, PT ;  /* 0x000000089100820c */ /* 0x000fe20003f66270 */
[C---:B------:R-:W-:Y:S02]  /*3e60*/  @!P0 VIADD R145, R0.reuse, 0x8 ;  /* 0x0000000800918836 */ /* 0x040fe40000000000 */
[----:B---3--:R-:W-:Y:S01]  /*3e70*/  @!P0 VIADD R9, R0, 0x9 ;  /* 0x0000000900098836 */ /* 0x008fe20000000000 */
[----:B------:R-:W-:Y:S01]  /*3e80*/  @!P0 FSEL R11, R11, -INF , !P3 ;  /* 0xff8000000b0b8808 */ /* 0x000fe20005800000 */
[--C-:B------:R-:W-:Y:S01]  /*3e90*/  FFMA.FTZ R10, R10, UR13, -R3.reuse ;  /* 0x0000000d0a0a7c23 */ /* 0x100fe20008010803 */
[-C--:B------:R-:W-:Y:S03]  /*3ea0*/  @!P0 ISETP.GE.AND P3, PT, R145, R136.reuse, PT ;  /* 0x000000889100820c */ /* 0x080fe60003f66270 */
[----:B------:R2:W-:Y:S01]  /*3eb0*/  MUFU.EX2 R170, R10 ;  /* 0x0000000a00aa7308 */ /* 0x0005e20000000800 */
[----:B------:R-:W-:Y:S01]  /*3ec0*/  @!P0 FSEL R12, R12, -INF , !P3 ;  /* 0xff8000000c0c8808 */ /* 0x000fe20005800000 */
[--C-:B------:R-:W-:Y:S01]  /*3ed0*/  FFMA.FTZ R11, R11, UR13, -R3.reuse ;  /* 0x0000000d0b0b7c23 */ /* 0x100fe20008010803 */
[----:B------:R-:W-:Y:S03]  /*3ee0*/  @!P0 ISETP.GE.AND P3, PT, R9, R136, PT ;  /* 0x000000880900820c */ /* 0x000fe60003f66270 */
[--C-:B------:R-:W-:Y:S01]  /*3ef0*/  FFMA.FTZ R12, R12, UR13, -R2.reuse ;  /* 0x0000000d0c0c7c23 */ /* 0x100fe20008010802 */
[----:B------:R-:W-:Y:S03]  /*3f00*/  @!P0 FSEL R13, R13, -INF , !P3 ;  /* 0xff8000000d0d8808 */ /* 0x000fe60005800000 */
[----:B------:R-:W3:Y:S01]  /*3f10*/  MUFU.EX2 R169, R11 ;  /* 0x0000000b00a97308 */ /* 0x000ee20000000800 */
[-C--:B------:R-:W-:Y:S01]  /*3f20*/  @!P0 ISETP.GE.AND P3, PT, R145, R8.reuse, PT ;  /* 0x000000089100820c */ /* 0x080fe20003f66270 */
[--C-:B------:R-:W-:Y:S03]  /*3f30*/  FFMA.FTZ R13, R13, UR13, -R2.reuse ;  /* 0x0000000d0d0d7c23 */ /* 0x100fe60008010802 */
[----:B------:R-:W-:Y:S02]  /*3f40*/  @!P0 FSEL R14, R14, -INF , !P3 ;  /* 0xff8000000e0e8808 */ /* 0x000fe40005800000 */
[----:B------:R-:W-:Y:S01]  /*3f50*/  @!P0 ISETP.GE.AND P3, PT, R9, R8, PT ;  /* 0x000000080900820c */ /* 0x000fe20003f66270 */
[-C--:B-1----:R-:W-:Y:S02]  /*3f60*/  HMMA.16816.F32.BF16 R20, R140, R4.reuse, R20 ;  /* 0x000000048c14723c */ /* 0x082fe40000041814 */
[----:B------:R-:W-:Y:S01]  /*3f70*/  MUFU.EX2 R162, R12 ;  /* 0x0000000c00a27308 */ /* 0x000fe20000000800 */
[----:B------:R-:W-:Y:S01]  /*3f80*/  @!P0 FSEL R15, R15, -INF , !P3 ;  /* 0xff8000000f0f8808 */ /* 0x000fe20005800000 */
[----:B--2---:R-:W-:Y:S01]  /*3f90*/  @!P0 VIADD R10, R0, 0x11 ;  /* 0x00000011000a8836 */ /* 0x004fe20000000000 */
[-C--:B------:R-:W-:Y:S01]  /*3fa0*/  @!P0 ISETP.GE.AND P3, PT, R145, R144.reuse, PT ;  /* 0x000000909100820c */ /* 0x080fe20003f66270 */
[--C-:B------:R-:W-:Y:S02]  /*3fb0*/  FFMA.FTZ R14, R14, UR13, -R3.reuse ;  /* 0x0000000d0e0e7c23 */ /* 0x100fe40008010803 */
[C---:B------:R-:W-:Y:S04]  /*3fc0*/  HMMA.16816.F32.BF16 R24, R132.reuse, R4, R24 ;  /* 0x000000048418723c */ /* 0x040fe80000041818 */
[----:B------:R-:W-:Y:S01]  /*3fd0*/  MUFU.EX2 R161, R13 ;  /* 0x0000000d00a17308 */ /* 0x000fe20000000800 */
[----:B------:R-:W-:Y:S01]  /*3fe0*/  @!P0 FSEL R16, R16, -INF , !P3 ;  /* 0xff80000010108808 */ /* 0x000fe20005800000 */
[----:B------:R-:W-:Y:S01]  /*3ff0*/  @!P0 VIADD R4, R0, 0x18 ;  /* 0x0000001800048836 */ /* 0x000fe20000000000 */
[----:B------:R-:W-:Y:S01]  /*4000*/  @!P0 ISETP.GE.AND P3, PT, R9, R144, PT ;  /* 0x000000900900820c */ /* 0x000fe20003f66270 */
[----:B------:R-:W-:Y:S01]  /*4010*/  FFMA.FTZ R15, R15, UR13, -R3 ;  /* 0x0000000d0f0f7c23 */ /* 0x000fe20008010803 */
[-C--:B------:R-:W-:Y:S05]  /*4020*/  HMMA.16816.F32.BF16 R28, R132, R6.reuse, R28 ;  /* 0x00000006841c723c */ /* 0x080fea000004181c */
[----:B------:R-:W-:Y:S01]  /*4030*/  MUFU.EX2 R166, R14 ;  /* 0x0000000e00a67308 */ /* 0x000fe20000000800 */
[----:B------:R-:W-:Y:S01]  /*4040*/  @!P0 FSEL R17, R17, -INF , !P3 ;  /* 0xff80000011118808 */ /* 0x000fe20005800000 */
[--C-:B------:R-:W-:Y:S01]  /*4050*/  FFMA.FTZ R16, R16, UR13, -R139.reuse ;  /* 0x0000000d10107c23 */ /* 0x100fe2000801088b */
[----:B------:R-:W-:Y:S02]  /*4060*/  @!P0 ISETP.GE.AND P3, PT, R145, R138, PT ;  /* 0x0000008a9100820c */ /* 0x000fe40003f66270 */
[----:B------:R-:W-:Y:S01]  /*4070*/  @!P0 ISETP.GE.AND P4, PT, R10, R136, PT ;  /* 0x000000880a00820c */ /* 0x000fe20003f86270 */
[----:B------:R-:W-:Y:S04]  /*4080*/  HMMA.16816.F32.BF16 R32, R140, R6, R32 ;  /* 0x000000068c20723c */ /* 0x000fe80000041820 */
[----:B------:R-:W-:Y:S01]  /*4090*/  MUFU.EX2 R242, R16 ;  /* 0x0000001000f27308 */ /* 0x000fe20000000800 */
[----:B------:R-:W-:Y:S01]  /*40a0*/  @!P0 FSEL R18, R18, -INF , !P3 ;  /* 0xff80000012128808 */ /* 0x000fe20005800000 */
[----:B------:R-:W-:Y:S01]  /*40b0*/  FFMA.FTZ R17, R17, UR13, -R139 ;  /* 0x0000000d11117c23 */ /* 0x000fe2000801088b */
[----:B------:R-:W-:Y:S01]  /*40c0*/  @!P0 ISETP.GE.AND P3, PT, R9, R138, PT ;  /* 0x0000008a0900820c */ /* 0x000fe20003f66270 */
[C---:B------:R-:W-:Y:S01]  /*40d0*/  @!P0 VIADD R9, R0.reuse, 0x10 ;  /* 0x0000001000098836 */ /* 0x040fe20000000000 */
[----:B------:R-:W-:Y:S01]  /*40e0*/  @!P0 FSEL R25, R25, -INF , !P4 ;  /* 0xff80000019198808 */ /* 0x000fe20006000000 */
[----:B------:R-:W-:Y:S01]  /*40f0*/  @!P0 VIADD R0, R0, 0x19 ;  /* 0x0000001900008836 */ /* 0x000fe20000000000 */
[----:B------:R-:W-:Y:S03]  /*4100*/  @!P0 FSEL R19, R19, -INF , !P3 ;  /* 0xff80000013138808 */ /* 0x000fe60005800000 */
[----:B------:R-:W-:Y:S01]  /*4110*/  MUFU.EX2 R241, R17 ;  /* 0x0000001100f17308 */ /* 0x000fe20000000800 */
[----:B------:R-:W-:Y:S01]  /*4120*/  @!P0 ISETP.GE.AND P3, PT, R9, R144, PT ;  /* 0x000000900900820c */ /* 0x000fe20003f66270 */
[--C-:B------:R-:W-:Y:S01]  /*4130*/  FFMA.FTZ R25, R25, UR13, -R2.reuse ;  /* 0x0000000d19197c23 */ /* 0x100fe20008010802 */
[----:B------:R-:W-:Y:S01]  /*4140*/  @!P0 ISETP.GE.AND P4, PT, R4, R8, PT ;  /* 0x000000080400820c */ /* 0x000fe20003f86270 */
[--C-:B------:R-:W-:Y:S01]  /*4150*/  FFMA.FTZ R18, R18, UR13, -R137.reuse ;  /* 0x0000000d12127c23 */ /* 0x100fe20008010889 */
[----:B------:R-:W-:Y:S01]  /*4160*/  @!P0 FSEL R20, R20, -INF , !P3 ;  /* 0xff80000014148808 */ /* 0x000fe20005800000 */
[----:B------:R-:W-:Y:S01]  /*4170*/  FFMA.FTZ R19, R19, UR13, -R137 ;  /* 0x0000000d13137c23 */ /* 0x000fe20008010889 */
[----:B------:R-:W-:Y:S03]  /*4180*/  @!P0 ISETP.GE.AND P3, PT, R10, R144, PT ;  /* 0x000000900a00820c */ /* 0x000fe60003f66270 */
[----:B------:R-:W-:Y:S01]  /*4190*/  MUFU.EX2 R154, R18 ;  /* 0x00000012009a7308 */ /* 0x000fe20000000800 */
[----:B------:R-:W-:Y:S01]  /*41a0*/  LEA R142, R248, UR4, 0x1 ;  /* 0x00000004f88e7c11 */ /* 0x000fe2000f8e08ff */
[--C-:B------:R-:W-:Y:S01]  /*41b0*/  FFMA.FTZ R20, R20, UR13, -R139.reuse ;  /* 0x0000000d14147c23 */ /* 0x100fe2000801088b */
[----:B------:R-:W-:Y:S02]  /*41c0*/  @!P0 FSEL R21, R21, -INF , !P3 ;  /* 0xff80000015158808 */ /* 0x000fe40005800000 */
[-C--:B------:R-:W-:Y:S01]  /*41d0*/  @!P0 ISETP.GE.AND P3, PT, R9, R138.reuse, PT ;  /* 0x0000008a0900820c */ /* 0x080fe20003f66270 */
[----:B------:R-:W-:Y:S01]  /*41e0*/  VIADD R5, R142, 0x13000 ;  /* 0x000130008e057836 */ /* 0x000fe20000000000 */
[----:B----4-:R-:W-:Y:S03]  /*41f0*/  F2FP.BF16.F32.PACK_AB R7, R164, R165 ;  /* 0x000000a5a407723e */ /* 0x010fe600000010ff */
[----:B------:R-:W1:Y:S01]  /*4200*/  MUFU.EX2 R153, R19 ;  /* 0x0000001300997308 */ /* 0x000e620000000800 */
[----:B------:R-:W-:Y:S01]  /*4210*/  @!P0 FSEL R22, R22, -INF , !P3 ;  /* 0xff80000016168808 */ /* 0x000fe20005800000 */
[----:B------:R-:W-:Y:S01]  /*4220*/  FFMA.FTZ R21, R21, UR13, -R139 ;  /* 0x0000000d15157c23 */ /* 0x000fe2000801088b */
[----:B------:R-:W-:Y:S02]  /*4230*/  @!P0 ISETP.GE.AND P3, PT, R10, R138, PT ;  /* 0x0000008a0a00820c */ /* 0x000fe40003f66270 */
[----:B---3--:R-:W-:Y:S01]  /*4240*/  F2FP.BF16.F32.PACK_AB R6, R169, R170 ;  /* 0x000000aaa906723e */ /* 0x008fe200000010ff */
[--C-:B------:R-:W-:Y:S01]  /*4250*/  FFMA.FTZ R22, R22, UR13, -R137.reuse ;  /* 0x0000000d16167c23 */ /* 0x100fe20008010889 */
[----:B------:R-:W-:Y:S03]  /*4260*/  @!P0 FSEL R23, R23, -INF , !P3 ;  /* 0xff80000017178808 */ /* 0x000fe60005800000 */
[----:B------:R-:W2:Y:S01]  /*4270*/  MUFU.EX2 R163, R15 ;  /* 0x0000000f00a37308 */ /* 0x000ea20000000800 */
[----:B------:R-:W-:Y:S02]  /*4280*/  @!P0 ISETP.GE.AND P3, PT, R9, R136, PT ;  /* 0x000000880900820c */ /* 0x000fe40003f66270 */
[----:B------:R-:W-:Y:S01]  /*4290*/  @!P0 FSEL R30, R30, -INF , !P4 ;  /* 0xff8000001e1e8808 */ /* 0x000fe20006000000 */
[----:B------:R-:W-:Y:S01]  /*42a0*/  FFMA.FTZ R23, R23, UR13, -R137 ;  /* 0x0000000d17177c23 */ /* 0x000fe20008010889 */
[----:B------:R-:W-:Y:S02]  /*42b0*/  @!P0 FSEL R24, R24, -INF , !P3 ;  /* 0xff80000018188808 */ /* 0x000fe40005800000 */
[-C--:B------:R-:W-:Y:S01]  /*42c0*/  @!P0 ISETP.GE.AND P3, PT, R9, R8.reuse, PT ;  /* 0x000000080900820c */ /* 0x080fe20003f66270 */
[--C-:B------:R-:W-:Y:S02]  /*42d0*/  FFMA.FTZ R30, R30, UR13, -R3.reuse ;  /* 0x0000000d1e1e7c23 */ /* 0x100fe40008010803 */
[----:B------:R-:W-:Y:S01]  /*42e0*/  MUFU.EX2 R229, R20 ;  /* 0x0000001400e57308 */ /* 0x000fe20000000800 */
[--C-:B------:R-:W-:Y:S01]  /*42f0*/  FFMA.FTZ R24, R24, UR13, -R2.reuse ;  /* 0x0000000d18187c23 */ /* 0x100fe20008010802 */
[----:B------:R-:W-:Y:S02]  /*4300*/  @!P0 FSEL R26, R26, -INF , !P3 ;  /* 0xff8000001a1a8808 */ /* 0x000fe40005800000 */
[----:B------:R-:W-:Y:S03]  /*4310*/  @!P0 ISETP.GE.AND P3, PT, R10, R8, PT ;  /* 0x000000080a00820c */ /* 0x000fe60003f66270 */
[--C-:B------:R-:W-:Y:S01]  /*4320*/  FFMA.FTZ R26, R26, UR13, -R3.reuse ;  /* 0x0000000d1a1a7c23 */ /* 0x100fe20008010803 */
[----:B------:R-:W-:Y:S02]  /*4330*/  @!P0 FSEL R27, R27, -INF , !P3 ;  /* 0xff8000001b1b8808 */ /* 0x000fe40005800000 */
[----:B------:R-:W-:Y:S01]  /*4340*/  MUFU.EX2 R240, R21 ;  /* 0x0000001500f07308 */ /* 0x000fe20000000800 */
[-C--:B------:R-:W-:Y:S02]  /*4350*/  @!P0 ISETP.GE.AND P3, PT, R4, R136.reuse, PT ;  /* 0x000000880400820c */ /* 0x080fe40003f66270 */
[----:B------:R-:W-:Y:S02]  /*4360*/  FFMA.FTZ R27, R27, UR13, -R3 ;  /* 0x0000000d1b1b7c23 */ /* 0x000fe40008010803 */
[----:B------:R-:W-:Y:S02]  /*4370*/  @!P0 FSEL R28, R28, -INF , !P3 ;  /* 0xff8000001c1c8808 */ /* 0x000fe40005800000 */
[----:B------:R-:W-:Y:S03]  /*4380*/  @!P0 ISETP.GE.AND P3, PT, R0, R136, PT ;  /* 0x000000880000820c */ /* 0x000fe60003f66270 */
[----:B------:R-:W-:Y:S01]  /*4390*/  MUFU.EX2 R151, R22 ;  /* 0x0000001600977308 */ /* 0x000fe20000000800 */
[--C-:B------:R-:W-:Y:S01]  /*43a0*/  FFMA.FTZ R28, R28, UR13, -R2.reuse ;  /* 0x0000000d1c1c7c23 */ /* 0x100fe20008010802 */
[----:B------:R-:W-:Y:S02]  /*43b0*/  @!P0 FSEL R29, R29, -INF , !P3 ;  /* 0xff8000001d1d8808 */ /* 0x000fe40005800000 */
[-C--:B------:R-:W-:Y:S03]  /*43c0*/  @!P0 ISETP.GE.AND P3, PT, R4, R144.reuse, PT ;  /* 0x000000900400820c */ /* 0x080fe60003f66270 */
[----:B------:R-:W-:Y:S01]  /*43d0*/  FFMA.FTZ R2, R29, UR13, -R2 ;  /* 0x0000000d1d027c23 */ /* 0x000fe20008010802 */
[----:B------:R-:W-:Y:S02]  /*43e0*/  @!P0 FSEL R32, R32, -INF , !P3 ;  /* 0xff80000020208808 */ /* 0x000fe40005800000 */
[----:B------:R-:W-:Y:S01]  /*43f0*/  MUFU.EX2 R152, R23 ;  /* 0x0000001700987308 */ /* 0x000fe20000000800 */
[----:B------:R-:W-:Y:S02]  /*4400*/  @!P0 ISETP.GE.AND P3, PT, R0, R144, PT ;  /* 0x000000900000820c */ /* 0x000fe40003f66270 */
[--C-:B------:R-:W-:Y:S02]  /*4410*/  FFMA.FTZ R32, R32, UR13, -R139.reuse ;  /* 0x0000000d20207c23 */ /* 0x100fe4000801088b */
[----:B------:R-:W-:Y:S02]  /*4420*/  @!P0 FSEL R33, R33, -INF , !P3 ;  /* 0xff80000021218808 */ /* 0x000fe40005800000 */
[----:B------:R-:W-:Y:S03]  /*4430*/  @!P0 ISETP.GE.AND P3, PT, R4, R138, PT ;  /* 0x0000008a0400820c */ /* 0x000fe60003f66270 */
[----:B------:R3:W-:Y:S01]  /*4440*/  MUFU.EX2 R149, R2 ;  /* 0x0000000200957308 */ /* 0x0007e20000000800 */
[----:B------:R-:W-:Y:S01]  /*4450*/  F2FP.BF16.F32.PACK_AB R4, R159, R160 ;  /* 0x000000a09f04723e */ /* 0x000fe200000010ff */
[----:B------:R-:W-:Y:S01]  /*4460*/  FFMA.FTZ R139, R33, UR13, -R139 ;  /* 0x0000000d218b7c23 */ /* 0x000fe2000801088b */
[----:B------:R-:W-:Y:S02]  /*4470*/  @!P0 FSEL R34, R34, -INF , !P3 ;  /* 0xff80000022228808 */ /* 0x000fe40005800000 */
[----:B------:R-:W-:Y:S01]  /*4480*/  @!P0 ISETP.GE.AND P3, PT, R0, R138, PT ;  /* 0x0000008a0000820c */ /* 0x000fe20003f66270 */
[----:B------:R4:W-:Y:S02]  /*4490*/  STS [R142+0x13000], R4 ;  /* 0x013000048e007388 */ /* 0x0009e40000000800 */
[--C-:B------:R-:W-:Y:S01]  /*44a0*/  FFMA.FTZ R34, R34, UR13, -R137.reuse ;  /* 0x0000000d22227c23 */ /* 0x100fe20008010889 */
[----:B------:R-:W-:Y:S01]  /*44b0*/  @!P0 FSEL R35, R35, -INF , !P3 ;  /* 0xff80000023238808 */ /* 0x000fe20005800000 */
[----:B------:R-:W-:Y:S01]  /*44c0*/  MUFU.EX2 R228, R32 ;  /* 0x0000002000e47308 */ /* 0x000fe20000000800 */
[----:B------:R-:W-:Y:S02]  /*44d0*/  @!P0 ISETP.GE.AND P3, PT, R0, R8, PT ;  /* 0x000000080000820c */ /* 0x000fe40003f66270 */
[----:B------:R-:W-:Y:S01]  /*44e0*/  F2FP.BF16.F32.PACK_AB R0, R167, R148 ;  /* 0x00000094a700723e */ /* 0x000fe200000010ff */
[----:B------:R-:W-:Y:S01]  /*44f0*/  FFMA.FTZ R137, R35, UR13, -R137 ;  /* 0x0000000d23897c23 */ /* 0x000fe20008010889 */
[----:B------:R-:W-:Y:S01]  /*4500*/  @!P0 FSEL R31, R31, -INF , !P3 ;  /* 0xff8000001f1f8808 */ /* 0x000fe20005800000 */
[----:B---3--:R-:W-:Y:S02]  /*4510*/  VIADD R2, R142, 0x13020 ;  /* 0x000130208e027836 */ /* 0x008fe40000000000 */
[----:B------:R3:W-:Y:S01]  /*4520*/  STS [R142+0x13400], R0 ;  /* 0x013400008e007388 */ /* 0x0007e20000000800 */
[----:B------:R-:W-:Y:S01]  /*4530*/  @P2 VIADD R2, R5, 0xffffffe0 ;  /* 0xffffffe005022836 */ /* 0x000fe20000000000 */
[----:B-1----:R-:W-:Y:S01]  /*4540*/  F2FP.BF16.F32.PACK_AB R5, R153, R154 ;  /* 0x0000009a9905723e */ /* 0x002fe200000010ff */
[----:B------:R-:W-:Y:S01]  /*4550*/  FFMA.FTZ R3, R31, UR13, -R3 ;  /* 0x0000000d1f037c23 */ /* 0x000fe20008010803 */
[----:B------:R-:W1:Y:S01]  /*4560*/  MUFU.EX2 R171, R139 ;  /* 0x0000008b00ab7308 */ /* 0x000e620000000800 */
[----:B--2---:R-:W-:Y:S09]  /*4570*/  F2FP.BF16.F32.PACK_AB R8, R163, R166 ;  /* 0x000000a6a308723e */ /* 0x004ff200000010ff */
[----:B------:R-:W-:Y:S01]  /*4580*/  MUFU.EX2 R145, R34 ;  /* 0x0000002200917308 */ /* 0x000fe20000000800 */
[----:B----4-:R-:W-:Y:S09]  /*4590*/  F2FP.BF16.F32.PACK_AB R4, R241, R242 ;  /* 0x000000f2f104723e */ /* 0x010ff200000010ff */
[----:B------:R-:W2:Y:S01]  /*45a0*/  MUFU.EX2 R144, R137 ;  /* 0x0000008900907308 */ /* 0x000ea20000000800 */
[C---:B---3--:R-:W-:Y:S09]  /*45b0*/  IMAD.IADD R0, R249.reuse, 0x1, R142 ;  /* 0x00000001f9007824 */ /* 0x048ff200078e028e */
[----:B------:R3:W-:Y:S01]  /*45c0*/  MUFU.EX2 R146, R3 ;  /* 0x0000000300927308 */ /* 0x0007e20000000800 */
[----:B------:R4:W-:Y:S04]  /*45d0*/  STS [R0+0x13000], R4 ;  /* 0x0130000400007388 */ /* 0x0009e80000000800 */
[----:B------:R1:W-:Y:S05]  /*45e0*/  STS [R0+0x13400], R5 ;  /* 0x0134000500007388 */ /* 0x0003ea0000000800 */
[----:B------:R-:W-:Y:S01]  /*45f0*/  MUFU.EX2 R157, R24 ;  /* 0x00000018009d7308 */ /* 0x000fe20000000800 */
[----:B------:R2:W-:Y:S04]  /*4600*/  STS [R142+0x14000], R7 ;  /* 0x014000078e007388 */ /* 0x0005e80000000800 */
[----:B------:R2:W-:Y:S05]  /*4610*/  STS [R142+0x14400], R6 ;  /* 0x014400068e007388 */ /* 0x0005ea0000000800 */
[----:B------:R-:W2:Y:S01]  /*4620*/  MUFU.EX2 R155, R25 ;  /* 0x00000019009b7308 */ /* 0x000ea20000000800 */
[----:B---3--:R-:W-:Y:S01]  /*4630*/  IMAD.IADD R3, R249, 0x1, R2 ;  /* 0x00000001f9037824 */ /* 0x008fe200078e0202 */
[----:B------:R-:W-:Y:S08]  /*4640*/  STS [R0+0x14400], R8 ;  /* 0x0144000800007388 */ /* 0x000ff00000000800 */
[----:B------:R-:W-:Y:S01]  /*4650*/  MUFU.EX2 R158, R26 ;  /* 0x0000001a009e7308 */ /* 0x000fe20000000800 */
[----:B----4-:R-:W-:Y:S02]  /*4660*/  F2FP.BF16.F32.PACK_AB R4, R161, R162 ;  /* 0x000000a2a104723e */ /* 0x010fe400000010ff */
[----:B-1----:R-:W-:Y:S03]  /*4670*/  F2FP.BF16.F32.PACK_AB R5, R171, R228 ;  /* 0x000000e4ab05723e */ /* 0x002fe600000010ff */
[----:B------:R1:W-:Y:S04]  /*4680*/  STS [R0+0x14000], R4 ;  /* 0x0140000400007388 */ /* 0x0003e80000000800 */
[----:B------:R-:W3:Y:S01]  /*4690*/  MUFU.EX2 R156, R27 ;  /* 0x0000001b009c7308 */ /* 0x000ee20000000800 */
[----:B--2---:R-:W-:Y:S02]  /*46a0*/  F2FP.BF16.F32.PACK_AB R7, R240, R229 ;  /* 0x000000e5f007723e */ /* 0x004fe400000010ff */
[----:B------:R-:W-:Y:S03]  /*46b0*/  F2FP.BF16.F32.PACK_AB R6, R152, R151 ;  /* 0x000000979806723e */ /* 0x000fe600000010ff */
[----:B------:R2:W-:Y:S04]  /*46c0*/  STS [R2], R7 ;  /* 0x0000000702007388 */ /* 0x0005e80000000800 */
[----:B------:R-:W4:Y:S01]  /*46d0*/  MUFU.EX2 R150, R28 ;  /* 0x0000001c00967308 */ /* 0x000f220000000800 */
[----:B------:R3:W-:Y:S04]  /*46e0*/  STS [R2+0x400], R6 ;  /* 0x0004000602007388 */ /* 0x0007e80000000800 */
[----:B------:R4:W-:Y:S05]  /*46f0*/  STS [R3], R5 ;  /* 0x0000000503007388 */ /* 0x0009ea0000000800 */
[----:B------:R-:W4:Y:S01]  /*4700*/  MUFU.EX2 R147, R30 ;  /* 0x0000001e00937308 */ /* 0x000f220000000800 */
[----:B-1----:R-:W-:Y:S02]  /*4710*/  F2FP.BF16.F32.PACK_AB R4, R144, R145 ;  /* 0x000000919004723e */ /* 0x002fe400000010ff */
[----:B------:R-:W-:Y:S03]  /*4720*/  LEA R0, R226, UR4, 0x1 ;  /* 0x00000004e2007c11 */ /* 0x000fe6000f8e08ff */
[----:B------:R1:W-:Y:S01]  /*4730*/  STS [R3+0x400], R4 ;  /* 0x0004000403007388 */ /* 0x0003e20000000800 */
[----:B--2---:R-:W-:Y:S02]  /*4740*/  F2FP.BF16.F32.PACK_AB R7, R155, R157 ;  /* 0x0000009d9b07723e */ /* 0x004fe400000010ff */
[----:B---3--:R-:W-:Y:S03]  /*4750*/  F2FP.BF16.F32.PACK_AB R6, R156, R158 ;  /* 0x0000009e9c06723e */ /* 0x008fe600000010ff */
[----:B------:R-:W-:Y:S01]  /*4760*/  STS [R2+0x1000], R7 ;  /* 0x0010000702007388 */ /* 0x000fe20000000800 */
[----:B----4-:R-:W-:Y:S03]  /*4770*/  F2FP.BF16.F32.PACK_AB R5, R149, R150 ;  /* 0x000000969505723e */ /* 0x010fe600000010ff */
[----:B------:R2:W-:Y:S04]  /*4780*/  STS [R2+0x1400], R6 ;  /* 0x0014000602007388 */ /* 0x0005e80000000800 */
[----:B------:R-:W-:Y:S01]  /*4790*/  STS [R3+0x1000], R5 ;  /* 0x0010000503007388 */ /* 0x000fe20000000800 */
[----:B-1----:R-:W-:Y:S05]  /*47a0*/  F2FP.BF16.F32.PACK_AB R4, R146, R147 ;  /* 0x000000939204723e */ /* 0x002fea00000010ff */
[----:B------:R1:W-:Y:S04]  /*47b0*/  STS [R3+0x1400], R4 ;  /* 0x0014000403007388 */ /* 0x0003e80000000800 */
[----:B------:R-:W3:Y:S01]  /*47c0*/  LDSM.16.M88.4 R32, [R0+0x6000] ;  /* 0x006000000020783b */ /* 0x000ee20000000200 */
[C---:B--2---:R-:W-:Y:S07]  /*47d0*/  VIADD R2, R0.reuse, 0x6020 ;  /* 0x0000602000027836 */ /* 0x044fee0000000000 */
[----:B------:R-:W2:Y:S01]  /*47e0*/  LDSM.16.M88.4 R28, [R0+0x6800] ;  /* 0x00680000001c783b */ /* 0x000ea20000000200 */
[----:B-1----:R-:W-:Y:S04]  /*47f0*/  VIADD R3, R0, 0x6000 ;  /* 0x0000600000037836 */ /* 0x002fe80000000000 */
[----:B------:R-:W-:Y:S01]  /*4800*/  @P1 VIADD R2, R3, 0xffffffe0 ;  /* 0xffffffe003021836 */ /* 0x000fe20000000000 */
[----:B------:R-:W-:Y:S04]  /*4810*/  LOP3.LUT R3, R168, 0x30, RZ, 0xc0, !PT ;  /* 0x00000030a8037812 */ /* 0x000fe800078ec0ff */
[----:B------:R-:W1:Y:S01]  /*4820*/  LDSM.16.M88.4 R132, [R2] ;  /* 0x000000000284783b */ /* 0x000e620000000200 */
[----:B------:R-:W-:Y:S07]  /*4830*/  LOP3.LUT R3, R3, 0x8, R227, 0xf8, !PT ;  /* 0x0000000803037812 */ /* 0x000fee00078ef8e3 */
[----:B------:R-:W4:Y:S01]  /*4840*/  LDSM.16.M88.4 R136, [R2+0x800] ;  /* 0x000800000288783b */ /* 0x000f220000000200 */
[-C--:B---3--:R-:W-:Y:S08]  /*4850*/  HMMA.16816.F32.BF16 R4, R32, R172.reuse, RZ ;  /* 0x000000ac2004723c */ /* 0x088ff000000418ff */
[C---:B--2---:R-:W-:Y:S08]  /*4860*/  HMMA.16816.F32.BF16 R8, R28.reuse, R172, RZ ;  /* 0x000000ac1c08723c */ /* 0x044ff000000418ff */
[-C--:B------:R-:W-:Y:S08]  /*4870*/  HMMA.16816.F32.BF16 R12, R28, R174.reuse, RZ ;  /* 0x000000ae1c0c723c */ /* 0x080ff000000418ff */
[C---:B------:R-:W-:Y:S08]  /*4880*/  HMMA.16816.F32.BF16 R16, R32.reuse, R174, RZ ;  /* 0x000000ae2010723c */ /* 0x040ff000000418ff */
[-C--:B------:R-:W-:Y:S08]  /*4890*/  HMMA.16816.F32.BF16 R20, R32, R176.reuse, RZ ;  /* 0x000000b02014723c */ /* 0x080ff000000418ff */
[C---:B------:R-:W-:Y:S08]  /*48a0*/  HMMA.16816.F32.BF16 R24, R28.reuse, R176, RZ ;  /* 0x000000b01c18723c */ /* 0x040ff000000418ff */
[-C--:B------:R-:W-:Y:S08]  /*48b0*/  HMMA.16816.F32.BF16 R28, R28, R178.reuse, RZ ;  /* 0x000000b21c1c723c */ /* 0x080ff000000418ff */
[----:B------:R-:W-:Y:S08]  /*48c0*/  HMMA.16816.F32.BF16 R32, R32, R178, RZ ;  /* 0x000000b22020723c */ /* 0x000ff000000418ff */
[-C--:B-1----:R-:W-:Y:S08]  /*48d0*/  HMMA.16816.F32.BF16 R4, R132, R180.reuse, R4 ;  /* 0x000000b48404723c */ /* 0x082ff00000041804 */
[C---:B----4-:R-:W-:Y:S08]  /*48e0*/  HMMA.16816.F32.BF16 R8, R136.reuse, R180, R8 ;  /* 0x000000b48808723c */ /* 0x050ff00000041808 */
[-C--:B------:R-:W-:Y:S08]  /*48f0*/  HMMA.16816.F32.BF16 R12, R136, R182.reuse, R12 ;  /* 0x000000b6880c723c */ /* 0x080ff0000004180c */
[C---:B------:R-:W-:Y:S08]  /*4900*/  HMMA.16816.F32.BF16 R16, R132.reuse, R182, R16 ;  /* 0x000000b68410723c */ /* 0x040ff00000041810 */
[-C--:B------:R-:W-:Y:S08]  /*4910*/  HMMA.16816.F32.BF16 R20, R132, R184.reuse, R20 ;  /* 0x000000b88414723c */ /* 0x080ff00000041814 */
[C---:B------:R-:W-:Y:S08]  /*4920*/  HMMA.16816.F32.BF16 R24, R136.reuse, R184, R24 ;  /* 0x000000b88818723c */ /* 0x040ff00000041818 */
[-C--:B------:R-:W-:Y:S01]  /*4930*/  HMMA.16816.F32.BF16 R28, R136, R186.reuse, R28 ;  /* 0x000000ba881c723c */ /* 0x080fe2000004181c */
[----:B------:R-:W-:Y:S07]  /*4940*/  LDSM.16.M88.4 R136, [R0+0x7800] ;  /* 0x007800000088783b */ /* 0x000fee0000000200 */
[----:B------:R-:W-:Y:S01]  /*4950*/  HMMA.16816.F32.BF16 R32, R132, R186, R32 ;  /* 0x000000ba8420723c */ /* 0x000fe20000041820 */
[----:B------:R-:W1:Y:S07]  /*4960*/  LDSM.16.M88.4 R132, [R0+0x7000] ;  /* 0x007000000084783b */ /* 0x000e6e0000000200 */
[-C--:B-1----:R-:W-:Y:S08]  /*4970*/  HMMA.16816.F32.BF16 R4, R132, R188.reuse, R4 ;  /* 0x000000bc8404723c */ /* 0x082ff00000041804 */
[C---:B------:R-:W-:Y:S08]  /*4980*/  HMMA.16816.F32.BF16 R8, R136.reuse, R188, R8 ;  /* 0x000000bc8808723c */ /* 0x040ff00000041808 */
        /* <DEDUP_REMOVED lines=25> */
[----:B------:R-:W-:Y:S02]  /*4b20*/  IMAD.U32 R136, RZ, RZ, UR10 ;  /* 0x0000000aff887e24 */ /* 0x000fe4000f8e00ff */
[----:B------:R-:W-:Y:S03]  /*4b30*/  IMAD.U32 R137, RZ, RZ, UR11 ;  /* 0x0000000bff897e24 */ /* 0x000fe6000f8e00ff */
[C---:B------:R-:W-:Y:S02]  /*4b40*/  LEA R140, P0, R239.reuse, R136, 0x2 ;  /* 0x00000088ef8c7211 */ /* 0x040fe400078010ff */
[----:B------:R-:W-:Y:S01]  /*4b50*/  HMMA.16816.F32.BF16 R32, R132, R210, R32 ;  /* 0x000000d28420723c */ /* 0x000fe20000041820 */
[----:B------:R-:W1:Y:S03]  /*4b60*/  LDSM.16.M88.4 R132, [R2+0x2000] ;  /* 0x002000000284783b */ /* 0x000e660000000200 */
[----:B------:R-:W-:Y:S05]  /*4b70*/  LEA.HI.X R141, R239, R137, RZ, 0x2, P0 ;  /* 0x00000089ef8d7211 */ /* 0x000fea00000f14ff */
[----:B------:R-:W2:Y:S04]  /*4b80*/  LDG.E R139, desc[UR36][R140.64] ;  /* 0x000000248c8b7981 */ /* 0x000ea8000c1e1900 */
[----:B------:R-:W3:Y:S04]  /*4b90*/  LDG.E R138, desc[UR36][R140.64+0x20] ;  /* 0x000020248c8a7981 */ /* 0x000ee8000c1e1900 */
[----:B------:R-:W5:Y:S04]  /*4ba0*/  LDG.E R137, desc[UR36][R140.64+0x80] ;  /* 0x000080248c897981 */ /* 0x000f68000c1e1900 */
[----:B------:R4:W5:Y:S01]  /*4bb0*/  LDG.E R136, desc[UR36][R140.64+0xa0] ;  /* 0x0000a0248c887981 */ /* 0x000962000c1e1900 */
[-C--:B-1----:R-:W-:Y:S11]  /*4bc0*/  HMMA.16816.F32.BF16 R4, R132, R212.reuse, R4 ;  /* 0x000000d48404723c */ /* 0x082ff60000041804 */
[----:B------:R-:W-:Y:S08]  /*4bd0*/  @!UPT UIADD3 URZ, UPT, UPT, URZ, URZ, URZ ;  /* 0x000000fffffff290 */ /* 0x000ff0000fffe0ff */
[C---:B--2---:R-:W-:Y:S01]  /*4be0*/  FADD.FTZ R4, -R139.reuse, R4 ;  /* 0x000000048b047221 */ /* 0x044fe20000010100 */
[----:B------:R-:W-:Y:S01]  /*4bf0*/  FADD.FTZ R5, -R139, R5 ;  /* 0x000000058b057221 */ /* 0x000fe20000010100 */
[C---:B---3--:R-:W-:Y:S01]  /*4c00*/  FADD.FTZ R6, -R138.reuse, R6 ;  /* 0x000000068a067221 */ /* 0x048fe20000010100 */
[----:B------:R-:W-:Y:S01]  /*4c10*/  FADD.FTZ R7, -R138, R7 ;  /* 0x000000078a077221 */ /* 0x000fe20000010100 */
[----:B------:R-:W-:Y:S01]  /*4c20*/  FMUL.FTZ R160, R160, R4 ;  /* 0x00000004a0a07220 */ /* 0x000fe20000410000 */
[----:B------:R-:W-:Y:S01]  /*4c30*/  FMUL.FTZ R159, R159, R5 ;  /* 0x000000059f9f7220 */ /* 0x000fe20000410000 */
[----:B------:R-:W-:Y:S01]  /*4c40*/  FMUL.FTZ R143, R148, R6 ;  /* 0x00000006948f7220 */ /* 0x000fe20000410000 */
[----:B----4-:R-:W-:Y:S01]  /*4c50*/  FMUL.FTZ R140, R167, R7 ;  /* 0x00000007a78c7220 */ /* 0x010fe20000410000 */
[C---:B------:R-:W-:Y:S01]  /*4c60*/  IMAD.SHL.U32 R148, R227.reuse, 0x40, RZ ;  /* 0x00000040e3947824 */ /* 0x040fe200078e00ff */
[----:B------:R1:W2:Y:S01]  /*4c70*/  LDSM.16.M88.4 R4, [R2+0x2800] ;  /* 0x002800000204783b */ /* 0x0002a20000000200 */
[----:B------:R-:W-:Y:S03]  /*4c80*/  IMAD.SHL.U32 R167, R227, 0x8, RZ ;  /* 0x00000008e3a77824 */ /* 0x000fe600078e00ff */
[----:B------:R-:W-:Y:S02]  /*4c90*/  LOP3.LUT R3, R3, 0x1c0, R148, 0xf8, !PT ;  /* 0x000001c003037812 */ /* 0x000fe400078ef894 */
[----:B------:R-:W-:Y:S02]  /*4ca0*/  LOP3.LUT R0, R148, 0x400, RZ, 0xc0, !PT ;  /* 0x0000040094007812 */ /* 0x000fe400078ec0ff */
[----:B------:R-:W-:Y:S05]  /*4cb0*/  LOP3.LUT R3, R3, 0x38, R167, 0x78, !PT ;  /* 0x0000003803037812 */ /* 0x000fea00078e78a7 */
[----:B------:R-:W-:Y:S01]  /*4cc0*/  IMAD R3, R3, 0x2, R0 ;  /* 0x0000000203037824 */ /* 0x000fe200078e0200 */
[----:B-1----:R-:W-:Y:S01]  /*4cd0*/  F2FP.BF16.F32.PACK_AB R2, R159, R160 ;  /* 0x000000a09f02723e */ /* 0x002fe200000010ff */
[C---:B--2---:R-:W-:Y:S08]  /*4ce0*/  HMMA.16816.F32.BF16 R8, R4.reuse, R212, R8 ;  /* 0x000000d40408723c */ /* 0x044ff00000041808 */
[-C--:B------:R-:W-:Y:S08]  /*4cf0*/  HMMA.16816.F32.BF16 R12, R4, R214.reuse, R12 ;  /* 0x000000d6040c723c */ /* 0x080ff0000004180c */
[C---:B------:R-:W-:Y:S08]  /*4d00*/  HMMA.16816.F32.BF16 R16, R132.reuse, R214, R16 ;  /* 0x000000d68410723c */ /* 0x040ff00000041810 */
[-C--:B------:R-:W-:Y:S08]  /*4d10*/  HMMA.16816.F32.BF16 R20, R132, R216.reuse, R20 ;  /* 0x000000d88414723c */ /* 0x080ff00000041814 */
[C---:B------:R-:W-:Y:S08]  /*4d20*/  HMMA.16816.F32.BF16 R24, R4.reuse, R216, R24 ;  /* 0x000000d80418723c */ /* 0x040ff00000041818 */
[-C--:B------:R-:W-:Y:S03]  /*4d30*/  HMMA.16816.F32.BF16 R28, R4, R218.reuse, R28 ;  /* 0x000000da041c723c */ /* 0x080fe6000004181c */
[C---:B------:R-:W-:Y:S01]  /*4d40*/  FADD.FTZ R4, -R139.reuse, R20 ;  /* 0x000000148b047221 */ /* 0x040fe20000010100 */
[C---:B------:R-:W-:Y:S01]  /*4d50*/  FADD.FTZ R5, -R139.reuse, R16 ;  /* 0x000000108b057221 */ /* 0x040fe20000010100 */
[C---:B------:R-:W-:Y:S01]  /*4d60*/  FADD.FTZ R6, -R139.reuse, R17 ;  /* 0x000000118b067221 */ /* 0x040fe20000010100 */
[----:B------:R-:W-:Y:S01]  /*4d70*/  FADD.FTZ R21, -R139, R21 ;  /* 0x000000158b157221 */ /* 0x000fe20000010100 */
[----:B------:R-:W-:Y:S01]  /*4d80*/  FMUL.FTZ R4, R229, R4 ;  /* 0x00000004e5047220 */ /* 0x000fe20000410000 */
[----:B------:R-:W-:Y:S04]  /*4d90*/  HMMA.16816.F32.BF16 R32, R132, R218, R32 ;  /* 0x000000da8420723c */ /* 0x000fe80000041820 */
[----:B------:R-:W-:Y:S01]  /*4da0*/  FMUL.FTZ R5, R242, R5 ;  /* 0x00000005f2057220 */ /* 0x000fe20000410000 */
[----:B------:R-:W-:Y:S01]  /*4db0*/  FMUL.FTZ R6, R241, R6 ;  /* 0x00000006f1067220 */ /* 0x000fe20000410000 */
[----:B------:R-:W-:Y:S04]  /*4dc0*/  FMUL.FTZ R21, R240, R21 ;  /* 0x00000015f0157220 */ /* 0x000fe80000410000 */
[----:B------:R-:W-:Y:S02]  /*4dd0*/  F2FP.BF16.F32.PACK_AB R6, R6, R5 ;  /* 0x000000050606723e */ /* 0x000fe400000010ff */
[----:B------:R-:W-:Y:S07]  /*4de0*/  F2FP.BF16.F32.PACK_AB R21, R21, R4 ;  /* 0x000000041515723e */ /* 0x000fee00000010ff */
[C---:B------:R-:W-:Y:S01]  /*4df0*/  FADD.FTZ R0, -R139.reuse, R32 ;  /* 0x000000208b007221 */ /* 0x040fe20000010100 */
[----:B------:R-:W-:Y:S03]  /*4e00*/  FADD.FTZ R20, -R139, R33 ;  /* 0x000000218b147221 */ /* 0x000fe60000010100 */
[----:B------:R-:W-:Y:S01]  /*4e10*/  FMUL.FTZ R0, R228, R0 ;  /* 0x00000000e4007220 */ /* 0x000fe20000410000 */
[----:B------:R-:W-:Y:S05]  /*4e20*/  FMUL.FTZ R20, R171, R20 ;  /* 0x00000014ab147220 */ /* 0x000fea0000410000 */
[----:B------:R-:W-:Y:S01]  /*4e30*/  F2FP.BF16.F32.PACK_AB R20, R20, R0 ;  /* 0x000000001414723e */ /* 0x000fe200000010ff */
[----:B------:R-:W-:Y:S06]  /*4e40*/  BRA.U !UP0, `(.L_x_46) ;  /* 0x00000001089c7547 */ /* 0x000fec000b800000 */
[----:B------:R-:W-:Y:S01]  /*4e50*/  IADD3 R4, P0, PT, RZ, -UR34, RZ ;  /* 0x80000022ff047c10 */ /* 0x000fe2000ff1e0ff */
[----:B------:R-:W-:Y:S01]  /*4e60*/  IMAD.SHL.U32 R16, R227, 0x8, RZ ;  /* 0x00000008e3107824 */ /* 0x000fe200078e00ff */
[----:B------:R-:W-:Y:S03]  /*4e70*/  ULOP3.LUT UR12, UR40, 0x1, URZ, 0xc0, !UPT ;  /* 0x00000001280c7892 */ /* 0x000fe6000f8ec0ff */
[----:B------:R-:W-:Y:S01]  /*4e80*/  IMAD.X R0, RZ, RZ, ~UR14, P0 ;  /* 0x8000000eff007e24 */ /* 0x000fe200080e06ff */
[----:B------:R-:W-:Y:S01]  /*4e90*/  LOP3.LUT R16, R16, 0x18, RZ, 0xc0, !PT ;  /* 0x0000001810107812 */ /* 0x000fe200078ec0ff */
[----:B------:R-:W-:Y:S03]  /*4ea0*/  UISETP.NE.U32.AND UP1, UPT, UR12, 0x1, UPT ;  /* 0x000000010c00788c */ /* 0x000fe6000bf25070 */
[----:B------:R-:W-:Y:S01]  /*4eb0*/  SHF.R.S64 R5, R4, 0x1f, R0 ;  /* 0x0000001f04057819 */ /* 0x000fe20000001000 */
[----:B------:R-:W-:Y:S01]  /*4ec0*/  USEL UR12, UR33, 0x3000, !UP1 ;  /* 0x00003000210c7887 */ /* 0x000fe2000c800000 */
[----:B------:R-:W-:Y:S02]  /*4ed0*/  ISETP.GE.AND P4, PT, R16, UR8, PT ;  /* 0x0000000810007c0c */ /* 0x000fe4000bf86270 */
[----:B------:R-:W-:Y:S02]  /*4ee0*/  IADD3 R5, P5, PT, R236, R5, RZ ;  /* 0x00000005ec057210 */ /* 0x000fe40007fbe0ff */
[----:B------:R-:W-:Y:S01]  /*4ef0*/  LOP3.LUT R7, R16, 0x20, RZ, 0xfc, !PT ;  /* 0x0000002010077812 */ /* 0x000fe200078efcff */
[----:B------:R-:W-:Y:S01]  /*4f00*/  VIADD R238, R238, UR12 ;  /* 0x0000000ceeee7c36 */ /* 0x000fe20008000000 */
[----:B------:R-:W-:Y:S01]  /*4f10*/  LEA.HI.X.SX32 R0, R0, R237, 0x1, P5 ;  /* 0x000000ed00007211 */ /* 0x000fe200028f0eff */
[----:B------:R-:W-:Y:S01]  /*4f20*/  IMAD.MOV.U32 R236, RZ, RZ, R5 ;  /* 0x000000ffffec7224 */ /* 0x000fe200078e0005 */
[----:B------:R-:W-:Y:S01]  /*4f30*/  ISETP.GE.AND P3, PT, R7, UR8, PT ;  /* 0x0000000807007c0c */ /* 0x000fe2000bf66270 */
[----:B------:R-:W-:Y:S01]  /*4f40*/  VIADD R230, R230, UR12 ;  /* 0x0000000ce6e67c36 */ /* 0x000fe20008000000 */
[----:B------:R-:W-:Y:S01]  /*4f50*/  LOP3.LUT R4, R16, 0x40, RZ, 0xfc, !PT ;  /* 0x0000004010047812 */ /* 0x000fe200078efcff */
[----:B------:R-:W-:Y:S02]  /*4f60*/  IMAD.MOV.U32 R237, RZ, RZ, R0 ;  /* 0x000000ffffed7224 */ /* 0x000fe400078e0000 */
[----:B------:R-:W-:Y:S01]  /*4f70*/  VIADD R221, R221, UR12 ;  /* 0x0000000cdddd7c36 */ /* 0x000fe20008000000 */
[----:B------:R-:W-:Y:S02]  /*4f80*/  ISETP.GE.AND P0, PT, R4, UR8, PT ;  /* 0x0000000804007c0c */ /* 0x000fe4000bf06270 */
[----:B------:R-:W-:Y:S01]  /*4f90*/  @!PT LDS RZ, [RZ] ;  /* 0x00000000fffff984 */ /* 0x000fe20000000800 */
[----:B------:R-:W-:Y:S01]  /*4fa0*/  @!PT LDS RZ, [RZ] ;  /* 0x00000000fffff984 */ /* 0x000fe20000000800 */
[----:B------:R-:W-:Y:S01]  /*4fb0*/  @!PT LDS RZ, [RZ] ;  /* 0x00000000fffff984 */ /* 0x000fe20000000800 */
[----:B------:R1:W-:Y:S04]  /*4fc0*/  @!P4 LDGSTS.E.BYPASS.LTC128B.128 [R238], desc[UR36][R236.64] ;  /* 0x00000000eceecfae */ /* 0x0003e8000b981a24 */
[----:B------:R1:W-:Y:S04]  /*4fd0*/  @P4 STS.64 [R230], RZ ;  /* 0x000000ffe6004388 */ /* 0x0003e80000000a00 */
[----:B------:R1:W-:Y:S04]  /*4fe0*/  @P4 STS.64 [R230+0x8], RZ ;  /* 0x000008ffe6004388 */ /* 0x0003e80000000a00 */
[----:B------:R-:W-:Y:S01]  /*4ff0*/  @!PT LDS RZ, [RZ] ;  /* 0x00000000fffff984 */ /* 0x000fe20000000800 */
[----:B------:R-:W-:Y:S01]  /*5000*/  @!PT LDS RZ, [RZ] ;  /* 0x00000000fffff984 */ /* 0x000fe20000000800 */
[----:B------:R-:W-:Y:S01]  /*5010*/  @!PT LDS RZ, [RZ] ;  /* 0x00000000fffff984 */ /* 0x000fe20000000800 */
[----:B------:R1:W-:Y:S04]  /*5020*/  @!P3 LDGSTS.E.BYPASS.LTC128B.128 [R238+0x1000], desc[UR36][R236.64+0x40] ;  /* 0x01000040eceebfae */ /* 0x0003e8000b981a24 */
[----:B------:R1:W-:Y:S04]  /*5030*/  @P3 STS.64 [R230+0x1000], RZ ;  /* 0x001000ffe6003388 */ /* 0x0003e80000000a00 */
[----:B------:R1:W-:Y:S04]  /*5040*/  @P3 STS.64 [R230+0x1008], RZ ;  /* 0x001008ffe6003388 */ /* 0x0003e80000000a00 */
[----:B------:R-:W-:Y:S01]  /*5050*/  @!PT LDS RZ, [RZ] ;  /* 0x00000000fffff984 */ /* 0x000fe20000000800 */
[----:B------:R-:W-:Y:S01]  /*5060*/  @!PT LDS RZ, [RZ] ;  /* 0x00000000fffff984 */ /* 0x000fe20000000800 */
[----:B------:R-:W-:Y:S01]  /*5070*/  @!PT LDS RZ, [RZ] ;  /* 0x00000000fffff984 */ /* 0x000fe20000000800 */
[----:B------:R1:W-:Y:S04]  /*5080*/  @!P0 LDGSTS.E.BYPASS.LTC128B.128 [R238+0x2000], desc[UR36][R236.64+0x80] ;  /* 0x02000080ecee8fae */ /* 0x0003e8000b981a24 */
[----:B------:R1:W-:Y:S04]  /*5090*/  @P0 STS.64 [R230+0x2000], RZ ;  /* 0x002000ffe6000388 */ /* 0x0003e80000000a00 */
[----:B------:R1:W-:Y:S04]  /*50a0*/  @P0 STS.64 [R230+0x2008], RZ ;  /* 0x002008ffe6000388 */ /* 0x0003e80000000a00 */
[----:B------:R-:W0:Y:S02]  /*50b0*/  LDGDEPBAR ;  /* 0x00000000000079af */ /* 0x000e240000000000 */
.L_x_46:
[----:B------:R2:W-:Y:S01]  /*50c0*/  STS [R142+0xf000], R2 ;  /* 0x00f000028e007388 */ /* 0x0005e20000000800 */
[C---:B------:R-:W-:Y:S01]  /*50d0*/  FADD.FTZ R19, -R138.reuse, R19 ;  /* 0x000000138a137221 */ /* 0x040fe20000010100 */
[----:B------:R-:W-:Y:S01]  /*50e0*/  FADD.FTZ R18, -R138, R18 ;  /* 0x000000128a127221 */ /* 0x000fe20000010100 */
[----:B------:R-:W-:Y:S01]  /*50f0*/  LEA R4, R248, UR38, 0x1 ;  /* 0x00000026f8047c11 */ /* 0x000fe2000f8e08ff */
[----:B-----5:R-:W-:Y:S01]  /*5100*/  FADD.FTZ R8, -R137, R8 ;  /* 0x0000000889087221 */ /* 0x020fe20000010100 */
[----:B------:R-:W-:Y:S01]  /*5110*/  FMUL.FTZ R0, R153, R19 ;  /* 0x0000001399007220 */ /* 0x000fe20000410000 */
[----:B------:R-:W-:Y:S01]  /*5120*/  MOV R19, 0x10 ;  /* 0x0000001000137802 */ /* 0x000fe20000000f00 */
[----:B------:R-:W-:Y:S01]  /*5130*/  FMUL.FTZ R18, R154, R18 ;  /* 0x000000129a127220 */ /* 0x000fe20000410000 */
[----:B------:R-:W-:Y:S01]  /*5140*/  F2FP.BF16.F32.PACK_AB R5, R140, R143 ;  /* 0x0000008f8c05723e */ /* 0x000fe200000010ff */
[----:B------:R-:W-:Y:S01]  /*5150*/  FADD.FTZ R7, -R137, R9 ;  /* 0x0000000989077221 */ /* 0x000fe20000010100 */
[----:B------:R-:W-:Y:S01]  /*5160*/  SEL R19, R19, 0xfffffff0, !P1 ;  /* 0xfffffff013137807 */ /* 0x000fe20004800000 */
[----:B------:R-:W-:Y:S01]  /*5170*/  FADD.FTZ R11, -R136, R11 ;  /* 0x0000000b880b7221 */ /* 0x000fe20000010100 */
[----:B------:R-:W-:Y:S01]  /*5180*/  F2FP.BF16.F32.PACK_AB R0, R0, R18 ;  /* 0x000000120000723e */ /* 0x000fe200000010ff */
[----:B------:R3:W-:Y:S01]  /*5190*/  STS [R142+0xf400], R5 ;  /* 0x00f400058e007388 */ /* 0x0007e20000000800 */
[----:B------:R-:W-:Y:S01]  /*51a0*/  FMUL.FTZ R18, R165, R8 ;  /* 0x00000008a5127220 */ /* 0x000fe20000410000 */
[----:B------:R-:W-:Y:S01]  /*51b0*/  FMUL.FTZ R7, R164, R7 ;  /* 0x00000007a4077220 */ /* 0x000fe20000410000 */
[C---:B------:R-:W-:Y:S01]  /*51c0*/  FADD.FTZ R8, -R137.reuse, R12 ;  /* 0x0000000c89087221 */ /* 0x040fe20000010100 */
[----:B------:R-:W-:Y:S01]  /*51d0*/  FADD.FTZ R12, -R137, R13 ;  /* 0x0000000d890c7221 */ /* 0x000fe20000010100 */
[C---:B------:R-:W-:Y:S01]  /*51e0*/  FADD.FTZ R14, -R136.reuse, R14 ;  /* 0x0000000e880e7221 */ /* 0x040fe20000010100 */
[----:B------:R-:W-:Y:S01]  /*51f0*/  FADD.FTZ R15, -R136, R15 ;  /* 0x0000000f880f7221 */ /* 0x000fe20000010100 */
[C---:B------:R-:W-:Y:S01]  /*5200*/  FADD.FTZ R22, -R138.reuse, R22 ;  /* 0x000000168a167221 */ /* 0x040fe20000010100 */
[----:B------:R-:W-:Y:S01]  /*5210*/  FADD.FTZ R17, -R138, R23 ;  /* 0x000000178a117221 */ /* 0x000fe20000010100 */
[----:B------:R-:W-:Y:S01]  /*5220*/  FMUL.FTZ R14, R166, R14 ;  /* 0x0000000ea60e7220 */ /* 0x000fe20000410000 */
[----:B------:R-:W-:Y:S01]  /*5230*/  FMUL.FTZ R15, R163, R15 ;  /* 0x0000000fa30f7220 */ /* 0x000fe20000410000 */
[----:B------:R-:W-:Y:S01]  /*5240*/  FMUL.FTZ R8, R162, R8 ;  /* 0x00000008a2087220 */ /* 0x000fe20000410000 */
[C---:B--2---:R-:W-:Y:S01]  /*5250*/  IADD3 R2, PT, PT, R4.reuse, 0x20, RZ ;  /* 0x0000002004027810 */ /* 0x044fe20007ffe0ff */
[----:B------:R-:W-:Y:S01]  /*5260*/  FMUL.FTZ R12, R161, R12 ;  /* 0x0000000ca10c7220 */ /* 0x000fe20000410000 */
[----:B------:R-:W-:Y:S01]  /*5270*/  @P2 IADD3 R2, PT, PT, R4, -0x20, RZ ;  /* 0xffffffe004022810 */ /* 0x000fe20007ffe0ff */
[----:B------:R-:W-:Y:S01]  /*5280*/  FMUL.FTZ R22, R151, R22 ;  /* 0x0000001697167220 */ /* 0x000fe20000410000 */
[----:B------:R-:W-:Y:S01]  /*5290*/  IADD3 R4, PT, PT, R19, R4, RZ ;  /* 0x0000000413047210 */ /* 0x000fe20007ffe0ff */
[C---:B------:R-:W-:Y:S01]  /*52a0*/  FADD.FTZ R34, -R138.reuse, R34 ;  /* 0x000000228a227221 */ /* 0x040fe20000010100 */
[----:B------:R-:W-:Y:S01]  /*52b0*/  FADD.FTZ R35, -R138, R35 ;  /* 0x000000238a237221 */ /* 0x000fe20000010100 */
[----:B------:R-:W-:Y:S01]  /*52c0*/  FMUL.FTZ R17, R152, R17 ;  /* 0x0000001198117220 */ /* 0x000fe20000410000 */
[----:B------:R-:W-:Y:S01]  /*52d0*/  F2FP.BF16.F32.PACK_AB R12, R12, R8 ;  /* 0x000000080c0c723e */ /* 0x000fe200000010ff */
[----:B------:R2:W-:Y:S01]  /*52e0*/  STS [R4+-0x3c00], R0 ;  /* 0xffc4000004007388 */ /* 0x0005e20000000800 */
[----:B------:R-:W-:Y:S01]  /*52f0*/  FMUL.FTZ R34, R145, R34 ;  /* 0x0000002291227220 */ /* 0x000fe20000410000 */
[----:B------:R-:W-:Y:S01]  /*5300*/  FMUL.FTZ R16, R144, R35 ;  /* 0x0000002390107220 */ /* 0x000fe20000410000 */
[C---:B------:R-:W-:Y:S02]  /*5310*/  FADD.FTZ R8, -R136.reuse, R26 ;  /* 0x0000001a88087221 */ /* 0x040fe40000010100 */
[----:B------:R4:W-:Y:S01]  /*5320*/  STS [R4+-0x4000], R6 ;  /* 0xffc0000604007388 */ /* 0x0009e20000000800 */
[----:B---3--:R-:W-:Y:S01]  /*5330*/  FADD.FTZ R5, -R137, R25 ;  /* 0x0000001989057221 */ /* 0x008fe20000010100 */
[----:B------:R-:W-:Y:S01]  /*5340*/  F2FP.BF16.F32.PACK_AB R17, R17, R22 ;  /* 0x000000161111723e */ /* 0x000fe200000010ff */
[C---:B------:R-:W-:Y:S01]  /*5350*/  FADD.FTZ R28, -R137.reuse, R28 ;  /* 0x0000001c891c7221 */ /* 0x040fe20000010100 */
[----:B------:R-:W-:Y:S01]  /*5360*/  FADD.FTZ R29, -R137, R29 ;  /* 0x0000001d891d7221 */ /* 0x000fe20000010100 */
[----:B------:R-:W-:Y:S01]  /*5370*/  FMUL.FTZ R5, R155, R5 ;  /* 0x000000059b057220 */ /* 0x000fe20000410000 */
[C---:B------:R-:W-:Y:S01]  /*5380*/  FADD.FTZ R30, -R136.reuse, R30 ;  /* 0x0000001e881e7221 */ /* 0x040fe20000010100 */
[----:B------:R-:W-:Y:S01]  /*5390*/  FADD.FTZ R31, -R136, R31 ;  /* 0x0000001f881f7221 */ /* 0x000fe20000010100 */
[----:B------:R-:W-:Y:S01]  /*53a0*/  FMUL.FTZ R8, R158, R8 ;  /* 0x000000089e087220 */ /* 0x000fe20000410000 */
[----:B------:R-:W-:Y:S01]  /*53b0*/  F2FP.BF16.F32.PACK_AB R16, R16, R34 ;  /* 0x000000221010723e */ /* 0x000fe200000010ff */
[----:B------:R-:W-:Y:S01]  /*53c0*/  FMUL.FTZ R28, R150, R28 ;  /* 0x0000001c961c7220 */ /* 0x000fe20000410000 */
[----:B------:R-:W-:Y:S01]  /*53d0*/  FMUL.FTZ R9, R149, R29 ;  /* 0x0000001d95097220 */ /* 0x000fe20000410000 */
[----:B------:R-:W-:Y:S01]  /*53e0*/  FMUL.FTZ R30, R147, R30 ;  /* 0x0000001e931e7220 */ /* 0x000fe20000410000 */
[----:B------:R-:W-:Y:S01]  /*53f0*/  FMUL.FTZ R31, R146, R31 ;  /* 0x0000001f921f7220 */ /* 0x000fe20000410000 */
[----:B------:R-:W-:Y:S01]  /*5400*/  SHF.L.U32 R149, R227, 0x5, RZ ;  /* 0x00000005e3957819 */ /* 0x000fe200000006ff */
[----:B------:R-:W-:Y:S01]  /*5410*/  IMAD R171, R243, UR9, RZ ;  /* 0x00000009f3ab7c24 */ /* 0x000fe2000f8e02ff */
[----:B------:R-:W-:Y:S02]  /*5420*/  F2FP.BF16.F32.PACK_AB R9, R9, R28 ;  /* 0x0000001c0909723e */ /* 0x000fe400000010ff */
[----:B--2---:R-:W-:Y:S01]  /*5430*/  F2FP.BF16.F32.PACK_AB R0, R7, R18 ;  /* 0x000000120700723e */ /* 0x004fe200000010ff */
[----:B------:R-:W-:Y:S01]  /*5440*/  FADD.FTZ R7, -R137, R24 ;  /* 0x0000001889077221 */ /* 0x000fe20000010100 */
[----:B----4-:R-:W-:Y:S03]  /*5450*/  FADD.FTZ R6, -R136, R10 ;  /* 0x0000000a88067221 */ /* 0x010fe60000010100 */
[----:B------:R-:W-:Y:S01]  /*5460*/  FMUL.FTZ R7, R157, R7 ;  /* 0x000000079d077220 */ /* 0x000fe20000410000 */
[----:B------:R2:W-:Y:S01]  /*5470*/  STS [R142+0x10000], R0 ;  /* 0x010000008e007388 */ /* 0x0005e20000000800 */
[----:B------:R-:W-:Y:S01]  /*5480*/  FMUL.FTZ R6, R170, R6 ;  /* 0x00000006aa067220 */ /* 0x000fe20000410000 */
[----:B------:R-:W-:Y:S02]  /*5490*/  SHF.L.U32 R170, R227, 0x2, RZ ;  /* 0x00000002e3aa7819 */ /* 0x000fe400000006ff */
[----:B------:R-:W-:Y:S01]  /*54a0*/  F2FP.BF16.F32.PACK_AB R10, R5, R7 ;  /* 0x00000007050a723e */ /* 0x000fe200000010ff */
[----:B------:R-:W-:Y:S01]  /*54b0*/  FMUL.FTZ R5, R169, R11 ;  /* 0x0000000ba9057220 */ /* 0x000fe20000410000 */
[----:B------:R-:W-:Y:S04]  /*54c0*/  FADD.FTZ R7, -R136, R27 ;  /* 0x0000001b88077221 */ /* 0x000fe80000010100 */
[----:B------:R-:W-:Y:S01]  /*54d0*/  F2FP.BF16.F32.PACK_AB R5, R5, R6 ;  /* 0x000000060505723e */ /* 0x000fe200000010ff */
[----:B------:R-:W-:Y:S01]  /*54e0*/  FMUL.FTZ R7, R156, R7 ;  /* 0x000000079c077220 */ /* 0x000fe20000410000 */
[----:B------:R-:W-:Y:S03]  /*54f0*/  F2FP.BF16.F32.PACK_AB R6, R15, R14 ;  /* 0x0000000e0f06723e */ /* 0x000fe600000010ff */
[----:B------:R3:W-:Y:S01]  /*5500*/  STS [R142+0x10400], R5 ;  /* 0x010400058e007388 */ /* 0x0007e20000000800 */
[----:B------:R-:W-:Y:S02]  /*5510*/  F2FP.BF16.F32.PACK_AB R7, R7, R8 ;  /* 0x000000080707723e */ /* 0x000fe400000010ff */
[----:B------:R-:W-:Y:S02]  /*5520*/  F2FP.BF16.F32.PACK_AB R8, R31, R30 ;  /* 0x0000001e1f08723e */ /* 0x000fe400000010ff */
[----:B------:R-:W-:Y:S05]  /*5530*/  STS [R4+-0x3000], R12 ;  /* 0xffd0000c04007388 */ /* 0x000fea0000000800 */
[----:B------:R-:W-:Y:S01]  /*5540*/  STS [R4+-0x2c00], R6 ;  /* 0xffd4000604007388 */ /* 0x000fe20000000800 */
[--C-:B--2---:R-:W-:Y:S04]  /*5550*/  SHF.R.U32.HI R0, RZ, 0x4, R227.reuse ;  /* 0x00000004ff007819 */ /* 0x104fe800000116e3 */
[----:B------:R-:W-:Y:S01]  /*5560*/  STS [R2+-0x4000], R21 ;  /* 0xffc0001502007388 */ /* 0x000fe20000000800 */
[----:B------:R-:W-:Y:S04]  /*5570*/  LOP3.LUT R169, R0, 0x8, RZ, 0xc0, !PT ;  /* 0x0000000800a97812 */ /* 0x000fe800078ec0ff */
[----:B------:R-:W-:Y:S01]  /*5580*/  STS [R2+-0x3c00], R17 ;  /* 0xffc4001102007388 */ /* 0x000fe20000000800 */
[----:B------:R-:W-:Y:S04]  /*5590*/  LOP3.LUT R0, R169, 0x10, R227, 0xf8, !PT ;  /* 0x00000010a9007812 */ /* 0x000fe800078ef8e3 */
[--C-:B------:R-:W-:Y:S02]  /*55a0*/  LOP3.LUT R0, R0, 0xc0, R149.reuse, 0xf8, !PT ;  /* 0x000000c000007812 */ /* 0x100fe400078ef895 */
[----:B---3--:R-:W-:Y:S02]  /*55b0*/  IADD3 R5, PT, PT, R19, R2, RZ ;  /* 0x0000000213057210 */ /* 0x008fe40007ffe0ff */
[----:B------:R-:W-:Y:S03]  /*55c0*/  LOP3.LUT R0, R0, 0x18, R170, 0x78, !PT ;  /* 0x0000001800007812 */ /* 0x000fe600078e78aa */
[----:B------:R-:W-:Y:S01]  /*55d0*/  STS [R5+-0x4000], R20 ;  /* 0xffc0001405007388 */ /* 0x000fe20000000800 */
[----:B------:R-:W-:Y:S04]  /*55e0*/  LOP3.LUT R0, R0, 0x120, R149, 0xf8, !PT ;  /* 0x0000012000007812 */ /* 0x000fe800078ef895 */
[----:B------:R-:W-:Y:S01]  /*55f0*/  STS [R5+-0x3c00], R16 ;  /* 0xffc4001005007388 */ /* 0x000fe20000000800 */
[----:B------:R-:W-:Y:S04]  /*5600*/  LEA R0, R0, UR4, 0x1 ;  /* 0x0000000400007c11 */ /* 0x000fe8000f8e08ff */
[----:B------:R-:W-:Y:S05]  /*5610*/  STS [R2+-0x3000], R10 ;  /* 0xffd0000a02007388 */ /* 0x000fea0000000800 */
[----:B------:R2:W-:Y:S05]  /*5620*/  STS [R2+-0x2c00], R7 ;  /* 0xffd4000702007388 */ /* 0x0005ea0000000800 */
[----:B------:R-:W-:Y:S05]  /*5630*/  STS [R5+-0x3000], R9 ;  /* 0xffd0000905007388 */ /* 0x000fea0000000800 */
[----:B------:R-:W-:Y:S01]  /*5640*/  STS [R5+-0x2c00], R8 ;  /* 0xffd4000805007388 */ /* 0x000fe20000000800 */
[----:B------:R-:W-:Y:S01]  /*5650*/  BAR.SYNC.DEFER_BLOCKING 0x0 ;  /* 0x0000000000007b1d */ /* 0x000fe20000010000 */
[----:B--2---:R-:W-:Y:S05]  /*5660*/  LEA R2, -R171, RZ, 0x6 ;  /* 0x000000ffab027211 */ /* 0x004fea00078e31ff */
[----:B------:R-:W-:Y:S05]  /*5670*/  LDSM.16.MT88.4 R4, [R3+UR4+0x13000] ;  /* 0x013000040304783b */ /* 0x000fea0008004200 */
[----:B------:R-:W2:Y:S05]  /*5680*/  LDSM.16.MT88.4 R8, [R0+0x6000] ;  /* 0x006000000008783b */ /* 0x000eaa0000004200 */
[----:B------:R-:W3:Y:S05]  /*5690*/  LDSM.16.MT88.4 R12, [R3+UR4+0x15000] ;  /* 0x01500004030c783b */ /* 0x000eea0008004200 */
[----:B------:R-:W4:Y:S05]  /*56a0*/  LDSM.16.MT88.4 R16, [R0+0x7000] ;  /* 0x007000000010783b */ /* 0x000f2a0000004200 */
[----:B------:R-:W1:Y:S05]  /*56b0*/  LDSM.16.MT88.4 R20, [R0+0x8000] ;  /* 0x008000000014783b */ /* 0x000e6a0000004200 */
[----:B------:R-:W-:Y:S05]  /*56c0*/  LDSM.16.MT88.4 R24, [R3+UR4+0x13800] ;  /* 0x013800040318783b */ /* 0x000fea0008004200 */
[----:B------:R-:W1:Y:S05]  /*56d0*/  LDSM.16.MT88.4 R28, [R0+0x6400] ;  /* 0x00640000001c783b */ /* 0x000e6a0000004200 */
[----:B------:R-:W1:Y:S05]  /*56e0*/  LDSM.16.MT88.4 R32, [R3+UR4+0x15800] ;  /* 0x015800040320783b */ /* 0x000e6a0008004200 */
[----:B------:R-:W1:Y:S01]  /*56f0*/  LDSM.16.MT88.4 R132, [R0+0x7400] ;  /* 0x007400000084783b */ /* 0x000e620000004200 */
[-C--:B--2---:R-:W-:Y:S04]  /*5700*/  HMMA.16816.F32.BF16 R36, R4, R8.reuse, R36 ;  /* 0x000000080424723c */ /* 0x084fe80000041824 */
[----:B------:R-:W-:Y:S05]  /*5710*/  LDSM.16.MT88.4 R136, [R0+0x6c00] ;  /* 0x006c00000088783b */ /* 0x000fea0000004200 */
[----:B------:R-:W-:Y:S01]  /*5720*/  LDSM.16.MT88.4 R140, [R3+UR4+0x16800] ;  /* 0x01680004038c783b */ /* 0x000fe20008004200 */
[C---:B---3--:R-:W-:Y:S04]  /*5730*/  HMMA.16816.F32.BF16 R40, R12.reuse, R8, R40 ;  /* 0x000000080c28723c */ /* 0x048fe80000041828 */
[----:B------:R-:W-:Y:S04]  /*5740*/  LDSM.16.MT88.4 R144, [R0+0x7c00] ;  /* 0x007c00000090783b */ /* 0x000fe80000004200 */
[-C--:B------:R-:W-:Y:S08]  /*5750*/  HMMA.16816.F32.BF16 R44, R12, R10.reuse, R44 ;  /* 0x0000000a0c2c723c */ /* 0x080ff0000004182c */
[C---:B------:R-:W-:Y:S01]  /*5760*/  HMMA.16816.F32.BF16 R48, R4.reuse, R10, R48 ;  /* 0x0000000a0430723c */ /* 0x040fe20000041830 */
[----:B------:R-:W2:Y:S07]  /*5770*/  LDSM.16.MT88.4 R8, [R0+0x8400] ;  /* 0x008400000008783b */ /* 0x000eae0000004200 */
[-C--:B----4-:R-:W-:Y:S08]  /*5780*/  HMMA.16816.F32.BF16 R52, R4, R16.reuse, R52 ;  /* 0x000000100434723c */ /* 0x090ff00000041834 */
[C---:B------:R-:W-:Y:S08]  /*5790*/  HMMA.16816.F32.BF16 R56, R12.reuse, R16, R56 ;  /* 0x000000100c38723c */ /* 0x040ff00000041838 */
[-C--:B------:R-:W-:Y:S08]  /*57a0*/  HMMA.16816.F32.BF16 R60, R12, R18.reuse, R60 ;  /* 0x000000120c3c723c */ /* 0x080ff0000004183c */
[C---:B------:R-:W-:Y:S01]  /*57b0*/  HMMA.16816.F32.BF16 R64, R4.reuse, R18, R64 ;  /* 0x000000120440723c */ /* 0x040fe20000041840 */
[----:B------:R-:W-:Y:S07]  /*57c0*/  LDSM.16.MT88.4 R16, [R3+UR4+0x16000] ;  /* 0x016000040310783b */ /* 0x000fee0008004200 */
[-C--:B-1----:R-:W-:Y:S08]  /*57d0*/  HMMA.16816.F32.BF16 R68, R4, R20.reuse, R68 ;  /* 0x000000140444723c */ /* 0x082ff00000041844 */
[C---:B------:R-:W-:Y:S08]  /*57e0*/  HMMA.16816.F32.BF16 R72, R12.reuse, R20, R72 ;  /* 0x000000140c48723c */ /* 0x040ff00000041848 */
[-C--:B------:R-:W-:Y:S01]  /*57f0*/  HMMA.16816.F32.BF16 R76, R12, R22.reuse, R76 ;  /* 0x000000160c4c723c */ /* 0x080fe2000004184c */
[----:B------:R-:W-:Y:S07]  /*5800*/  LDSM.16.MT88.4 R12, [R0+0x6800] ;  /* 0x00680000000c783b */ /* 0x000fee0000004200 */
[----:B------:R-:W-:Y:S01]  /*5810*/  HMMA.16816.F32.BF16 R80, R4, R22, R80 ;  /* 0x000000160450723c */ /* 0x000fe20000041850 */
[----:B------:R-:W1:Y:S05]  /*5820*/  LDSM.16.MT88.4 R4, [R3+UR4+0x14000] ;  /* 0x014000040304783b */ /* 0x000e6a0008004200 */
[----:B------:R-:W3:Y:S02]  /*5830*/  LDSM.16.MT88.4 R20, [R0+0x7800] ;  /* 0x007800000014783b */ /* 0x000ee40000004200 */
[-C--:B------:R-:W-:Y:S08]  /*5840*/  HMMA.16816.F32.BF16 R36, R24, R28.reuse, R36 ;  /* 0x0000001c1824723c */ /* 0x080ff00000041824 */
[C---:B------:R-:W-:Y:S08]  /*5850*/  HMMA.16816.F32.BF16 R40, R32.reuse, R28, R40 ;  /* 0x0000001c2028723c */ /* 0x040ff00000041828 */
[-C--:B------:R-:W-:Y:S08]  /*5860*/  HMMA.16816.F32.BF16 R44, R32, R30.reuse, R44 ;  /* 0x0000001e202c723c */ /* 0x080ff0000004182c */
[C---:B------:R-:W-:Y:S01]  /*5870*/  HMMA.16816.F32.BF16 R48, R24.reuse, R30, R48 ;  /* 0x0000001e1830723c */ /* 0x040fe20000041830 */
[----:B------:R-:W4:Y:S07]  /*5880*/  LDSM.16.MT88.4 R28, [R0+0x8800] ;  /* 0x00880000001c783b */ /* 0x000f2e0000004200 */
[-C--:B------:R-:W-:Y:S08]  /*5890*/  HMMA.16816.F32.BF16 R52, R24, R132.reuse, R52 ;  /* 0x000000841834723c */ /* 0x080ff00000041834 */
[C---:B------:R-:W-:Y:S08]  /*58a0*/  HMMA.16816.F32.BF16 R56, R32.reuse, R132, R56 ;  /* 0x000000842038723c */ /* 0x040ff00000041838 */
[-C--:B------:R-:W-:Y:S08]  /*58b0*/  HMMA.16816.F32.BF16 R60, R32, R134.reuse, R60 ;  /* 0x00000086203c723c */ /* 0x080ff0000004183c */
[C---:B------:R-:W-:Y:S01]  /*58c0*/  HMMA.16816.F32.BF16 R64, R24.reuse, R134, R64 ;  /* 0x000000861840723c */ /* 0x040fe20000041840 */
[----:B------:R-:W4:Y:S07]  /*58d0*/  LDSM.16.MT88.4 R132, [R3+UR4+0x14800] ;  /* 0x014800040384783b */ /* 0x000f2e0008004200 */
[-C--:B--2---:R-:W-:Y:S08]  /*58e0*/  HMMA.16816.F32.BF16 R68, R24, R8.reuse, R68 ;  /* 0x000000081844723c */ /* 0x084ff00000041844 */
[C---:B------:R-:W-:Y:S08]  /*58f0*/  HMMA.16816.F32.BF16 R72, R32.reuse, R8, R72 ;  /* 0x000000082048723c */ /* 0x040ff00000041848 */
[-C--:B------:R-:W-:Y:S01]  /*5900*/  HMMA.16816.F32.BF16 R76, R32, R10.reuse, R76 ;  /* 0x0000000a204c723c */ /* 0x080fe2000004184c */
[----:B------:R-:W2:Y:S01]  /*5910*/  LDSM.16.MT88.4 R32, [R0+0x8c00] ;  /* 0x008c00000020783b */ /* 0x000ea20000004200 */
[----:B------:R-:W-:Y:S06]  /*5920*/  BAR.SYNC.DEFER_BLOCKING 0x0 ;  /* 0x0000000000007b1d */ /* 0x000fec0000010000 */
[----:B------:R-:W-:Y:S08]  /*5930*/  HMMA.16816.F32.BF16 R80, R24, R10, R80 ;  /* 0x0000000a1850723c */ /* 0x000ff00000041850 */
[-C--:B-1----:R-:W-:Y:S08]  /*5940*/  HMMA.16816.F32.BF16 R36, R4, R12.reuse, R36 ;  /* 0x0000000c0424723c */ /* 0x082ff00000041824 */
[C---:B------:R-:W-:Y:S08]  /*5950*/  HMMA.16816.F32.BF16 R40, R16.reuse, R12, R40 ;  /* 0x0000000c1028723c */ /* 0x040ff00000041828 */
[-C--:B------:R-:W-:Y:S08]  /*5960*/  HMMA.16816.F32.BF16 R44, R16, R14.reuse, R44 ;  /* 0x0000000e102c723c */ /* 0x080ff0000004182c */
[C---:B------:R-:W-:Y:S08]  /*5970*/  HMMA.16816.F32.BF16 R48, R4.reuse, R14, R48 ;  /* 0x0000000e0430723c */ /* 0x040ff00000041830 */
[-C--:B---3--:R-:W-:Y:S08]  /*5980*/  HMMA.16816.F32.BF16 R52, R4, R20.reuse, R52 ;  /* 0x000000140434723c */ /* 0x088ff00000041834 */
[C---:B------:R-:W-:Y:S08]  /*5990*/  HMMA.16816.F32.BF16 R56, R16.reuse, R20, R56 ;  /* 0x000000141038723c */ /* 0x040ff00000041838 */
[-C--:B------:R-:W-:Y:S08]  /*59a0*/  HMMA.16816.F32.BF16 R60, R16, R22.reuse, R60 ;  /* 0x00000016103c723c */ /* 0x080ff0000004183c */
[C---:B------:R-:W-:Y:S08]  /*59b0*/  HMMA.16816.F32.BF16 R64, R4.reuse, R22, R64 ;  /* 0x000000160440723c */ /* 0x040ff00000041840 */
[-C--:B----4-:R-:W-:Y:S08]  /*59c0*/  HMMA.16816.F32.BF16 R68, R4, R28.reuse, R68 ;  /* 0x0000001c0444723c */ /* 0x090ff00000041844 */
[C---:B------:R-:W-:Y:S08]  /*59d0*/  HMMA.16816.F32.BF16 R72, R16.reuse, R28, R72 ;  /* 0x0000001c1048723c */ /* 0x040ff00000041848 */
[-C--:B------:R-:W-:Y:S08]  /*59e0*/  HMMA.16816.F32.BF16 R76, R16, R30.reuse, R76 ;  /* 0x0000001e104c723c */ /* 0x080ff0000004184c */
[----:B------:R-:W-:Y:S04]  /*59f0*/  HMMA.16816.F32.BF16 R80, R4, R30, R80 ;  /* 0x0000001e0450723c */ /* 0x000fe80000041850 */
[C---:B------:R-:W-:Y:S04]  /*5a00*/  LEA R5, P0, R2.reuse, R232, 0x2 ;  /* 0x000000e802057211 */ /* 0x040fe800078010ff */
[-C--:B------:R-:W-:Y:S05]  /*5a10*/  HMMA.16816.F32.BF16 R36, R132, R136.reuse, R36 ;  /* 0x000000888424723c */ /* 0x080fea0000041824 */
[----:B------:R-:W-:Y:S02]  /*5a20*/  LEA.HI.X.SX32 R4, R2, R233, 0x2, P0 ;  /* 0x000000e902047211 */ /* 0x000fe400000f16ff */
[----:B------:R-:W-:Y:S01]  /*5a30*/  LOP3.LUT R2, R148, 0x1c0, RZ, 0xc0, !PT ;  /* 0x000001c094027812 */ /* 0x000fe200078ec0ff */
[C---:B------:R-:W-:Y:S04]  /*5a40*/  HMMA.16816.F32.BF16 R40, R140.reuse, R136, R40 ;  /* 0x000000888c28723c */ /* 0x040fe80000041828 */
[----:B------:R-:W-:Y:S02]  /*5a50*/  MOV R232, R5 ;  /* 0x0000000500e87202 */ /* 0x000fe40000000f00 */
[----:B------:R-:W-:Y:S02]  /*5a60*/  MOV R233, R4 ;  /* 0x0000000400e97202 */ /* 0x000fe40000000f00 */
[-C--:B------:R-:W-:Y:S08]  /*5a70*/  HMMA.16816.F32.BF16 R44, R140, R138.reuse, R44 ;  /* 0x0000008a8c2c723c */ /* 0x080ff0000004182c */
[C---:B------:R-:W-:Y:S08]  /*5a80*/  HMMA.16816.F32.BF16 R48, R132.reuse, R138, R48 ;  /* 0x0000008a8430723c */ /* 0x040ff00000041830 */
[-C--:B------:R-:W-:Y:S08]  /*5a90*/  HMMA.16816.F32.BF16 R52, R132, R144.reuse, R52 ;  /* 0x000000908434723c */ /* 0x080ff00000041834 */
[C---:B------:R-:W-:Y:S08]  /*5aa0*/  HMMA.16816.F32.BF16 R56, R140.reuse, R144, R56 ;  /* 0x000000908c38723c */ /* 0x040ff00000041838 */
[-C--:B------:R-:W-:Y:S08]  /*5ab0*/  HMMA.16816.F32.BF16 R60, R140, R146.reuse, R60 ;  /* 0x000000928c3c723c */ /* 0x080ff0000004183c */
[C---:B------:R-:W-:Y:S08]  /*5ac0*/  HMMA.16816.F32.BF16 R64, R132.reuse, R146, R64 ;  /* 0x000000928440723c */ /* 0x040ff00000041840 */
[-C--:B--2---:R-:W-:Y:S08]  /*5ad0*/  HMMA.16816.F32.BF16 R68, R132, R32.reuse, R68 ;  /* 0x000000208444723c */ /* 0x084ff00000041844 */
[C---:B------:R-:W-:Y:S08]  /*5ae0*/  HMMA.16816.F32.BF16 R72, R140.reuse, R32, R72 ;  /* 0x000000208c48723c */ /* 0x040ff00000041848 */
[-C--:B------:R-:W-:Y:S08]  /*5af0*/  HMMA.16816.F32.BF16 R76, R140, R34.reuse, R76 ;  /* 0x000000228c4c723c */ /* 0x080ff0000004184c */
[----:B------:R-:W-:Y:S01]  /*5b00*/  HMMA.16816.F32.BF16 R80, R132, R34, R80 ;  /* 0x000000228450723c */ /* 0x000fe20000041850 */
[----:B------:R-:W-:Y:S08]  /*5b10*/  @!UPT UIADD3 URZ, UPT, UPT, URZ, URZ, URZ ;  /* 0x000000fffffff290 */ /* 0x000ff0000fffe0ff */
[----:B------:R-:W-:Y:S11]  /*5b20*/  BRA.U !UP0, `(.L_x_47) ;  /* 0x0000000108847547 */ /* 0x000ff6000b800000 */
[----:B------:R-:W-:Y:S02]  /*5b30*/  IADD3 R5, P0, PT, RZ, -UR35, RZ ;  /* 0x80000023ff057c10 */ /* 0x000fe4000ff1e0ff */
[C---:B------:R-:W-:Y:S02]  /*5b40*/  LOP3.LUT R7, R167.reuse, 0x18, RZ, 0xc0, !PT ;  /* 0x00000018a7077812 */ /* 0x040fe400078ec0ff */
[----:B------:R-:W-:Y:S01]  /*5b50*/  LOP3.LUT R9, R167, 0xd8, RZ, 0xc0, !PT ;  /* 0x000000d8a7097812 */ /* 0x000fe200078ec0ff */
[----:B------:R-:W-:Y:S01]  /*5b60*/  IMAD.X R4, RZ, RZ, ~UR15, P0 ;  /* 0x8000000fff047e24 */ /* 0x000fe200080e06ff */
[C---:B------:R-:W-:Y:S02]  /*5b70*/  ISETP.GE.AND P4, PT, R7.reuse, UR8, PT ;  /* 0x0000000807007c0c */ /* 0x040fe4000bf86270 */
[C---:B------:R-:W-:Y:S02]  /*5b80*/  LOP3.LUT R8, R7.reuse, 0x20, RZ, 0xfc, !PT ;  /* 0x0000002007087812 */ /* 0x040fe400078efcff */
[----:B------:R-:W-:Y:S02]  /*5b90*/  LOP3.LUT R7, R7, 0x40, RZ, 0xfc, !PT ;  /* 0x0000004007077812 */ /* 0x000fe400078efcff */
[----:B------:R-:W-:Y:S02]  /*5ba0*/  SHF.R.S64 R6, R5, 0x1f, R4 ;  /* 0x0000001f05067819 */ /* 0x000fe40000001004 */
[----:B------:R-:W-:Y:S02]  /*5bb0*/  ISETP.GE.AND P0, PT, R7, UR8, PT ;  /* 0x0000000807007c0c */ /* 0x000fe4000bf06270 */
[----:B------:R-:W-:Y:S02]  /*5bc0*/  IADD3 R7, P5, PT, R234, R6, RZ ;  /* 0x00000006ea077210 */ /* 0x000fe40007fbe0ff */
[----:B------:R-:W-:Y:S02]  /*5bd0*/  LOP3.LUT R5, R9, 0x18, R227, 0x78, !PT ;  /* 0x0000001809057812 */ /* 0x000fe400078e78e3 */
[----:B------:R-:W-:Y:S01]  /*5be0*/  LEA.HI.X.SX32 R6, R4, R235, 0x1, P5 ;  /* 0x000000eb04067211 */ /* 0x000fe200028f0eff */
[----:B------:R-:W-:Y:S01]  /*5bf0*/  IMAD.MOV.U32 R234, RZ, RZ, R7 ;  /* 0x000000ffffea7224 */ /* 0x000fe200078e0007 */
[----:B------:R-:W-:Y:S02]  /*5c00*/  LOP3.LUT R5, R5, 0x1f20, R167, 0xf8, !PT ;  /* 0x00001f2005057812 */ /* 0x000fe400078ef8a7 */
[----:B------:R-:W-:Y:S01]  /*5c10*/  ISETP.GE.AND P3, PT, R8, UR8, PT ;  /* 0x0000000808007c0c */ /* 0x000fe2000bf66270 */
[----:B------:R-:W-:Y:S01]  /*5c20*/  IMAD.MOV.U32 R235, RZ, RZ, R6 ;  /* 0x000000ffffeb7224 */ /* 0x000fe200078e0006 */
[----:B------:R-:W-:Y:S05]  /*5c30*/  LEA R4, R5, UR4, 0x1 ;  /* 0x0000000405047c11 */ /* 0x000fea000f8e08ff */
        /* <DEDUP_REMOVED lines=15> */
[----:B------:R-:W0:Y:S02]  /*5d30*/  LDGDEPBAR ;  /* 0x00000000000079af */ /* 0x000e240000000000 */
.L_x_47:
[----:B-1----:R-:W-:Y:S01]  /*5d40*/  LOP3.LUT R4, R148, 0x200, RZ, 0xc0, !PT ;  /* 0x0000020094047812 */ /* 0x002fe200078ec0ff */
[----:B------:R-:W-:Y:S01]  /*5d50*/  LDSM.16.MT88.4 R8, [R0+0x9000] ;  /* 0x009000000008783b */ /* 0x000fe20000004200 */
[----:B------:R-:W-:Y:S01]  /*5d60*/  LOP3.LUT R2, R2, 0x38, R167, 0xf8, !PT ;  /* 0x0000003802027812 */ /* 0x000fe200078ef8a7 */
[----:B------:R-:W-:Y:S01]  /*5d70*/  IMAD.MOV.U32 R240, RZ, RZ, 0x4 ;  /* 0x00000004fff07424 */ /* 0x000fe200078e00ff */
[----:B------:R-:W-:Y:S01]  /*5d80*/  LOP3.LUT R4, R4, 0xc00, R149, 0xf8, !PT ;  /* 0x00000c0004047812 */ /* 0x000fe200078ef895 */
[----:B------:R-:W-:Y:S01]  /*5d90*/  LDSM.16.MT88.4 R16, [R0+0xb000] ;  /* 0x00b000000010783b */ /* 0x000fe20000004200 */
[----:B------:R-:W-:Y:S01]  /*5da0*/  LOP3.LUT R2, R2, 0x8, R168, 0x78, !PT ;  /* 0x0000000802027812 */ /* 0x000fe200078e78a8 */
[----:B------:R-:W-:Y:S01]  /*5db0*/  @UP0 UIADD3 UR17, UP1, UPT, UR62, -0x100, URZ ;  /* 0xffffff003e110890 */ /* 0x000fe2000ff3e0ff */
[----:B------:R-:W-:Y:S01]  /*5dc0*/  PLOP3.LUT P4, PT, PT, PT, UP0, 0x80, 0x8 ;  /* 0x000000000008781c */ /* 0x000fe20003f8f008 */
[----:B------:R-:W-:Y:S01]  /*5dd0*/  LDSM.16.MT88.4 R28, [R0+0xd000] ;  /* 0x00d00000001c783b */ /* 0x000fe20000004200 */
[----:B------:R-:W-:Y:S01]  /*5de0*/  LOP3.LUT R2, R4, R2, RZ, 0xfc, !PT ;  /* 0x0000000204027212 */ /* 0x000fe200078efcff */
[----:B------:R-:W-:Y:S01]  /*5df0*/  @UP0 UIADD3.X UR16, UPT, UPT, UR63, -0x1, URZ, UP1, !UPT ;  /* 0xffffffff3f100890 */ /* 0x000fe20008ffe4ff */
[----:B------:R-:W-:Y:S01]  /*5e00*/  VIADD R231, R231, 0xffffffc0 ;  /* 0xffffffc0e7e77836 */ /* 0x000fe20000000000 */
[----:B------:R-:W-:Y:S01]  /*5e10*/  LDSM.16.MT88.4 R132, [R0+0x9400] ;  /* 0x009400000084783b */ /* 0x000fe20000004200 */
[----:B------:R-:W-:Y:S01]  /*5e20*/  LEA R2, R2, UR4, 0x1 ;  /* 0x0000000402027c11 */ /* 0x000fe2000f8e08ff */
[----:B------:R-:W-:Y:S02]  /*5e30*/  @UP0 UIADD3 UR10, UP1, UPT, UR10, -0x100, URZ ;  /* 0xffffff000a0a0890 */ /* 0x000fe4000ff3e0ff */
[----:B------:R-:W-:Y:S01]  /*5e40*/  LDSM.16.MT88.4 R136, [R0+0xb400] ;  /* 0x00b400000088783b */ /* 0x000fe20000004200 */
[----:B------:R-:W-:Y:S01]  /*5e50*/  ULOP3.LUT UR12, UR40, 0x1, URZ, 0xc0, !UPT ;  /* 0x00000001280c7892 */ /* 0x000fe2000f8ec0ff */
[C---:B------:R-:W-:Y:S01]  /*5e60*/  IMAD.IADD R165, R2.reuse, 0x1, R224 ;  /* 0x0000000102a57824 */ /* 0x040fe200078e02e0 */
[----:B------:R-:W-:Y:S01]  /*5e70*/  @UP0 UIADD3.X UR11, UPT, UPT, UR11, -0x1, URZ, UP1, !UPT ;  /* 0xffffffff0b0b0890 */ /* 0x000fe20008ffe4ff */
[----:B------:R-:W1:Y:S01]  /*5e80*/  LDSM.16.M88.4 R24, [R2+0xf000] ;  /* 0x00f000000218783b */ /* 0x000e620000000200 */
[----:B------:R-:W-:Y:S01]  /*5e90*/  VIADD R12, R2, 0xf000 ;  /* 0x0000f000020c7836 */ /* 0x000fe20000000000 */
[----:B------:R-:W-:Y:S01]  /*5ea0*/  @P4 LOP3.LUT R168, R168, 0x10, RZ, 0xc0, !PT ;  /* 0x00000010a8a84812 */ /* 0x000fe200078ec0ff */
[----:B------:R-:W-:Y:S01]  /*5eb0*/  VIADD R164, R2, 0xf040 ;  /* 0x0000f04002a47836 */ /* 0x000fe20000000000 */
[----:B------:R-:W2:Y:S01]  /*5ec0*/  LDSM.16.M88.4 R32, [R165+0xf000] ;  /* 0x00f00000a520783b */ /* 0x000ea20000000200 */
[----:B------:R-:W-:Y:S01]  /*5ed0*/  @P1 VIADD R164, R12, 0xffffffc0 ;  /* 0xffffffc00ca41836 */ /* 0x000fe20000000000 */
[----:B------:R-:W-:Y:S02]  /*5ee0*/  UISETP.NE.U32.AND UP1, UPT, UR12, 0x1, UPT ;  /* 0x000000010c00788c */ /* 0x000fe4000bf25070 */
[----:B------:R-:W3:Y:S01]  /*5ef0*/  LDSM.16.MT88.4 R140, [R0+0xd400] ;  /* 0x00d40000008c783b */ /* 0x000ee20000004200 */
[----:B------:R-:W-:Y:S03]  /*5f00*/  IMAD.IADD R166, R224, 0x1, R164 ;  /* 0x00000001e0a67824 */ /* 0x000fe600078e02a4 */
[----:B------:R-:W-:Y:S01]  /*5f10*/  LDSM.16.MT88.4 R148, [R0+0x9800] ;  /* 0x009800000094783b */ /* 0x000fe20000004200 */
[----:B------:R-:W-:Y:S03]  /*5f20*/  PLOP3.LUT P3, PT, PT, PT, UP1, 0x80, 0x8 ;  /* 0x000000000008781c */ /* 0x000fe60003f6f018 */
[----:B------:R-:W4:Y:S04]  /*5f30*/  LDSM.16.M88.4 R144, [R164] ;  /* 0x00000000a490783b */ /* 0x000f280000000200 */
[----:B------:R-:W-:Y:S04]  /*5f40*/  LDSM.16.MT88.4 R152, [R0+0xd800] ;  /* 0x00d800000098783b */ /* 0x000fe80000004200 */
[----:B------:R-:W-:Y:S04]  /*5f50*/  LDSM.16.MT88.4 R156, [R0+0x9c00] ;  /* 0x009c0000009c783b */ /* 0x000fe80000004200 */
[----:B------:R-:W-:Y:S01]  /*5f60*/  LDSM.16.MT88.4 R160, [R0+0xa000] ;  /* 0x00a0000000a0783b */ /* 0x000fe20000004200 */
[C---:B-1----:R-:W-:Y:S08]  /*5f70*/  HMMA.16816.F32.BF16 R4, R24.reuse, R8, RZ ;  /* 0x000000081804723c */ /* 0x042ff000000418ff */
[C---:B------:R-:W-:Y:S08]  /*5f80*/  HMMA.16816.F32.BF16 R8, R24.reuse, R10, RZ ;  /* 0x0000000a1808723c */ /* 0x040ff000000418ff */
[C---:B------:R-:W-:Y:S08]  /*5f90*/  HMMA.16816.F32.BF16 R12, R24.reuse, R16, RZ ;  /* 0x00000010180c723c */ /* 0x040ff000000418ff */
[C---:B------:R-:W-:Y:S08]  /*5fa0*/  HMMA.16816.F32.BF16 R16, R24.reuse, R18, RZ ;  /* 0x000000121810723c */ /* 0x040ff000000418ff */
[C---:B------:R-:W-:Y:S08]  /*5fb0*/  HMMA.16816.F32.BF16 R20, R24.reuse, R28, RZ ;  /* 0x0000001c1814723c */ /* 0x040ff000000418ff */
[----:B------:R-:W-:Y:S01]  /*5fc0*/  HMMA.16816.F32.BF16 R24, R24, R30, RZ ;  /* 0x0000001e1818723c */ /* 0x000fe200000418ff */
[----:B------:R-:W1:Y:S07]  /*5fd0*/  LDSM.16.MT88.4 R28, [R0+0xb800] ;  /* 0x00b80000001c783b */ /* 0x000e6e0000004200 */
[C---:B--2---:R-:W-:Y:S08]  /*5fe0*/  HMMA.16816.F32.BF16 R4, R32.reuse, R132, R4 ;  /* 0x000000842004723c */ /* 0x044ff00000041804 */
[C---:B------:R-:W-:Y:S01]  /*5ff0*/  HMMA.16816.F32.BF16 R8, R32.reuse, R134, R8 ;  /* 0x000000862008723c */ /* 0x040fe20000041808 */
[----:B------:R-:W2:Y:S07]  /*6000*/  LDSM.16.M88.4 R132, [R166] ;  /* 0x00000000a684783b */ /* 0x000eae0000000200 */
[C---:B------:R-:W-:Y:S08]  /*6010*/  HMMA.16816.F32.BF16 R12, R32.reuse, R136, R12 ;  /* 0x00000088200c723c */ /* 0x040ff0000004180c */
[C---:B------:R-:W-:Y:S01]  /*6020*/  HMMA.16816.F32.BF16 R16, R32.reuse, R138, R16 ;  /* 0x0000008a2010723c */ /* 0x040fe20000041810 */
[----:B------:R-:W-:Y:S07]  /*6030*/  LDSM.16.MT88.4 R136, [R0+0xdc00] ;  /* 0x00dc00000088783b */ /* 0x000fee0000004200 */
[C---:B---3--:R-:W-:Y:S08]  /*6040*/  HMMA.16816.F32.BF16 R20, R32.reuse, R140, R20 ;  /* 0x0000008c2014723c */ /* 0x048ff00000041814 */
[----:B------:R-:W-:Y:S01]  /*6050*/  HMMA.16816.F32.BF16 R24, R32, R142, R24 ;  /* 0x0000008e2018723c */ /* 0x000fe20000041818 */
[----:B------:R-:W3:Y:S04]  /*6060*/  LDSM.16.MT88.4 R32, [R0+0xbc00] ;  /* 0x00bc00000020783b */ /* 0x000ee80000004200 */
[----:B------:R2:W3:Y:S03]  /*6070*/  LDSM.16.M88.4 R140, [R2+0x11000] ;  /* 0x01100000028c783b */ /* 0x0004e60000000200 */
[C---:B----4-:R-:W-:Y:S08]  /*6080*/  HMMA.16816.F32.BF16 R4, R144.reuse, R148, R4 ;  /* 0x000000949004723c */ /* 0x050ff00000041804 */
[C---:B------:R-:W-:Y:S01]  /*6090*/  HMMA.16816.F32.BF16 R8, R144.reuse, R150, R8 ;  /* 0x000000969008723c */ /* 0x040fe20000041808 */
[----:B------:R-:W-:Y:S07]  /*60a0*/  LDSM.16.M88.4 R148, [R165+0x11000] ;  /* 0x01100000a594783b */ /* 0x000fee0000000200 */
[C---:B-1----:R-:W-:Y:S01]  /*60b0*/  HMMA.16816.F32.BF16 R12, R144.reuse, R28, R12 ;  /* 0x0000001c900c723c */ /* 0x042fe2000004180c */
[----:B--2---:R-:W-:Y:S07]  /*60c0*/  IMAD.U32 R2, RZ, RZ, UR50 ;  /* 0x00000032ff027e24 */ /* 0x004fee000f8e00ff */
[C---:B------:R-:W-:Y:S01]  /*60d0*/  HMMA.16816.F32.BF16 R16, R144.reuse, R30, R16 ;  /* 0x0000001e9010723c */ /* 0x040fe20000041810 */
[----:B------:R-:W1:Y:S07]  /*60e0*/  LDSM.16.MT88.4 R28, [R0+0xc000] ;  /* 0x00c00000001c783b */ /* 0x000e6e0000004200 */
[C---:B------:R-:W-:Y:S08]  /*60f0*/  HMMA.16816.F32.BF16 R20, R144.reuse, R152, R20 ;  /* 0x000000989014723c */ /* 0x040ff00000041814 */
[----:B------:R-:W-:Y:S01]  /*6100*/  HMMA.16816.F32.BF16 R24, R144, R154, R24 ;  /* 0x0000009a9018723c */ /* 0x000fe20000041818 */
[----:B------:R-:W2:Y:S04]  /*6110*/  LDSM.16.MT88.4 R144, [R0+0xe000] ;  /* 0x00e000000090783b */ /* 0x000ea80000004200 */
[----:B------:R-:W4:Y:S03]  /*6120*/  LDSM.16.MT88.4 R152, [R0+0xa400] ;  /* 0x00a400000098783b */ /* 0x000f260000004200 */
[C---:B------:R-:W-:Y:S08]  /*6130*/  HMMA.16816.F32.BF16 R4, R132.reuse, R156, R4 ;  /* 0x0000009c8404723c */ /* 0x040ff00000041804 */
[C---:B------:R-:W-:Y:S08]  /*6140*/  HMMA.16816.F32.BF16 R8, R132.reuse, R158, R8 ;  /* 0x0000009e8408723c */ /* 0x040ff00000041808 */
[C---:B---3--:R-:W-:Y:S08]  /*6150*/  HMMA.16816.F32.BF16 R12, R132.reuse, R32, R12 ;  /* 0x00000020840c723c */ /* 0x048ff0000004180c */
[C---:B------:R-:W-:Y:S01]  /*6160*/  HMMA.16816.F32.BF16 R16, R132.reuse, R34, R16 ;  /* 0x000000228410723c */ /* 0x040fe20000041810 */
[----:B------:R-:W3:Y:S07]  /*6170*/  LDSM.16.MT88.4 R32, [R0+0xc400] ;  /* 0x00c400000020783b */ /* 0x000eee0000004200 */
[C---:B------:R-:W-:Y:S08]  /*6180*/  HMMA.16816.F32.BF16 R20, R132.reuse, R136, R20 ;  /* 0x000000888414723c */ /* 0x040ff00000041814 */
[----:B------:R-:W-:Y:S01]  /*6190*/  HMMA.16816.F32.BF16 R24, R132, R138, R24 ;  /* 0x0000008a8418723c */ /* 0x000fe20000041818 */
[----:B------:R-:W-:Y:S04]  /*61a0*/  LDSM.16.MT88.4 R136, [R0+0xa800] ;  /* 0x00a800000088783b */ /* 0x000fe80000004200 */
[----:B------:R3:W-:Y:S03]  /*61b0*/  LDSM.16.M88.4 R132, [R164+0x2000] ;  /* 0x00200000a484783b */ /* 0x0007e60000000200 */
[C---:B------:R-:W-:Y:S08]  /*61c0*/  HMMA.16816.F32.BF16 R4, R140.reuse, R160, R4 ;  /* 0x000000a08c04723c */ /* 0x040ff00000041804 */
[C---:B------:R-:W-:Y:S01]  /*61d0*/  HMMA.16816.F32.BF16 R8, R140.reuse, R162, R8 ;  /* 0x000000a28c08723c */ /* 0x040fe20000041808 */
[----:B------:R-:W-:Y:S05]  /*61e0*/  IMAD.U32 R162, RZ, RZ, UR50 ;  /* 0x00000032ffa27e24 */ /* 0x000fea000f8e00ff */
[----:B------:R-:W-:Y:S02]  /*61f0*/  LEA R162, P0, R162, R232, 0x2 ;  /* 0x000000e8a2a27211 */ /* 0x000fe400078010ff */
[C---:B-1----:R-:W-:Y:S03]  /*6200*/  HMMA.16816.F32.BF16 R12, R140.reuse, R28, R12 ;  /* 0x0000001c8c0c723c */ /* 0x042fe6000004180c */
[----:B------:R-:W-:Y:S02]  /*6210*/  LEA.HI.X.SX32 R163, R2, R233, 0x2, P0 ;  /* 0x000000e902a37211 */ /* 0x000fe400000f16ff */
[C---:B------:R-:W-:Y:S03]  /*6220*/  LEA R160, P0, R171.reuse, R162, 0x5 ;  /* 0x000000a2aba07211 */ /* 0x040fe600078028ff */
[C---:B------:R-:W-:Y:S01]  /*6230*/  HMMA.16816.F32.BF16 R16, R140.reuse, R30, R16 ;  /* 0x0000001e8c10723c */ /* 0x040fe20000041810 */
[----:B------:R-:W1:Y:S02]  /*6240*/  LDSM.16.MT88.4 R28, [R0+0xe400] ;  /* 0x00e40000001c783b */ /* 0x000e640000004200 */
[C---:B------:R-:W-:Y:S02]  /*6250*/  LEA.HI.X.SX32 R161, R171.reuse, R163, 0x5, P0 ;  /* 0x000000a3aba17211 */ /* 0x040fe400000f2eff */
[C---:B------:R-:W-:Y:S03]  /*6260*/  LEA R158, P0, R171.reuse, R160, 0x5 ;  /* 0x000000a0ab9e7211 */ /* 0x040fe600078028ff */
[C---:B--2---:R-:W-:Y:S03]  /*6270*/  HMMA.16816.F32.BF16 R20, R140.reuse, R144, R20 ;  /* 0x000000908c14723c */ /* 0x044fe60000041814 */
[C---:B------:R-:W-:Y:S02]  /*6280*/  LEA.HI.X.SX32 R159, R171.reuse, R161, 0x5, P0 ;  /* 0x000000a1ab9f7211 */ /* 0x040fe400000f2eff */
[C---:B------:R-:W-:Y:S03]  /*6290*/  LEA R156, P0, R171.reuse, R158, 0x5 ;  /* 0x0000009eab9c7211 */ /* 0x040fe600078028ff */
[----:B------:R-:W-:Y:S01]  /*62a0*/  HMMA.16816.F32.BF16 R24, R140, R146, R24 ;  /* 0x000000928c18723c */ /* 0x000fe20000041818 */
[----:B------:R-:W-:Y:S02]  /*62b0*/  LDSM.16.MT88.4 R140, [R0+0xac00] ;  /* 0x00ac0000008c783b */ /* 0x000fe40000004200 */
[C---:B------:R-:W-:Y:S05]  /*62c0*/  LEA.HI.X.SX32 R157, R171.reuse, R159, 0x5, P0 ;  /* 0x0000009fab9d7211 */ /* 0x040fea00000f2eff */
[C---:B----4-:R-:W-:Y:S08]  /*62d0*/  HMMA.16816.F32.BF16 R4, R148.reuse, R152, R4 ;  /* 0x000000989404723c */ /* 0x050ff00000041804 */
[C---:B------:R-:W-:Y:S03]  /*62e0*/  HMMA.16816.F32.BF16 R8, R148.reuse, R154, R8 ;  /* 0x0000009a9408723c */ /* 0x040fe60000041808 */
[C---:B------:R-:W-:Y:S04]  /*62f0*/  LEA R154, P0, R171.reuse, R156, 0x5 ;  /* 0x0000009cab9a7211 */ /* 0x040fe800078028ff */
[C---:B------:R-:W-:Y:S01]  /*6300*/  LEA.HI.X.SX32 R155, R171.reuse, R157, 0x5, P0 ;  /* 0x0000009dab9b7211 */ /* 0x040fe200000f2eff */
[C---:B---3--:R-:W-:Y:S03]  /*6310*/  HMMA.16816.F32.BF16 R12, R148.reuse, R32, R12 ;  /* 0x00000020940c723c */ /* 0x048fe6000004180c */
[C---:B------:R-:W-:Y:S04]  /*6320*/  LEA R152, P0, R171.reuse, R154, 0x5 ;  /* 0x0000009aab987211 */ /* 0x040fe800078028ff */
[C---:B------:R-:W-:Y:S01]  /*6330*/  LEA.HI.X.SX32 R153, R171.reuse, R155, 0x5, P0 ;  /* 0x0000009bab997211 */ /* 0x040fe200000f2eff */
[C---:B------:R-:W-:Y:S01]  /*6340*/  HMMA.16816.F32.BF16 R16, R148.reuse, R34, R16 ;  /* 0x000000229410723c */ /* 0x040fe20000041810 */
[----:B------:R-:W2:Y:S02]  /*6350*/  LDSM.16.MT88.4 R32, [R0+0xc800] ;  /* 0x00c800000020783b */ /* 0x000ea40000004200 */
[C---:B------:R-:W-:Y:S04]  /*6360*/  LEA R164, P0, R171.reuse, R152, 0x5 ;  /* 0x00000098aba47211 */ /* 0x040fe800078028ff */
[C---:B------:R-:W-:Y:S01]  /*6370*/  LEA.HI.X.SX32 R165, R171.reuse, R153, 0x5, P0 ;  /* 0x00000099aba57211 */ /* 0x040fe200000f2eff */
[C---:B-1----:R-:W-:Y:S03]  /*6380*/  HMMA.16816.F32.BF16 R20, R148.reuse, R28, R20 ;  /* 0x0000001c9414723c */ /* 0x042fe60000041814 */
[C---:B------:R-:W-:Y:S05]  /*6390*/  IMAD.WIDE R228, R171.reuse, -0xc0, R164 ;  /* 0xffffff40abe47825 */ /* 0x040fea00078e02a4 */
[----:B------:R-:W-:Y:S01]  /*63a0*/  HMMA.16816.F32.BF16 R24, R148, R30, R24 ;  /* 0x0000001e9418723c */ /* 0x000fe20000041818 */
[----:B------:R-:W1:Y:S02]  /*63b0*/  LDSM.16.MT88.4 R28, [R0+0xe800] ;  /* 0x00e80000001c783b */ /* 0x000e640000004200 */
[C---:B------:R-:W-:Y:S04]  /*63c0*/  LEA R150, P0, R171.reuse, R228, 0x5 ;  /* 0x000000e4ab967211 */ /* 0x040fe800078028ff */
[C---:B------:R-:W-:Y:S01]  /*63d0*/  LEA.HI.X.SX32 R151, R171.reuse, R229, 0x5, P0 ;  /* 0x000000e5ab977211 */ /* 0x040fe200000f2eff */
[C---:B------:R-:W-:Y:S05]  /*63e0*/  HMMA.16816.F32.BF16 R4, R132.reuse, R136, R4 ;  /* 0x000000888404723c */ /* 0x040fea0000041804 */
[C---:B------:R-:W-:Y:S03]  /*63f0*/  LEA R148, P0, R171.reuse, R150, 0x5 ;  /* 0x00000096ab947211 */ /* 0x040fe600078028ff */
[C---:B------:R-:W-:Y:S01]  /*6400*/  HMMA.16816.F32.BF16 R8, R132.reuse, R138, R8 ;  /* 0x0000008a8408723c */ /* 0x040fe20000041808 */
[----:B------:R-:W3:Y:S02]  /*6410*/  LDSM.16.M88.4 R136, [R166+0x2000] ;  /* 0x00200000a688783b */ /* 0x000ee40000000200 */
[C---:B------:R-:W-:Y:S02]  /*6420*/  LEA.HI.X.SX32 R149, R171.reuse, R151, 0x5, P0 ;  /* 0x00000097ab957211 */ /* 0x040fe400000f2eff */
[C---:B------:R-:W-:Y:S03]  /*6430*/  LEA R146, P0, R171.reuse, R148, 0x5 ;  /* 0x00000094ab927211 */ /* 0x040fe600078028ff */
[C---:B--2---:R-:W-:Y:S03]  /*6440*/  HMMA.16816.F32.BF16 R12, R132.reuse, R32, R12 ;  /* 0x00000020840c723c */ /* 0x044fe6000004180c */
[C---:B------:R-:W-:Y:S02]  /*6450*/  LEA.HI.X.SX32 R147, R171.reuse, R149, 0x5, P0 ;  /* 0x00000095ab937211 */ /* 0x040fe400000f2eff */
[C---:B------:R-:W-:Y:S03]  /*6460*/  LEA R144, P0, R171.reuse, R146, 0x5 ;  /* 0x00000092ab907211 */ /* 0x040fe600078028ff */
[C---:B------:R-:W-:Y:S01]  /*6470*/  HMMA.16816.F32.BF16 R16, R132.reuse, R34, R16 ;  /* 0x000000228410723c */ /* 0x040fe20000041810 */
[----:B------:R-:W2:Y:S02]  /*6480*/  LDSM.16.MT88.4 R32, [R0+0xcc00] ;  /* 0x00cc00000020783b */ /* 0x000ea40000004200 */
[C---:B------:R-:W-:Y:S05]  /*6490*/  LEA.HI.X.SX32 R145, R171.reuse, R147, 0x5, P0 ;  /* 0x00000093ab917211 */ /* 0x040fea00000f2eff */
[C---:B-1----:R-:W-:Y:S08]  /*64a0*/  HMMA.16816.F32.BF16 R20, R132.reuse, R28, R20 ;  /* 0x0000001c8414723c */ /* 0x042ff00000041814 */
[----:B------:R-:W-:Y:S01]  /*64b0*/  HMMA.16816.F32.BF16 R24, R132, R30, R24 ;  /* 0x0000001e8418723c */ /* 0x000fe20000041818 */
[----:B------:R1:W4:Y:S02]  /*64c0*/  LDSM.16.MT88.4 R28, [R0+0xec00] ;  /* 0x00ec0000001c783b */ /* 0x0003240000004200 */
[C---:B------:R-:W-:Y:S04]  /*64d0*/  LEA R134, P0, R171.reuse, R144, 0x5 ;  /* 0x00000090ab867211 */ /* 0x040fe800078028ff */
[C---:B------:R-:W-:Y:S01]  /*64e0*/  LEA.HI.X.SX32 R135, R171.reuse, R145, 0x5, P0 ;  /* 0x00000091ab877211 */ /* 0x040fe200000f2eff */
[C---:B---3--:R-:W-:Y:S05]  /*64f0*/  HMMA.16816.F32.BF16 R4, R136.reuse, R140, R4 ;  /* 0x0000008c8804723c */ /* 0x048fea0000041804 */
[C---:B------:R-:W-:Y:S03]  /*6500*/  LEA R140, P0, R171.reuse, R134, 0x5 ;  /* 0x00000086ab8c7211 */ /* 0x040fe600078028ff */
[C---:B------:R-:W-:Y:S03]  /*6510*/  HMMA.16816.F32.BF16 R8, R136.reuse, R142, R8 ;  /* 0x0000008e8808723c */ /* 0x040fe60000041808 */
[C---:B------:R-:W-:Y:S03]  /*6520*/  LEA.HI.X.SX32 R141, R171.reuse, R135, 0x5, P0 ;  /* 0x00000087ab8d7211 */ /* 0x040fe600000f2eff */
[C---:B------:R-:W-:Y:S02]  /*6530*/  IMAD.WIDE R142, R171.reuse, -0xc0, R140 ;  /* 0xffffff40ab8e7825 */ /* 0x040fe400078e028c */
[C---:B--2---:R-:W-:Y:S03]  /*6540*/  HMMA.16816.F32.BF16 R12, R136.reuse, R32, R12 ;  /* 0x00000020880c723c */ /* 0x044fe6000004180c */
[----:B-1----:R-:W-:Y:S02]  /*6550*/  @P4 SHF.R.U32.HI R0, RZ, 0x2, R227 ;  /* 0x00000002ff004819 */ /* 0x002fe400000116e3 */
[C---:B------:R-:W-:Y:S02]  /*6560*/  LEA R132, P0, R171.reuse, R142, 0x5 ;  /* 0x0000008eab847211 */ /* 0x040fe400078028ff */
[----:B------:R-:W-:Y:S01]  /*6570*/  @P4 LOP3.LUT R239, R168, 0x7, R0, 0xf8, !PT ;  /* 0x00000007a8ef4812 */ /* 0x000fe200078ef800 */
[C---:B------:R-:W-:Y:S03]  /*6580*/  HMMA.16816.F32.BF16 R16, R136.reuse, R34, R16 ;  /* 0x000000228810723c */ /* 0x040fe60000041810 */
[C---:B------:R-:W-:Y:S01]  /*6590*/  LEA.HI.X.SX32 R133, R171.reuse, R143, 0x5, P0 ;  /* 0x0000008fab857211 */ /* 0x040fe200000f2eff */
[C---:B------:R-:W-:Y:S01]  /*65a0*/  VIADD R0, R220.reuse, 0xffffd000 ;  /* 0xffffd000dc007836 */ /* 0x040fe20000000000 */
[----:B------:R-:W-:Y:S01]  /*65b0*/  LEA R34, P0, R171, R132, 0x5 ;  /* 0x00000084ab227211 */ /* 0x000fe200078028ff */
[----:B------:R-:W-:Y:S02]  /*65c0*/  @P3 VIADD R0, R220, 0x3000 ;  /* 0x00003000dc003836 */ /* 0x000fe40000000000 */
[C---:B----4-:R-:W-:Y:S03]  /*65d0*/  HMMA.16816.F32.BF16 R20, R136.reuse, R28, R20 ;  /* 0x0000001c8814723c */ /* 0x050fe60000041814 */
[----:B------:R-:W-:Y:S01]  /*65e0*/  @P4 IMAD.WIDE.U32 R28, R239, R240, UR62 ;  /* 0x0000003eef1c4e25 */ /* 0x000fe2000f8e00f0 */
[C---:B------:R-:W-:Y:S01]  /*65f0*/  LEA.HI.X.SX32 R35, R171.reuse, R133, 0x5, P0 ;  /* 0x00000085ab237211 */ /* 0x040fe200000f2eff */
[----:B------:R-:W-:Y:S01]  /*6600*/  @UP0 UMOV UR62, UR17 ;  /* 0x00000011003e0c82 */ /* 0x000fe20008000000 */
[C---:B------:R-:W-:Y:S01]  /*6610*/  LEA R32, P0, R171.reuse, R34, 0x5 ;  /* 0x00000022ab207211 */ /* 0x040fe200078028ff */
[----:B------:R-:W-:Y:S01]  /*6620*/  @UP0 UMOV UR63, UR16 ;  /* 0x00000010003f0c82 */ /* 0x000fe20008000000 */
[----:B------:R-:W-:Y:S01]  /*6630*/  HMMA.16816.F32.BF16 R24, R136, R30, R24 ;  /* 0x0000001e8818723c */ /* 0x000fe20000041818 */
[----:B------:R-:W5:Y:S01]  /*6640*/  @P4 LDG.E R247, desc[UR36][R28.64+-0x100] ;  /* 0xffff00241cf74981 */ /* 0x000f62000c1e1900 */
[----:B------:R-:W-:Y:S01]  /*6650*/  UISETP.GT.AND UP0, UPT, UR40, UR47, UPT ;  /* 0x0000002f2800728c */ /* 0x000fe2000bf04270 */
[C---:B------:R-:W-:Y:S02]  /*6660*/  LEA.HI.X.SX32 R33, R171.reuse, R35, 0x5, P0 ;  /* 0x00000023ab217211 */ /* 0x040fe400000f2eff */
[----:B------:R-:W5:Y:S04]  /*6670*/  @P4 LDG.E R246, desc[UR36][R28.64+-0xe0] ;  /* 0xffff20241cf64981 */ /* 0x000f68000c1e1900 */
[----:B------:R-:W5:Y:S04]  /*6680*/  @P4 LDG.E R245, desc[UR36][R28.64+-0x80] ;  /* 0xffff80241cf54981 */ /* 0x000f68000c1e1900 */
[----:B------:R1:W5:Y:S04]  /*6690*/  @P4 LDG.E R244, desc[UR36][R28.64+-0x60] ;  /* 0xffffa0241cf44981 */ /* 0x000368000c1e1900 */
[----:B------:R2:W-:Y:S04]  /*66a0*/  REDG.E.ADD.F32.FTZ.RN.STRONG.GPU desc[UR36][R232.64], R4 ;  /* 0x00000004e80079a6 */ /* 0x0005e8000c12f324 */
[----:B------:R3:W-:Y:S04]  /*66b0*/  REDG.E.ADD.F32.FTZ.RN.STRONG.GPU desc[UR36][R162.64], R5 ;  /* 0x00000005a20079a6 */ /* 0x0007e8000c12f324 */
[----:B------:R4:W-:Y:S04]  /*66c0*/  REDG.E.ADD.F32.FTZ.RN.STRONG.GPU desc[UR36][R160.64], R6 ;  /* 0x00000006a00079a6 */ /* 0x0009e8000c12f324 */
[----:B------:R4:W-:Y:S04]  /*66d0*/  REDG.E.ADD.F32.FTZ.RN.STRONG.GPU desc[UR36][R158.64], R7 ;  /* 0x000000079e0079a6 */ /* 0x0009e8000c12f324 */
[----:B------:R-:W-:Y:S04]  /*66e0*/  REDG.E.ADD.F32.FTZ.RN.STRONG.GPU desc[UR36][R156.64], R8 ;  /* 0x000000089c0079a6 */ /* 0x000fe8000c12f324 */
[----:B------:R-:W-:Y:S01]  /*66f0*/  REDG.E.ADD.F32.FTZ.RN.STRONG.GPU desc[UR36][R154.64], R9 ;  /* 0x000000099a0079a6 */ /* 0x000fe2000c12f324 */
[C---:B-1----:R-:W-:Y:S03]  /*6700*/  LEA R28, P0, R171.reuse, R32, 0x5 ;  /* 0x00000020ab1c7211 */ /* 0x042fe600078028ff */
[----:B------:R-:W-:Y:S01]  /*6710*/  REDG.E.ADD.F32.FTZ.RN.STRONG.GPU desc[UR36][R152.64], R10 ;  /* 0x0000000a980079a6 */ /* 0x000fe2000c12f324 */
[C---:B------:R-:W-:Y:S02]  /*6720*/  LEA.HI.X.SX32 R29, R171.reuse, R33, 0x5, P0 ;  /* 0x00000021ab1d7211 */ /* 0x040fe400000f2eff */
[C---:B--2---:R-:W-:Y:S01]  /*6730*/  LEA R4, P0, R171.reuse, R28, 0x5 ;  /* 0x0000001cab047211 */ /* 0x044fe200078028ff */
[----:B------:R-:W-:Y:S03]  /*6740*/  REDG.E.ADD.F32.FTZ.RN.STRONG.GPU desc[UR36][R164.64], R11 ;  /* 0x0000000ba40079a6 */ /* 0x000fe6000c12f324 */
[C---:B---3--:R-:W-:Y:S01]  /*6750*/  LEA.HI.X.SX32 R5, R171.reuse, R29, 0x5, P0 ;  /* 0x0000001dab057211 */ /* 0x048fe200000f2eff */
[----:B------:R-:W-:Y:S01]  /*6760*/  REDG.E.ADD.F32.FTZ.RN.STRONG.GPU desc[UR36][R232.64+0x80], R12 ;  /* 0x0000800ce80079a6 */ /* 0x000fe2000c12f324 */
[C---:B----4-:R-:W-:Y:S03]  /*6770*/  LEA R6, P0, R171.reuse, R4, 0x5 ;  /* 0x00000004ab067211 */ /* 0x050fe600078028ff */
[----:B------:R-:W-:Y:S01]  /*6780*/  REDG.E.ADD.F32.FTZ.RN.STRONG.GPU desc[UR36][R228.64+0x80], R13 ;  /* 0x0000800de40079a6 */ /* 0x000fe2000c12f324 */
[----:B------:R-:W-:Y:S03]  /*6790*/  LEA.HI.X.SX32 R7, R171, R5, 0x5, P0 ;  /* 0x00000005ab077211 */ /* 0x000fe600000f2eff */
[----:B------:R-:W-:Y:S04]  /*67a0*/  REDG.E.ADD.F32.FTZ.RN.STRONG.GPU desc[UR36][R150.64+0x80], R14 ;  /* 0x0000800e960079a6 */ /* 0x000fe8000c12f324 */
        /* <DEDUP_REMOVED lines=13> */
[----:B------:R-:W-:Y:S04]  /*6880*/  LDSM.16.MT88.4 R4, [R3+UR4+0xf000] ;  /* 0x00f000040304783b */ /* 0x000fe80008004200 */
[----:B------:R-:W1:Y:S04]  /*6890*/  LDSM.16.MT88.4 R8, [R220] ;  /* 0x00000000dc08783b */ /* 0x000e680000004200 */
[----:B------:R-:W2:Y:S04]  /*68a0*/  LDSM.16.MT88.4 R12, [R3+UR4+0x11000] ;  /* 0x01100004030c783b */ /* 0x000ea80008004200 */
[----:B------:R-:W3:Y:S04]  /*68b0*/  LDSM.16.MT88.4 R16, [R220+0x1000] ;  /* 0x00100000dc10783b */ /* 0x000ee80000004200 */
[----:B------:R-:W4:Y:S04]  /*68c0*/  LDSM.16.MT88.4 R28, [R220+0x2000] ;  /* 0x00200000dc1c783b */ /* 0x000f280000004200 */
[----:B------:R-:W-:Y:S04]  /*68d0*/  LDSM.16.MT88.4 R32, [R3+UR4+0xf800] ;  /* 0x00f800040320783b */ /* 0x000fe80008004200 */
[----:B------:R-:W4:Y:S04]  /*68e0*/  LDSM.16.MT88.4 R20, [R220+0x400] ;  /* 0x00040000dc14783b */ /* 0x000f280000004200 */
[----:B------:R-:W4:Y:S04]  /*68f0*/  LDSM.16.MT88.4 R132, [R3+UR4+0x11800] ;  /* 0x011800040384783b */ /* 0x000f280008004200 */
[----:B------:R-:W4:Y:S04]  /*6900*/  LDSM.16.MT88.4 R24, [R220+0x1400] ;  /* 0x00140000dc18783b */ /* 0x000f280000004200 */
[----:B------:R-:W-:Y:S04]  /*6910*/  LDSM.16.MT88.4 R136, [R220+0xc00] ;  /* 0x000c0000dc88783b */ /* 0x000fe80000004200 */
[----:B------:R-:W-:Y:S01]  /*6920*/  LDSM.16.MT88.4 R140, [R3+UR4+0x12800] ;  /* 0x01280004038c783b */ /* 0x000fe20008004200 */
[-C--:B-1----:R-:W-:Y:S03]  /*6930*/  HMMA.16816.F32.BF16 R84, R4, R8.reuse, R84 ;  /* 0x000000080454723c */ /* 0x082fe60000041854 */
[----:B------:R-:W-:Y:S05]  /*6940*/  LDSM.16.MT88.4 R144, [R220+0x2c00] ;  /* 0x002c0000dc90783b */ /* 0x000fea0000004200 */
[C---:B--2---:R-:W-:Y:S08]  /*6950*/  HMMA.16816.F32.BF16 R88, R12.reuse, R8, R88 ;  /* 0x000000080c58723c */ /* 0x044ff00000041858 */
[-C--:B------:R-:W-:Y:S08]  /*6960*/  HMMA.16816.F32.BF16 R92, R12, R10.reuse, R92 ;  /* 0x0000000a0c5c723c */ /* 0x080ff0000004185c */
[C---:B------:R-:W-:Y:S01]  /*6970*/  HMMA.16816.F32.BF16 R96, R4.reuse, R10, R96 ;  /* 0x0000000a0460723c */ /* 0x040fe20000041860 */
[----:B------:R-:W1:Y:S07]  /*6980*/  LDSM.16.MT88.4 R8, [R220+0x2400] ;  /* 0x00240000dc08783b */ /* 0x000e6e0000004200 */
[-C--:B---3--:R-:W-:Y:S08]  /*6990*/  HMMA.16816.F32.BF16 R100, R4, R16.reuse, R100 ;  /* 0x000000100464723c */ /* 0x088ff00000041864 */
[C---:B------:R-:W-:Y:S08]  /*69a0*/  HMMA.16816.F32.BF16 R104, R12.reuse, R16, R104 ;  /* 0x000000100c68723c */ /* 0x040ff00000041868 */
[-C--:B------:R-:W-:Y:S08]  /*69b0*/  HMMA.16816.F32.BF16 R108, R12, R18.reuse, R108 ;  /* 0x000000120c6c723c */ /* 0x080ff0000004186c */
[C---:B------:R-:W-:Y:S01]  /*69c0*/  HMMA.16816.F32.BF16 R112, R4.reuse, R18, R112 ;  /* 0x000000120470723c */ /* 0x040fe20000041870 */
[----:B------:R-:W-:Y:S07]  /*69d0*/  LDSM.16.MT88.4 R16, [R3+UR4+0x12000] ;  /* 0x012000040310783b */ /* 0x000fee0008004200 */
[-C--:B----4-:R-:W-:Y:S08]  /*69e0*/  HMMA.16816.F32.BF16 R116, R4, R28.reuse, R116 ;  /* 0x0000001c0474723c */ /* 0x090ff00000041874 */
[C---:B------:R-:W-:Y:S08]  /*69f0*/  HMMA.16816.F32.BF16 R120, R12.reuse, R28, R120 ;  /* 0x0000001c0c78723c */ /* 0x040ff00000041878 */
[-C--:B------:R-:W-:Y:S01]  /*6a00*/  HMMA.16816.F32.BF16 R124, R12, R30.reuse, R124 ;  /* 0x0000001e0c7c723c */ /* 0x080fe2000004187c */
[----:B------:R-:W-:Y:S07]  /*6a10*/  LDSM.16.MT88.4 R12, [R220+0x800] ;  /* 0x00080000dc0c783b */ /* 0x000fee0000004200 */
[----:B------:R-:W-:Y:S01]  /*6a20*/  HMMA.16816.F32.BF16 R128, R4, R30, R128 ;  /* 0x0000001e0480723c */ /* 0x000fe20000041880 */
[----:B------:R-:W2:Y:S04]  /*6a30*/  LDSM.16.MT88.4 R4, [R3+UR4+0x10000] ;  /* 0x010000040304783b */ /* 0x000ea80008004200 */
[----:B------:R-:W-:Y:S03]  /*6a40*/  LDSM.16.MT88.4 R28, [R220+0x2800] ;  /* 0x00280000dc1c783b */ /* 0x000fe60000004200 */
[-C--:B------:R-:W-:Y:S08]  /*6a50*/  HMMA.16816.F32.BF16 R84, R32, R20.reuse, R84 ;  /* 0x000000142054723c */ /* 0x080ff00000041854 */
[C---:B------:R-:W-:Y:S08]  /*6a60*/  HMMA.16816.F32.BF16 R88, R132.reuse, R20, R88 ;  /* 0x000000148458723c */ /* 0x040ff00000041858 */
[-C--:B------:R-:W-:Y:S08]  /*6a70*/  HMMA.16816.F32.BF16 R92, R132, R22.reuse, R92 ;  /* 0x00000016845c723c */ /* 0x080ff0000004185c */
[C---:B------:R-:W-:Y:S01]  /*6a80*/  HMMA.16816.F32.BF16 R96, R32.reuse, R22, R96 ;  /* 0x000000162060723c */ /* 0x040fe20000041860 */
[----:B------:R-:W3:Y:S07]  /*6a90*/  LDSM.16.MT88.4 R20, [R220+0x1800] ;  /* 0x00180000dc14783b */ /* 0x000eee0000004200 */
[-C--:B------:R-:W-:Y:S08]  /*6aa0*/  HMMA.16816.F32.BF16 R100, R32, R24.reuse, R100 ;  /* 0x000000182064723c */ /* 0x080ff00000041864 */
[C---:B------:R-:W-:Y:S08]  /*6ab0*/  HMMA.16816.F32.BF16 R104, R132.reuse, R24, R104 ;  /* 0x000000188468723c */ /* 0x040ff00000041868 */
[-C--:B------:R-:W-:Y:S08]  /*6ac0*/  HMMA.16816.F32.BF16 R108, R132, R26.reuse, R108 ;  /* 0x0000001a846c723c */ /* 0x080ff0000004186c */
[C---:B------:R-:W-:Y:S01]  /*6ad0*/  HMMA.16816.F32.BF16 R112, R32.reuse, R26, R112 ;  /* 0x0000001a2070723c */ /* 0x040fe20000041870 */
[----:B------:R-:W4:Y:S07]  /*6ae0*/  LDSM.16.MT88.4 R24, [R3+UR4+0x10800] ;  /* 0x010800040318783b */ /* 0x000f2e0008004200 */
[-C--:B-1----:R-:W-:Y:S08]  /*6af0*/  HMMA.16816.F32.BF16 R116, R32, R8.reuse, R116 ;  /* 0x000000082074723c */ /* 0x082ff00000041874 */
[C---:B------:R-:W-:Y:S08]  /*6b00*/  HMMA.16816.F32.BF16 R120, R132.reuse, R8, R120 ;  /* 0x000000088478723c */ /* 0x040ff00000041878 */
[-C--:B------:R-:W-:Y:S01]  /*6b10*/  HMMA.16816.F32.BF16 R124, R132, R10.reuse, R124 ;  /* 0x0000000a847c723c */ /* 0x080fe2000004187c */
[----:B------:R1:W4:Y:S07]  /*6b20*/  LDSM.16.MT88.4 R132, [R220+0x1c00] ;  /* 0x001c0000dc84783b */ /* 0x00032e0000004200 */
[----:B------:R-:W-:Y:S08]  /*6b30*/  HMMA.16816.F32.BF16 R128, R32, R10, R128 ;  /* 0x0000000a2080723c */ /* 0x000ff00000041880 */
[-C--:B--2---:R-:W-:Y:S08]  /*6b40*/  HMMA.16816.F32.BF16 R84, R4, R12.reuse, R84 ;  /* 0x0000000c0454723c */ /* 0x084ff00000041854 */
[C---:B------:R-:W-:Y:S04]  /*6b50*/  HMMA.16816.F32.BF16 R88, R16.reuse, R12, R88 ;  /* 0x0000000c1058723c */ /* 0x040fe80000041858 */
[----:B-1----:R-:W-:Y:S04]  /*6b60*/  IMAD.MOV.U32 R220, RZ, RZ, R0 ;  /* 0x000000ffffdc7224 */ /* 0x002fe800078e0000 */
[-C--:B------:R-:W-:Y:S08]  /*6b70*/  HMMA.16816.F32.BF16 R92, R16, R14.reuse, R92 ;  /* 0x0000000e105c723c */ /* 0x080ff0000004185c */
[C---:B------:R-:W-:Y:S08]  /*6b80*/  HMMA.16816.F32.BF16 R96, R4.reuse, R14, R96 ;  /* 0x0000000e0460723c */ /* 0x040ff00000041860 */
[-C--:B---3--:R-:W-:Y:S08]  /*6b90*/  HMMA.16816.F32.BF16 R100, R4, R20.reuse, R100 ;  /* 0x000000140464723c */ /* 0x088ff00000041864 */
[C---:B------:R-:W-:Y:S08]  /*6ba0*/  HMMA.16816.F32.BF16 R104, R16.reuse, R20, R104 ;  /* 0x000000141068723c */ /* 0x040ff00000041868 */
[-C--:B------:R-:W-:Y:S08]  /*6bb0*/  HMMA.16816.F32.BF16 R108, R16, R22.reuse, R108 ;  /* 0x00000016106c723c */ /* 0x080ff0000004186c */
[C---:B------:R-:W-:Y:S08]  /*6bc0*/  HMMA.16816.F32.BF16 R112, R4.reuse, R22, R112 ;  /* 0x000000160470723c */ /* 0x040ff00000041870 */
[-C--:B------:R-:W-:Y:S08]  /*6bd0*/  HMMA.16816.F32.BF16 R116, R4, R28.reuse, R116 ;  /* 0x0000001c0474723c */ /* 0x080ff00000041874 */
[C---:B------:R-:W-:Y:S08]  /*6be0*/  HMMA.16816.F32.BF16 R120, R16.reuse, R28, R120 ;  /* 0x0000001c1078723c */ /* 0x040ff00000041878 */
[-C--:B------:R-:W-:Y:S08]  /*6bf0*/  HMMA.16816.F32.BF16 R124, R16, R30.reuse, R124 ;  /* 0x0000001e107c723c */ /* 0x080ff0000004187c */
[----:B------:R-:W-:Y:S08]  /*6c00*/  HMMA.16816.F32.BF16 R128, R4, R30, R128 ;  /* 0x0000001e0480723c */ /* 0x000ff00000041880 */
[-C--:B----4-:R-:W-:Y:S08]  /*6c10*/  HMMA.16816.F32.BF16 R84, R24, R136.reuse, R84 ;  /* 0x000000881854723c */ /* 0x090ff00000041854 */
[C---:B------:R-:W-:Y:S08]  /*6c20*/  HMMA.16816.F32.BF16 R88, R140.reuse, R136, R88 ;  /* 0x000000888c58723c */ /* 0x040ff00000041858 */
[-C--:B------:R-:W-:Y:S08]  /*6c30*/  HMMA.16816.F32.BF16 R92, R140, R138.reuse, R92 ;  /* 0x0000008a8c5c723c */ /* 0x080ff0000004185c */
        /* <DEDUP_REMOVED lines=8> */
[----:B------:R-:W-:Y:S01]  /*6cc0*/  HMMA.16816.F32.BF16 R128, R24, R146, R128 ;  /* 0x000000921880723c */ /* 0x000fe20000041880 */
[----:B------:R-:W-:Y:S08]  /*6cd0*/  @!UPT UIADD3 URZ, UPT, UPT, URZ, URZ, URZ ;  /* 0x000000fffffff290 */ /* 0x000ff0000fffe0ff */
[----:B------:R-:W-:Y:S11]  /*6ce0*/  BRA.U UP0, `(.L_x_48) ;  /* 0xffffffc900487547 */ /* 0x000ff6000b83ffff */
[C---:B------:R-:W-:Y:S01]  /*6cf0*/  IMAD.SHL.U32 R0, R227.reuse, 0x10, RZ ;  /* 0x00000010e3007824 */ /* 0x040fe200078e00ff */
[----:B------:R-:W1:Y:S01]  /*6d00*/  LDCU UR8, c[0x0][0x500] ;  /* 0x0000a000ff0877ac */ /* 0x000e620008000800 */
[----:B------:R-:W-:Y:S01]  /*6d10*/  IMAD.SHL.U32 R27, R227, 0x2, RZ ;  /* 0x00000002e31b7824 */ /* 0x000fe200078e00ff */
[----:B------:R-:W-:Y:S02]  /*6d20*/  LOP3.LUT R2, R167, 0xc0, RZ, 0xc0, !PT ;  /* 0x000000c0a7027812 */ /* 0x000fe400078ec0ff */
[----:B------:R-:W-:Y:S01]  /*6d30*/  LOP3.LUT R0, R0, 0x600, RZ, 0xc0, !PT ;  /* 0x0000060000007812 */ /* 0x000fe200078ec0ff */
[----:B------:R-:W-:Y:S01]  /*6d40*/  UISETP.NE.AND UP0, UPT, UR44, -0x1, UPT ;  /* 0xffffffff2c00788c */ /* 0x000fe2000bf05270 */
[----:B------:R-:W-:Y:S01]  /*6d50*/  LOP3.LUT R2, R2, 0x18, R227, 0xf8, !PT ;  /* 0x0000001802027812 */ /* 0x000fe200078ef8e3 */
[----:B------:R-:W-:Y:S01]  /*6d60*/  UMOV UR51, UR22 ;  /* 0x0000001600337c82 */ /* 0x000fe20008000000 */
[----:B------:R-:W-:Y:S01]  /*6d70*/  LOP3.LUT R0, R0, 0x6, R27, 0xf8, !PT ;  /* 0x0000000600007812 */ /* 0x000fe200078ef81b */
[----:B------:R-:W-:Y:S01]  /*6d80*/  UISETP.NE.AND UP1, UPT, UR44, -0x1, UPT ;  /* 0xffffffff2c00788c */ /* 0x000fe2000bf25270 */
[----:B------:R-:W-:-:S02]  /*6d90*/  F2FP.BF16.F32.PACK_AB R36, R37, R36 ;  /* 0x000000242524723e */ /* 0x000fc400000010ff */
[----:B------:R-:W-:Y:S02]  /*6da0*/  LOP3.LUT R0, R0, 0x20, R167, 0xf8, !PT ;  /* 0x0000002000007812 */ /* 0x000fe400078ef8a7 */
[----:B------:R-:W-:Y:S02]  /*6db0*/  F2FP.BF16.F32.PACK_AB R38, R39, R38 ;  /* 0x000000262726723e */ /* 0x000fe400000010ff */
[----:B------:R-:W-:Y:S01]  /*6dc0*/  LOP3.LUT R0, R0, R2, R169, 0xf6, !PT ;  /* 0x0000000200007212 */ /* 0x000fe200078ef6a9 */
[----:B------:R-:W2:Y:S01]  /*6dd0*/  @UP0 LDCU.64 UR10, c[0x0][0x5c0] ;  /* 0x0000b800ff0a07ac */ /* 0x000ea20008000a00 */
[----:B-1----:R-:W-:Y:S01]  /*6de0*/  FMUL.FTZ R84, R84, UR8 ;  /* 0x0000000854547c20 */ /* 0x002fe20008410000 */
[----:B------:R-:W-:Y:S01]  /*6df0*/  FMUL.FTZ R26, R85, UR8 ;  /* 0x00000008551a7c20 */ /* 0x000fe20008410000 */
        /* <DEDUP_REMOVED lines=10> */
[----:B------:R-:W-:Y:S01]  /*6ea0*/  LOP3.LUT R2, R170, 0x40, RZ, 0xc0, !PT ;  /* 0x00000040aa027812 */ /* 0x000fe200078ec0ff */
[----:B------:R-:W-:Y:S01]  /*6eb0*/  FMUL.FTZ R92, R92, UR8 ;  /* 0x000000085c5c7c20 */ /* 0x000fe20008410000 */
[----:B------:R-:W-:Y:S01]  /*6ec0*/  LEA R0, R0, UR4, 0x1 ;  /* 0x0000000400007c11 */ /* 0x000fe2000f8e08ff */
        /* <DEDUP_REMOVED lines=11> */
[----:B------:R-:W-:Y:S01]  /*6f80*/  F2FP.BF16.F32.PACK_AB R26, R26, R84 ;  /* 0x000000541a1a723e */ /* 0x000fe200000010ff */
[----:B------:R-:W-:Y:S01]  /*6f90*/  BAR.SYNC.DEFER_BLOCKING 0x0 ;  /* 0x0000000000007b1d */ /* 0x000fe20000010000 */
[----:B------:R-:W-:Y:S01]  /*6fa0*/  F2FP.BF16.F32.PACK_AB R25, R25, R86 ;  /* 0x000000561919723e */ /* 0x000fe200000010ff */
[----:B------:R-:W-:Y:S01]  /*6fb0*/  FMUL.FTZ R104, R104, UR8 ;  /* 0x0000000868687c20 */ /* 0x000fe20008410000 */
[----:B------:R-:W-:Y:S01]  /*6fc0*/  FMUL.FTZ R16, R105, UR8 ;  /* 0x0000000869107c20 */ /* 0x000fe20008410000 */
[----:B------:R-:W-:Y:S01]  /*6fd0*/  FMUL.FTZ R106, R106, UR8 ;  /* 0x000000086a6a7c20 */ /* 0x000fe20008410000 */
[----:B------:R-:W-:Y:S01]  /*6fe0*/  FMUL.FTZ R15, R107, UR8 ;  /* 0x000000086b0f7c20 */ /* 0x000fe20008410000 */
[----:B------:R-:W-:Y:S01]  /*6ff0*/  F2FP.BF16.F32.PACK_AB R22, R22, R96 ;  /* 0x000000601616723e */ /* 0x000fe200000010ff */
[----:B------:R-:W-:Y:S01]  /*7000*/  FMUL.FTZ R108, R108, UR8 ;  /* 0x000000086c6c7c20 */ /* 0x000fe20008410000 */
[----:B------:R-:W-:Y:S01]  /*7010*/  F2FP.BF16.F32.PACK_AB R21, R21, R98 ;  /* 0x000000621515723e */ /* 0x000fe200000010ff */
[----:B------:R-:W-:Y:S01]  /*7020*/  FMUL.FTZ R12, R109, UR8 ;  /* 0x000000086d0c7c20 */ /* 0x000fe20008410000 */
[----:B------:R-:W-:Y:S01]  /*7030*/  IADD3 R2, PT, PT, -R2, 0x9000, R0 ;  /* 0x0000900002027810 */ /* 0x000fe20007ffe100 */
[----:B------:R-:W-:Y:S01]  /*7040*/  FMUL.FTZ R110, R110, UR8 ;  /* 0x000000086e6e7c20 */ /* 0x000fe20008410000 */
[----:B------:R-:W-:Y:S01]  /*7050*/  FMUL.FTZ R11, R111, UR8 ;  /* 0x000000086f0b7c20 */ /* 0x000fe20008410000 */
[----:B------:R-:W-:Y:S01]  /*7060*/  F2FP.BF16.F32.PACK_AB R24, R24, R88 ;  /* 0x000000581818723e */ /* 0x000fe200000010ff */
[----:B------:R-:W-:Y:S01]  /*7070*/  FMUL.FTZ R116, R116, UR8 ;  /* 0x0000000874747c20 */ /* 0x000fe20008410000 */
[----:B------:R-:W-:Y:S01]  /*7080*/  F2FP.BF16.F32.PACK_AB R23, R23, R90 ;  /* 0x0000005a1717723e */ /* 0x000fe200000010ff */
[----:B------:R-:W-:Y:S01]  /*7090*/  FMUL.FTZ R10, R117, UR8 ;  /* 0x00000008750a7c20 */ /* 0x000fe20008410000 */
        /* <DEDUP_REMOVED lines=15> */
[----:B------:R1:W-:Y:S01]  /*7190*/  STS [R0+0x9000], R26 ;  /* 0x0090001a00007388 */ /* 0x0003e20000000800 */
[----:B------:R-:W-:Y:S01]  /*71a0*/  F2FP.BF16.F32.PACK_AB R13, R13, R114 ;  /* 0x000000720d0d723e */ /* 0x000fe200000010ff */
[----:B------:R-:W-:Y:S01]  /*71b0*/  FMUL.FTZ R124, R124, UR8 ;  /* 0x000000087c7c7c20 */ /* 0x000fe20008410000 */
[----:B------:R-:W-:Y:S01]  /*71c0*/  FMUL.FTZ R4, R125, UR8 ;  /* 0x000000087d047c20 */ /* 0x000fe20008410000 */
[----:B------:R1:W-:Y:S01]  /*71d0*/  STS [R0+0x9200], R25 ;  /* 0x0092001900007388 */ /* 0x0003e20000000800 */
[----:B------:R-:W-:Y:S01]  /*71e0*/  FMUL.FTZ R126, R126, UR8 ;  /* 0x000000087e7e7c20 */ /* 0x000fe20008410000 */
[----:B------:R-:W-:Y:S01]  /*71f0*/  FMUL.FTZ R3, R127, UR8 ;  /* 0x000000087f037c20 */ /* 0x000fe20008410000 */
[----:B------:R-:W-:Y:S01]  /*7200*/  F2FP.BF16.F32.PACK_AB R16, R16, R104 ;  /* 0x000000681010723e */ /* 0x000fe200000010ff */
[----:B------:R1:W-:Y:S01]  /*7210*/  STS [R2+0x20], R22 ;  /* 0x0000201602007388 */ /* 0x0003e20000000800 */
[----:B------:R-:W-:Y:S01]  /*7220*/  F2FP.BF16.F32.PACK_AB R15, R15, R106 ;  /* 0x0000006a0f0f723e */ /* 0x000fe200000010ff */
[----:B------:R-:W-:Y:S01]  /*7230*/  @UP0 UIADD3 UR16, UPT, UPT, UR42, UR44, URZ ;  /* 0x0000002c2a100290 */ /* 0x000fe2000fffe0ff */
[----:B------:R-:W-:Y:S01]  /*7240*/  F2FP.BF16.F32.PACK_AB R12, R12, R108 ;  /* 0x0000006c0c0c723e */ /* 0x000fe200000010ff */
[----:B------:R1:W-:Y:S01]  /*7250*/  STS [R2+0x220], R21 ;  /* 0x0002201502007388 */ /* 0x0003e20000000800 */
[----:B------:R-:W-:Y:S01]  /*7260*/  F2FP.BF16.F32.PACK_AB R11, R11, R110 ;  /* 0x0000006e0b0b723e */ /* 0x000fe200000010ff */
[----:B--2---:R-:W-:Y:S01]  /*7270*/  @UP0 UIMAD.WIDE.U32 UR18, UR16, UR10, URZ ;  /* 0x0000000a101202a5 */ /* 0x004fe2000f8e00ff */
[----:B------:R-:W-:Y:S01]  /*7280*/  F2FP.BF16.F32.PACK_AB R10, R10, R116 ;  /* 0x000000740a0a723e */ /* 0x000fe200000010ff */
[----:B------:R1:W-:Y:S01]  /*7290*/  STS [R0+0xa000], R24 ;  /* 0x00a0001800007388 */ /* 0x0003e20000000800 */
[----:B------:R-:W-:Y:S01]  /*72a0*/  F2FP.BF16.F32.PACK_AB R9, R9, R118 ;  /* 0x000000760909723e */ /* 0x000fe200000010ff */
[----:B------:R-:W-:Y:S01]  /*72b0*/  @UP0 UIMAD UR16, UR16, UR11, URZ ;  /* 0x0000000b101002a4 */ /* 0x000fe2000f8e02ff */
[----:B------:R-:W-:Y:S01]  /*72c0*/  F2FP.BF16.F32.PACK_AB R6, R6, R128 ;  /* 0x000000800606723e */ /* 0x000fe200000010ff */
[----:B------:R1:W-:Y:S01]  /*72d0*/  STS [R0+0xa200], R23 ;  /* 0x00a2001700007388 */ /* 0x0003e20000000800 */
[----:B------:R-:W-:Y:S01]  /*72e0*/  F2FP.BF16.F32.PACK_AB R5, R5, R130 ;  /* 0x000000820505723e */ /* 0x000fe200000010ff */
[----:B------:R-:W-:Y:S01]  /*72f0*/  @UP0 UIADD3 UR16, UPT, UPT, UR19, UR16, URZ ;  /* 0x0000001013100290 */ /* 0x000fe2000fffe0ff */
[----:B------:R-:W-:Y:S01]  /*7300*/  F2FP.BF16.F32.PACK_AB R8, R8, R120 ;  /* 0x000000780808723e */ /* 0x000fe200000010ff */
[----:B------:R1:W-:Y:S01]  /*7310*/  STS [R2+0x1020], R20 ;  /* 0x0010201402007388 */ /* 0x0003e20000000800 */
[----:B------:R-:W-:-:S02]  /*7320*/  F2FP.BF16.F32.PACK_AB R7, R7, R122 ;  /* 0x0000007a0707723e */ /* 0x000fc400000010ff */
[----:B------:R-:W-:Y:S01]  /*7330*/  F2FP.BF16.F32.PACK_AB R4, R4, R124 ;  /* 0x0000007c0404723e */ /* 0x000fe200000010ff */
[----:B------:R1:W-:Y:S01]  /*7340*/  STS [R2+0x1220], R19 ;  /* 0x0012201302007388 */ /* 0x0003e20000000800 */
[----:B------:R-:W-:Y:S02]  /*7350*/  F2FP.BF16.F32.PACK_AB R3, R3, R126 ;  /* 0x0000007e0303723e */ /* 0x000fe400000010ff */
[----:B------:R-:W-:Y:S01]  /*7360*/  F2FP.BF16.F32.PACK_AB R48, R49, R48 ;  /* 0x000000303130723e */ /* 0x000fe200000010ff */
[----:B------:R1:W-:Y:S01]  /*7370*/  STS [R0+0xb000], R18 ;  /* 0x00b0001200007388 */ /* 0x0003e20000000800 */
[----:B------:R-:W-:Y:S02]  /*7380*/  F2FP.BF16.F32.PACK_AB R50, R51, R50 ;  /* 0x000000323332723e */ /* 0x000fe400000010ff */
        /* <DEDUP_REMOVED lines=29> */
[----:B------:R-:W-:-:S03]  /*7560*/  F2FP.BF16.F32.PACK_AB R78, R79, R78 ;  /* 0x0000004e4f4e723e */ /* 0x000fc600000010ff */
[----:B------:R1:W-:Y:S04]  /*7570*/  STS [R2+0x4220], R5 ;  /* 0x0042200502007388 */ /* 0x0003e80000000800 */
        /* <DEDUP_REMOVED lines=27> */
[----:B------:R1:W-:Y:S01]  /*7730*/  STS [R2+0xb220], R78 ;  /* 0x00b2204e02007388 */ /* 0x0003e20000000800 */
[----:B------:R-:W-:Y:S05]  /*7740*/  BRA.U UP0, `(.L_x_49) ;  /* 0x0000000100287547 */ /* 0x000fea000b800000 */
[----:B------:R-:W2:Y:S01]  /*7750*/  LDCU.64 UR10, c[0x0][0x5c0] ;  /* 0x0000b800ff0a77ac */ /* 0x000ea20008000a00 */
[----:B------:R-:W3:Y:S01]  /*7760*/  LDCU.64 UR8, c[0x0][0x5a8] ;  /* 0x0000b500ff0877ac */ /* 0x000ee20008000a00 */
[----:B------:R-:W-:-:S04]  /*7770*/  USHF.R.S32.HI UR12, URZ, 0x1f, UR42 ;  /* 0x0000001fff0c7899 */ /* 0x000fc8000801142a */
[----:B--2---:R-:W-:Y:S02]  /*7780*/  UIMAD UR12, UR12, UR10, URZ ;  /* 0x0000000a0c0c72a4 */ /* 0x004fe4000f8e02ff */
[----:B------:R-:W-:Y:S02]  /*7790*/  UIMAD.WIDE.U32 UR14, UR42, UR10, URZ ;  /* 0x0000000a2a0e72a5 */ /* 0x000fe4000f8e00ff */
[----:B------:R-:W-:-:S04]  /*77a0*/  UIMAD UR12, UR42, UR11, UR12 ;  /* 0x0000000b2a0c72a4 */ /* 0x000fc8000f8e020c */
[----:B------:R-:W-:-:S03]  /*77b0*/  UIADD3 UR13, UPT, UPT, UR15, UR12, URZ ;  /* 0x0000000c0f0d7290 */ /* 0x000fc6000fffe0ff */
[----:B------:R-:W-:Y:S02]  /*77c0*/  UMOV UR12, UR14 ;  /* 0x0000000e000c7c82 */ /* 0x000fe40008000000 */
[----:B---3--:R-:W-:-:S04]  /*77d0*/  UIMAD.WIDE.U32 UR18, UR51, UR8, UR12 ;  /* 0x00000008331272a5 */ /* 0x008fc8000f8e000c */
[----:B------:R-:W-:-:S12]  /*77e0*/  UIMAD UR16, UR51, UR9, UR19 ;  /* 0x00000009331072a4 */ /* 0x000fd8000f8e0213 */
.L_x_49:
[----:B------:R-:W-:Y:S05]  /*77f0*/  BRA.U UP1, `(.L_x_50) ;  /* 0x00000001012c7547 */ /* 0x000fea000b800000 */
[----:B------:R-:W2:Y:S01]  /*7800*/  LDCU.64 UR8, c[0x0][0x5c8] ;  /* 0x0000b900ff0877ac */ /* 0x000ea20008000a00 */
[----:B------:R-:W3:Y:S01]  /*7810*/  LDCU.64 UR12, c[0x0][0x5b0] ;  /* 0x0000b600ff0c77ac */ /* 0x000ee20008000a00 */
[----:B------:R-:W-:-:S04]  /*7820*/  USHF.R.S32.HI UR14, URZ, 0x1f, UR42 ;  /* 0x0000001fff0e7899 */ /* 0x000fc8000801142a */
[----:B--2---:R-:W-:Y:S02]  /*7830*/  UIMAD UR14, UR14, UR8, URZ ;  /* 0x000000080e0e72a4 */ /* 0x004fe4000f8e02ff */
[----:B------:R-:W-:Y:S02]  /*7840*/  UIMAD.WIDE.U32 UR20, UR42, UR8, URZ ;  /* 0x000000082a1472a5 */ /* 0x000fe4000f8e00ff */
[----:B------:R-:W-:-:S04]  /*7850*/  UIMAD UR14, UR42, UR9, UR14 ;  /* 0x000000092a0e72a4 */ /* 0x000fc8000f8e020e */
[----:B------:R-:W-:-:S04]  /*7860*/  UIADD3 UR21, UPT, UPT, UR21, UR14, URZ ;  /* 0x0000000e15157290 */ /* 0x000fc8000fffe0ff */
[----:B---3--:R-:W-:-:S04]  /*7870*/  UIMAD.WIDE.U32 UR20, UR51, UR12, UR20 ;  /* 0x0000000c331472a5 */ /* 0x008fc8000f8e0014 */
[----:B------:R-:W-:-:S06]  /*7880*/  UIMAD UR13, UR51, UR13, UR21 ;  /* 0x0000000d330d72a4 */ /* 0x000fcc000f8e0215 */
[----:B-1----:R-:W-:Y:S01]  /*7890*/  MOV R23, UR13 ;  /* 0x0000000d00177c02 */ /* 0x002fe20008000f00 */
[----:B------:R-:W-:Y:S06]  /*78a0*/  BRA `(.L_x_51) ;  /* 0x0000000000187947 */ /* 0x000fec0003800000 */
.L_x_50:
[----:B------:R-:W2:Y:S01]  /*78b0*/  LDCU.64 UR8, c[0x0][0x5c8] ;  /* 0x0000b900ff0877ac */ /* 0x000ea20008000a00 */
[----:B------:R-:W-:-:S04]  /*78c0*/  UIADD3 UR12, UPT, UPT, UR42, UR44, URZ ;  /* 0x0000002c2a0c7290 */ /* 0x000fc8000fffe0ff */
[----:B--2---:R-:W-:Y:S02]  /*78d0*/  UIMAD.WIDE.U32 UR20, UR12, UR8, URZ ;  /* 0x000000080c1472a5 */ /* 0x004fe4000f8e00ff */
[----:B------:R-:W-:-:S04]  /*78e0*/  UIMAD UR12, UR12, UR9, URZ ;  /* 0x000000090c0c72a4 */ /* 0x000fc8000f8e02ff */
[----:B------:R-:W-:-:S06]  /*78f0*/  UIADD3 UR12, UPT, UPT, UR21, UR12, URZ ;  /* 0x0000000c150c7290 */ /* 0x000fcc000fffe0ff */
[----:B-1----:R-:W-:-:S07]  /*7900*/  MOV R23, UR12 ;  /* 0x0000000c00177c02 */ /* 0x002fce0008000f00 */
.L_x_51:
[----:B------:R-:W-:Y:S01]  /*7910*/  BAR.SYNC.DEFER_BLOCKING 0x0 ;  /* 0x0000000000007b1d */ /* 0x000fe20000010000 */
[----:B------:R-:W-:Y:S01]  /*7920*/  LOP3.LUT R0, R167, 0xd8, RZ, 0xc0, !PT ;  /* 0x000000d8a7007812 */ /* 0x000fe200078ec0ff */
[----:B------:R-:W-:Y:S01]  /*7930*/  USHF.L.U32 UR14, UR45, 0x7, URZ ;  /* 0x000000072d0e7899 */ /* 0x000fe200080006ff */
[----:B------:R-:W-:Y:S02]  /*7940*/  IMAD.U32 R56, RZ, RZ, UR8 ;  /* 0x00000008ff387e24 */ /* 0x000fe4000f8e00ff */
[----:B------:R-:W-:Y:S01]  /*7950*/  LOP3.LUT R0, R0, 0x18, R227, 0x78, !PT ;  /* 0x0000001800007812 */ /* 0x000fe200078e78e3 */
[----:B------:R-:W-:Y:S02]  /*7960*/  UIMAD.WIDE.U32 UR42, UR14, UR10, URZ ;  /* 0x0000000a0e2a72a5 */ /* 0x000fe4000f8e00ff */
[----:B------:R-:W1:Y:S01]  /*7970*/  LDC.64 R8, c[0x0][0x5d8] ;  /* 0x00017600ff087b82 */ /* 0x000e620000000a00 */
[----:B------:R-:W-:Y:S01]  /*7980*/  USHF.R.S32.HI UR15, URZ, 0x1f, UR14 ;  /* 0x0000001fff0f7899 */ /* 0x000fe2000801140e */
[----:B------:R-:W-:Y:S01]  /*7990*/  LOP3.LUT R0, R0, 0x1f20, R167, 0xf8, !PT ;  /* 0x00001f2000007812 */ /* 0x000fe200078ef8a7 */
[----:B------:R-:W-:Y:S01]  /*79a0*/  BSSY.RECONVERGENT B0, `(.L_x_52) ;  /* 0x0000032000007945 */ /* 0x000fe20003800200 */
[----:B------:R-:W-:Y:S01]  /*79b0*/  SHF.R.U32.HI R227, RZ, 0x2, R227 ;  /* 0x00000002ffe37819 */ /* 0x000fe200000116e3 */
[----:B------:R-:W-:Y:S01]  /*79c0*/  UIMAD UR12, UR15, UR10, URZ ;  /* 0x0000000a0f0c72a4 */ /* 0x000fe2000f8e02ff */
[----:B------:R-:W-:Y:S01]  /*79d0*/  LEA R0, R0, UR4, 0x1 ;  /* 0x0000000400007c11 */ /* 0x000fe2000f8e08ff */
[----:B------:R-:W-:Y:S01]  /*79e0*/  IMAD.U32 R2, RZ, RZ, UR42 ;  /* 0x0000002aff027e24 */ /* 0x000fe2000f8e00ff */
[----:B------:R-:W2:Y:S01]  /*79f0*/  LDC.64 R58, c[0x0][0x5e0] ;  /* 0x00017800ff3a7b82 */ /* 0x000ea20000000a00 */
[----:B------:R-:W-:Y:S01]  /*7a00*/  UIMAD UR12, UR14, UR11, UR12 ;  /* 0x0000000b0e0c72a4 */ /* 0x000fe2000f8e020c */
[----:B------:R-:W-:-:S02]  /*7a10*/  IMAD.U32 R3, RZ, RZ, UR43 ;  /* 0x0000002bff037e24 */ /* 0x000fc4000f8e00ff */
[----:B------:R-:W-:Y:S02]  /*7a20*/  LOP3.LUT R4, R2, 0x18, R167, 0xf8, !PT ;  /* 0x0000001802047812 */ /* 0x000fe400078ef8a7 */
[----:B------:R-:W-:Y:S02]  /*7a30*/  LOP3.LUT R167, R167, 0x18, RZ, 0xc0, !PT ;  /* 0x00000018a7a77812 */ /* 0x000fe400078ec0ff */
[----:B------:R-:W-:Y:S01]  /*7a40*/  IADD3 R2, P0, PT, R4, UR18, RZ ;  /* 0x0000001204027c10 */ /* 0x000fe2000ff1e0ff */
[----:B------:R3:W4:Y:S01]  /*7a50*/  LDS.128 R28, [R0+0xa000] ;  /* 0x00a00000001c7984 */ /* 0x0007220000000c00 */
[----:B------:R-:W-:Y:S01]  /*7a60*/  IMAD.U32 R4, RZ, RZ, UR12 ;  /* 0x0000000cff047e24 */ /* 0x000fe2000f8e00ff */
[----:B------:R-:W-:Y:S01]  /*7a70*/  USHF.L.U32 UR12, UR45, 0x7, URZ ;  /* 0x000000072d0c7899 */ /* 0x000fe200080006ff */
[C---:B------:R-:W-:Y:S01]  /*7a80*/  LOP3.LUT R60, R167.reuse, 0x20, RZ, 0xfc, !PT ;  /* 0x00000020a73c7812 */ /* 0x040fe200078efcff */
[----:B------:R3:W2:Y:S01]  /*7a90*/  LDS.128 R24, [R0+0xc000] ;  /* 0x00c0000000187984 */ /* 0x0006a20000000c00 */
[----:B------:R-:W-:Y:S01]  /*7aa0*/  LOP3.LUT R57, R167, 0x40, RZ, 0xfc, !PT ;  /* 0x00000040a7397812 */ /* 0x000fe200078efcff */
[----:B------:R-:W-:Y:S01]  /*7ab0*/  UIADD3 UR41, UPT, UPT, -UR12, UR41, URZ ;  /* 0x000000290c297290 */ /* 0x000fe2000fffe1ff */
[----:B------:R-:W-:Y:S01]  /*7ac0*/  IADD3.X R3, PT, PT, R3, UR16, R4, P0, !PT ;  /* 0x0000001003037c10 */ /* 0x000fe200087fe404 */
[----:B------:R3:W2:Y:S01]  /*7ad0*/  LDS.128 R40, [R0+0xf000] ;  /* 0x00f0000000287984 */ /* 0x0006a20000000c00 */
[C---:B------:R-:W-:Y:S01]  /*7ae0*/  VIADD R4, R227.reuse, 0x40 ;  /* 0x00000040e3047836 */ /* 0x040fe20000000000 */
[----:B------:R-:W-:-:S02]  /*7af0*/  IADD3 R21, P0, PT, R227, 0x40, RZ ;  /* 0x00000040e3157810 */ /* 0x000fc40007f1e0ff */
[----:B------:R3:W2:Y:S01]  /*7b00*/  LDS.128 R52, [R0+0x10000] ;  /* 0x0100000000347984 */ /* 0x0006a20000000c00 */
[----:B------:R-:W-:Y:S01]  /*7b10*/  ISETP.GE.AND P3, PT, R227, UR41, PT ;  /* 0x00000029e3007c0c */ /* 0x000fe2000bf66270 */
[----:B-1----:R-:W-:Y:S01]  /*7b20*/  IMAD.WIDE.U32 R6, R8, UR24, R2 ;  /* 0x0000001808067c25 */ /* 0x002fe2000f8e0002 */
[----:B------:R-:W-:Y:S01]  /*7b30*/  ISETP.GE.AND P5, PT, R4, UR41, PT ;  /* 0x0000002904007c0c */ /* 0x000fe2000bfa6270 */
[----:B------:R3:W1:Y:S02]  /*7b40*/  LDS.128 R36, [R0+0x11000] ;  /* 0x0110000000247984 */ /* 0x0006640000000c00 */
[----:B------:R-:W-:Y:S02]  /*7b50*/  IMAD R20, R9, UR24, R7 ;  /* 0x0000001809147c24 */ /* 0x000fe4000f8e0207 */
[----:B------:R3:W1:Y:S01]  /*7b60*/  LDS.128 R48, [R0+0x12000] ;  /* 0x0120000000307984 */ /* 0x0006620000000c00 */
[----:B------:R-:W-:-:S03]  /*7b70*/  IMAD.X R22, RZ, RZ, RZ, P0 ;  /* 0x000000ffff167224 */ /* 0x000fc600000e06ff */
[----:B------:R3:W1:Y:S04]  /*7b80*/  LDS.128 R32, [R0+0x13000] ;  /* 0x0130000000207984 */ /* 0x0006680000000c00 */
[----:B------:R3:W1:Y:S01]  /*7b90*/  LDS.128 R44, [R0+0x14000] ;  /* 0x01400000002c7984 */ /* 0x0006620000000c00 */
[----:B----4-:R-:W-:Y:S05]  /*7ba0*/  @P3 BRA `(.L_x_53) ;  /* 0x0000000000443947 */ /* 0x010fea0003800000 */
[----:B------:R-:W4:Y:S01]  /*7bb0*/  LDCU UR16, c[0x0][0x440] ;  /* 0x00008800ff1077ac */ /* 0x000f220008000800 */
[----:B------:R-:W2:Y:S01]  /*7bc0*/  LDS.128 R16, [R0+0xb000] ;  /* 0x00b0000000107984 */ /* 0x000ea20000000c00 */
[----:B------:R-:W-:Y:S01]  /*7bd0*/  IMAD.MOV.U32 R2, RZ, RZ, R6 ;  /* 0x000000ffff027224 */ /* 0x000fe200078e0006 */
[----:B------:R-:W3:Y:S02]  /*7be0*/  LDCU.64 UR12, c[0x0][0x560] ;  /* 0x0000ac00ff0c77ac */ /* 0x000ee40008000a00 */
[----:B------:R-:W1:Y:S01]  /*7bf0*/  LDS.128 R12, [R0+0xd000] ;  /* 0x00d00000000c7984 */ /* 0x000e620000000c00 */
[----:B------:R-:W-:Y:S02]  /*7c00*/  IMAD.MOV.U32 R3, RZ, RZ, R20 ;  /* 0x000000ffff037224 */ /* 0x000fe400078e0014 */
[----:B------:R-:W-:-:S04]  /*7c10*/  IMAD.WIDE.U32 R4, R227, UR10, R2 ;  /* 0x0000000ae3047c25 */ /* 0x000fc8000f8e0002 */
[----:B------:R-:W-:Y:S01]  /*7c20*/  IMAD R3, R227, UR11, R5 ;  /* 0x0000000be3037c24 */ /* 0x000fe2000f8e0205 */
[----:B----4-:R-:W-:Y:S02]  /*7c30*/  ISETP.GE.AND P2, PT, R167, UR16, PT ;  /* 0x00000010a7007c0c */ /* 0x010fe4000bf46270 */
[----:B------:R-:W-:Y:S02]  /*7c40*/  ISETP.GE.AND P1, PT, R60, UR16, PT ;  /* 0x000000103c007c0c */ /* 0x000fe4000bf26270 */
[----:B------:R-:W-:Y:S02]  /*7c50*/  ISETP.GE.AND P0, PT, R57, UR16, PT ;  /* 0x0000001039007c0c */ /* 0x000fe4000bf06270 */
[----:B---3--:R-:W-:-:S04]  /*7c60*/  LEA R2, P4, R4, UR12, 0x1 ;  /* 0x0000000c04027c11 */ /* 0x008fc8000f8808ff */
[----:B------:R-:W-:-:S03]  /*7c70*/  LEA.HI.X R3, R4, UR13, R3, 0x1, P4 ;  /* 0x0000000d04037c11 */ /* 0x000fc6000a0f0c03 */
[----:B------:R-:W3:Y:S04]  /*7c80*/  @!P2 LDS.128 R8, [R0+0x9000] ;  /* 0x009000000008a984 */ /* 0x000ee80000000c00 */
[----:B--2---:R4:W-:Y:S04]  /*7c90*/  @!P1 STG.E.128 desc[UR36][R2.64+0x40], R16 ;  /* 0x0000401002009986 */ /* 0x0049e8000c101d24 */
[----:B-1----:R4:W-:Y:S04]  /*7ca0*/  @!P0 STG.E.128 desc[UR36][R2.64+0x80], R12 ;  /* 0x0000800c02008986 */ /* 0x0029e8000c101d24 */
[----:B---3--:R4:W-:Y:S02]  /*7cb0*/  @!P2 STG.E.128 desc[UR36][R2.64], R8 ;  /* 0x000000080200a986 */ /* 0x0089e4000c101d24 */
.L_x_53:
[----:B------:R-:W-:Y:S05]  /*7cc0*/  BSYNC.RECONVERGENT B0 ;  /* 0x0000000000007941 */ /* 0x000fea0003800200 */
.L_x_52:
[----:B----4-:R4:W1:Y:S01]  /*7cd0*/  LDS.128 R8, [R0+0xe000] ;  /* 0x00e0000000087984 */ /* 0x0108620000000c00 */
[----:B------:R-:W-:Y:S04]  /*7ce0*/  BSSY.RECONVERGENT B0, `(.L_x_54) ;  /* 0x0000012000007945 */ /* 0x000fe80003800200 */
[----:B------:R-:W-:Y:S05]  /*7cf0*/  @P5 BRA `(.L_x_55) ;  /* 0x0000000000405947 */ /* 0x000fea0003800000 */
[----:B------:R-:W2:Y:S01]  /*7d00*/  LDCU UR16, c[0x0][0x440] ;  /* 0x00008800ff1077ac */ /* 0x000ea20008000800 */
[----:B------:R-:W-:Y:S01]  /*7d10*/  MOV R3, R20 ;  /* 0x0000001400037202 */ /* 0x000fe20000000f00 */
[----:B---34-:R-:W-:Y:S01]  /*7d20*/  IMAD R0, R22, UR10, RZ ;  /* 0x0000000a16007c24 */ /* 0x018fe2000f8e02ff */
[----:B------:R-:W3:Y:S01]  /*7d30*/  LDCU.64 UR12, c[0x0][0x560] ;  /* 0x0000ac00ff0c77ac */ /* 0x000ee20008000a00 */
[----:B------:R-:W-:Y:S02]  /*7d40*/  IMAD.MOV.U32 R2, RZ, RZ, R6 ;  /* 0x000000ffff027224 */ /* 0x000fe400078e0006 */
[C---:B------:R-:W-:Y:S02]  /*7d50*/  IMAD R0, R21.reuse, UR11, R0 ;  /* 0x0000000b15007c24 */ /* 0x040fe4000f8e0200 */
[----:B------:R-:W-:-:S04]  /*7d60*/  IMAD.WIDE.U32 R4, R21, UR10, R2 ;  /* 0x0000000a15047c25 */ /* 0x000fc8000f8e0002 */
[----:B------:R-:W-:Y:S01]  /*7d70*/  IMAD.IADD R0, R0, 0x1, R5 ;  /* 0x0000000100007824 */ /* 0x000fe200078e0205 */
[----:B--2---:R-:W-:Y:S02]  /*7d80*/  ISETP.GE.AND P2, PT, R167, UR16, PT ;  /* 0x00000010a7007c0c */ /* 0x004fe4000bf46270 */
[----:B------:R-:W-:Y:S02]  /*7d90*/  ISETP.GE.AND P1, PT, R60, UR16, PT ;  /* 0x000000103c007c0c */ /* 0x000fe4000bf26270 */
[----:B------:R-:W-:Y:S02]  /*7da0*/  ISETP.GE.AND P0, PT, R57, UR16, PT ;  /* 0x0000001039007c0c */ /* 0x000fe4000bf06270 */
[----:B---3--:R-:W-:-:S04]  /*7db0*/  LEA R2, P4, R4, UR12, 0x1 ;  /* 0x0000000c04027c11 */ /* 0x008fc8000f8808ff */
[----:B------:R-:W-:-:S05]  /*7dc0*/  LEA.HI.X R3, R4, UR13, R0, 0x1, P4 ;  /* 0x0000000d04037c11 */ /* 0x000fca000a0f0c00 */
[----:B------:R2:W-:Y:S04]  /*7dd0*/  @!P2 STG.E.128 desc[UR36][R2.64], R28 ;  /* 0x0000001c0200a986 */ /* 0x0005e8000c101d24 */
[----:B------:R2:W-:Y:S04]  /*7de0*/  @!P1 STG.E.128 desc[UR36][R2.64+0x40], R24 ;  /* 0x0000401802009986 */ /* 0x0005e8000c101d24 */
[----:B-1----:R2:W-:Y:S02]  /*7df0*/  @!P0 STG.E.128 desc[UR36][R2.64+0x80], R8 ;  /* 0x0000800802008986 */ /* 0x0025e4000c101d24 */
.L_x_55:
[----:B------:R-:W-:Y:S05]  /*7e00*/  BSYNC.RECONVERGENT B0 ;  /* 0x0000000000007941 */ /* 0x000fea0003800200 */
.L_x_54:
[----:B--2---:R-:W-:Y:S01]  /*7e10*/  MOV R2, R167 ;  /* 0x000000a700027202 */ /* 0x004fe20000000f00 */
[----:B------:R-:W-:Y:S01]  /*7e20*/  UIMAD UR15, UR15, UR8, URZ ;  /* 0x000000080f0f72a4 */ /* 0x000fe2000f8e02ff */
[----:B------:R-:W-:Y:S01]  /*7e30*/  MOV R3, RZ ;  /* 0x000000ff00037202 */ /* 0x000fe20000000f00 */
[----:B------:R-:W-:Y:S02]  /*7e40*/  BSSY.RECONVERGENT B0, `(.L_x_56) ;  /* 0x0000016000007945 */ /* 0x000fe40003800200 */
[----:B------:R-:W-:Y:S01]  /*7e50*/  UIMAD UR15, UR14, UR9, UR15 ;  /* 0x000000090e0f72a4 */ /* 0x000fe2000f8e020f */
[----:B------:R-:W-:-:S03]  /*7e60*/  IMAD.WIDE.U32 R2, R56, UR14, R2 ;  /* 0x0000000e38027c25 */ /* 0x000fc6000f8e0002 */
[----:B------:R-:W-:-:S04]  /*7e70*/  IADD3 R2, P0, PT, R2, UR20, RZ ;  /* 0x0000001402027c10 */ /* 0x000fc8000ff1e0ff */
[----:B------:R-:W-:-:S03]  /*7e80*/  IADD3.X R3, PT, PT, R23, UR15, R3, P0, !PT ;  /* 0x0000000f17037c10 */ /* 0x000fc600087fe403 */
[----:B------:R-:W-:-:S04]  /*7e90*/  IMAD.WIDE.U32 R4, R58, UR24, R2 ;  /* 0x000000183a047c25 */ /* 0x000fc8000f8e0002 */
[----:B---34-:R-:W-:Y:S01]  /*7ea0*/  IMAD R0, R59, UR24, R5 ;  /* 0x000000183b007c24 */ /* 0x018fe2000f8e0205 */
[----:B------:R-:W-:Y:S06]  /*7eb0*/  @P3 BRA `(.L_x_57) ;  /* 0x0000000000383947 */ /* 0x000fec0003800000 */
[----:B------:R-:W2:Y:S01]  /*7ec0*/  LDCU UR12, c[0x0][0x440] ;  /* 0x00008800ff0c77ac */ /* 0x000ea20008000800 */
[----:B------:R-:W-:Y:S02]  /*7ed0*/  IMAD.MOV.U32 R2, RZ, RZ, R4 ;  /* 0x000000ffff027224 */ /* 0x000fe400078e0004 */
[----:B------:R-:W-:Y:S01]  /*7ee0*/  IMAD.MOV.U32 R3, RZ, RZ, R0 ;  /* 0x000000ffff037224 */ /* 0x000fe200078e0000 */
[----:B------:R-:W3:Y:S01]  /*7ef0*/  LDCU.64 UR10, c[0x0][0x568] ;  /* 0x0000ad00ff0a77ac */ /* 0x000ee20008000a00 */
[----:B------:R-:W-:-:S04]  /*7f00*/  IMAD.WIDE.U32 R6, R227, UR8, R2 ;  /* 0x00000008e3067c25 */ /* 0x000fc8000f8e0002 */
[----:B------:R-:W-:Y:S01]  /*7f10*/  IMAD R3, R227, UR9, R7 ;  /* 0x00000009e3037c24 */ /* 0x000fe2000f8e0207 */
[----:B--2---:R-:W-:Y:S02]  /*7f20*/  ISETP.GE.AND P2, PT, R167, UR12, PT ;  /* 0x0000000ca7007c0c */ /* 0x004fe4000bf46270 */
[----:B------:R-:W-:Y:S02]  /*7f30*/  ISETP.GE.AND P1, PT, R60, UR12, PT ;  /* 0x0000000c3c007c0c */ /* 0x000fe4000bf26270 */
[----:B------:R-:W-:Y:S02]  /*7f40*/  ISETP.GE.AND P0, PT, R57, UR12, PT ;  /* 0x0000000c39007c0c */ /* 0x000fe4000bf06270 */
[----:B---3--:R-:W-:-:S04]  /*7f50*/  LEA R2, P3, R6, UR10, 0x1 ;  /* 0x0000000a06027c11 */ /* 0x008fc8000f8608ff */
[----:B------:R-:W-:-:S05]  /*7f60*/  LEA.HI.X R3, R6, UR11, R3, 0x1, P3 ;  /* 0x0000000b06037c11 */ /* 0x000fca00098f0c03 */
[----:B------:R2:W-:Y:S04]  /*7f70*/  @!P2 STG.E.128 desc[UR36][R2.64], R40 ;  /* 0x000000280200a986 */ /* 0x0005e8000c101d24 */
[----:B-1----:R2:W-:Y:S04]  /*7f80*/  @!P1 STG.E.128 desc[UR36][R2.64+0x40], R36 ;  /* 0x0000402402009986 */ /* 0x0025e8000c101d24 */
[----:B------:R2:W-:Y:S02]  /*7f90*/  @!P0 STG.E.128 desc[UR36][R2.64+0x80], R32 ;  /* 0x0000802002008986 */ /* 0x0005e4000c101d24 */
.L_x_57:
[----:B------:R-:W-:Y:S05]  /*7fa0*/  BSYNC.RECONVERGENT B0 ;  /* 0x0000000000007941 */ /* 0x000fea0003800200 */
.L_x_56:
[----:B------:R-:W-:Y:S05]  /*7fb0*/  @P5 BRA `(.L_x_23) ;  /* 0x0000000000405947 */ /* 0x000fea0003800000 */
[----:B------:R-:W3:Y:S01]  /*7fc0*/  LDCU UR12, c[0x0][0x440] ;  /* 0x00008800ff0c77ac */ /* 0x000ee20008000800 */
[----:B--2---:R-:W-:Y:S01]  /*7fd0*/  MOV R3, R0 ;  /* 0x0000000000037202 */ /* 0x004fe20000000f00 */
[----:B------:R-:W-:Y:S01]  /*7fe0*/  IMAD R6, R22, UR8, RZ ;  /* 0x0000000816067c24 */ /* 0x000fe2000f8e02ff */
[----:B------:R-:W2:Y:S01]  /*7ff0*/  LDCU.64 UR10, c[0x0][0x568] ;  /* 0x0000ad00ff0a77ac */ /* 0x000ea20008000a00 */
[----:B------:R-:W-:Y:S02]  /*8000*/  IMAD.MOV.U32 R2, RZ, RZ, R4 ;  /* 0x000000ffff027224 */ /* 0x000fe400078e0004 */
[C---:B------:R-:W-:Y:S02]  /*8010*/  IMAD R0, R21.reuse, UR9, R6 ;  /* 0x0000000915007c24 */ /* 0x040fe4000f8e0206 */
[----:B------:R-:W-:-:S04]  /*8020*/  IMAD.WIDE.U32 R4, R21, UR8, R2 ;  /* 0x0000000815047c25 */ /* 0x000fc8000f8e0002 */
[----:B------:R-:W-:Y:S01]  /*8030*/  IMAD.IADD R0, R0, 0x1, R5 ;  /* 0x0000000100007824 */ /* 0x000fe200078e0205 */
[----:B---3--:R-:W-:Y:S02]  /*8040*/  ISETP.GE.AND P2, PT, R167, UR12, PT ;  /* 0x0000000ca7007c0c */ /* 0x008fe4000bf46270 */
[----:B------:R-:W-:Y:S02]  /*8050*/  ISETP.GE.AND P1, PT, R60, UR12, PT ;  /* 0x0000000c3c007c0c */ /* 0x000fe4000bf26270 */
[----:B------:R-:W-:Y:S02]  /*8060*/  ISETP.GE.AND P0, PT, R57, UR12, PT ;  /* 0x0000000c39007c0c */ /* 0x000fe4000bf06270 */
[----:B--2---:R-:W-:-:S04]  /*8070*/  LEA R2, P3, R4, UR10, 0x1 ;  /* 0x0000000a04027c11 */ /* 0x004fc8000f8608ff */
[----:B------:R-:W-:-:S05]  /*8080*/  LEA.HI.X R3, R4, UR11, R0, 0x1, P3 ;  /* 0x0000000b04037c11 */ /* 0x000fca00098f0c00 */
[----:B------:R3:W-:Y:S04]  /*8090*/  @!P2 STG.E.128 desc[UR36][R2.64], R52 ;  /* 0x000000340200a986 */ /* 0x0007e8000c101d24 */
[----:B-1----:R3:W-:Y:S04]  /*80a0*/  @!P1 STG.E.128 desc[UR36][R2.64+0x40], R48 ;  /* 0x0000403002009986 */ /* 0x0027e8000c101d24 */
[----:B------:R3:W-:Y:S02]  /*80b0*/  @!P0 STG.E.128 desc[UR36][R2.64+0x80], R44 ;  /* 0x0000802c02008986 */ /* 0x0007e4000c101d24 */
.L_x_23:
[----:B------:R-:W-:Y:S05]  /*80c0*/  BSYNC.RECONVERGENT B1 ;  /* 0x0000000000017941 */ /* 0x000fea0003800200 */
.L_x_1:
[----:B------:R-:W4:Y:S01]  /*80d0*/  LDCU UR9, c[0x0][0x438] ;  /* 0x00008700ff0977ac */ /* 0x000f220008000800 */
[----:B------:R-:W1:Y:S01]  /*80e0*/  LDCU UR10, c[0x0][0x370] ;  /* 0x00006e00ff0a77ac */ /* 0x000e620008000800 */
[----:B----4-:R-:W-:-:S04]  /*80f0*/  UIADD3 UR9, UPT, UPT, UR9, 0x7f, URZ ;  /* 0x0000007f09097890 */ /* 0x010fc8000fffe0ff */
[----:B------:R-:W-:Y:S02]  /*8100*/  USHF.R.S32.HI UR8, URZ, 0x1f, UR9 ;  /* 0x0000001fff087899 */ /* 0x000fe40008011409 */
[----:B-1----:R-:W-:Y:S02]  /*8110*/  UIADD3 UR45, UPT, UPT, UR10, UR45, URZ ;  /* 0x0000002d0a2d7290 */ /* 0x002fe4000fffe0ff */
[----:B------:R-:W-:Y:S01]  /*8120*/  ULEA.HI UR8, UR8, UR9, URZ, 0x7 ;  /* 0x0000000908087291 */ /* 0x000fe2000f8f38ff */
[----:B------:R-:W-:-:S03]  /*8130*/  UMOV UR10, UR23 ;  /* 0x00000017000a7c82 */ /* 0x000fc60008000000 */
[----:B------:R-:W-:-:S04]  /*8140*/  USHF.R.S32.HI UR8, URZ, 0x7, UR8 ;  /* 0x00000007ff087899 */ /* 0x000fc80008011408 */
[----:B------:R-:W-:-:S09]  /*8150*/  UISETP.GE.AND UP0, UPT, UR45, UR8, UPT ;  /* 0x000000082d00728c */ /* 0x000fd2000bf06270 */
[----:B------:R-:W-:Y:S05]  /*8160*/  BRA.U !UP0, `(.L_x_58) ;  /* 0xffffff8108707547 */ /* 0x000fea000b83ffff */
[----:B------:R-:W-:Y:S05]  /*8170*/  EXIT ;  /* 0x000000000000794d */ /* 0x000fea0003800000 */
.L_x_59:
[----:B------:R-:W-:-:S00]  /*8180*/  BRA `(.L_x_59) ;  /* 0xfffffffc00fc7947 */ /* 0x000fc0000383ffff */
[----:B------:R-:W-:-:S00]  /*8190*/  NOP ;  /* 0x0000000000007918 */ /* 0x000fc00000000000 */
        /* <DEDUP_REMOVED lines=14> */
.L_x_875:


//--------------------- .text._ZN5flash44flash_bwd_dq_dk_dv_loop_seqk_parallel_kernelI23Flash_bwd_kernel_traitsILi96ELi64ELi128ELi8ELi2ELi4ELi4ELb1ELb0EN7cutlass10bfloat16_tE19Flash_kernel_traitsILi96ELi64ELi128ELi8ES3_EELb0ELb1ELb0ELb0ELb1ELb1ELb0EEEvNS_16Flash_bwd_paramsE --------------------------
	.section	.text._ZN5flash44flash_bwd_dq_dk_dv_loop_seqk_parallel_kernelI23Flash_bwd_kernel_traitsILi96ELi64ELi128ELi8ELi2ELi4ELi4ELb1ELb0EN7cutlass10bfloat16_tE19Flash_kernel_traitsILi96ELi64ELi128ELi8ES3_EELb0ELb1ELb0ELb0ELb1ELb1ELb0EEEvNS_16Flash_bwd_paramsE,"ax",@progbits
	.align	128
        .global         _ZN5flash44flash_bwd_dq_dk_dv_loop_seqk_parallel_kernelI23Flash_bwd_kernel_traitsILi96ELi64ELi128ELi8ELi2ELi4ELi4ELb1ELb0EN7cutlass10bfloat16_tE19Flash_kernel_traitsILi96ELi64ELi128ELi8ES3_EELb0ELb1ELb0ELb0ELb1ELb1ELb0EEEvNS_16Flash_bwd_paramsE
        .type           _ZN5flash44flash_bwd_dq_dk_dv_loop_seqk_parallel_kernelI23Flash_bwd_kernel_traitsILi96ELi64ELi128ELi8ELi2ELi4ELi4ELb1ELb0EN7cutlass10bfloat16_tE19Flash_kernel_traitsILi96ELi64ELi128ELi8ES3_EELb0ELb1ELb0ELb0ELb1ELb1ELb0EEEvNS_16Flash_bwd_paramsE,@function
        .size           _ZN5flash44flash_bwd_dq_dk_dv_loop_seqk_parallel_kernelI23Flash_bwd_kernel_traitsILi96ELi64ELi128ELi8ELi2ELi4ELi4ELb1ELb0EN7cutlass10bfloat16_tE19Flash_kernel_traitsILi96ELi64ELi128ELi8ES3_EELb0ELb1ELb0ELb0ELb1ELb1ELb0EEEvNS_16Flash_bwd_paramsE,(.L_x_876 - _ZN5flash44flash_bwd_dq_dk_dv_loop_seqk_parallel_kernelI23Flash_bwd_kernel_traitsILi96ELi64ELi128ELi8ELi2ELi4ELi4ELb1ELb0EN7cutlass10bfloat16_tE19Flash_kernel_traitsILi96ELi64ELi128ELi8ES3_EELb0ELb1ELb0ELb0ELb1ELb1ELb0EEEvNS_16Flash_bwd_paramsE)
        .other          _ZN5flash44flash_bwd_dq_dk_dv_loop_seqk_parallel_kernelI23Flash_bwd_kernel_traitsILi96ELi64ELi128ELi8ELi2ELi4ELi4ELb1ELb0EN7cutlass10bfloat16_tE19Flash_kernel_traitsILi96ELi64ELi128ELi8ES3_EELb0ELb1ELb0ELb0ELb1ELb1ELb0EEEvNS_16Flash_bwd_paramsE,@"STO_CUDA_ENTRY STV_DEFAULT"
_ZN5flash44flash_bwd_dq_dk_dv_loop_seqk_parallel_kernelI23Flash_bwd_kernel_traitsILi96ELi64ELi128ELi8ELi2ELi4ELi4ELb1ELb0EN7cutlass10bfloat16_tE19Flash_kernel_traitsILi96ELi64ELi128ELi8ES3_EELb0ELb1ELb0ELb0ELb1ELb1ELb0EEEvNS_16Flash_bwd_paramsE:
.text._ZN5flash44flash_bwd_dq_dk_dv_loop_seqk_parallel_kernelI23Flash_bwd_kernel_traitsILi96ELi64ELi128ELi8ELi2ELi4ELi4ELb1ELb0EN7cutlass10bfloat16_tE19Flash_kernel_traitsILi96ELi64ELi128ELi8ES3_EELb0ELb1ELb0ELb0ELb1ELb1ELb0EEEvNS_16Flash_bwd_paramsE:
[----:B------:R-:W1:Y:S08]  /*0000*/  LDC R1, c[0x0][0x37c] ;  /* 0x0000df00ff017b82 */ /* 0x000e700000000800 */
[----:B------:R-:W2:Y:S01]  /*0010*/  LDC R0, c[0x0][0x438] ;  /* 0x00010e00ff007b82 */ /* 0x000ea20000000800 */
[----:B-1----:R-:W-:-:S07]  /*0020*/  VIADD R1, R1, 0xfffffff8 ;  /* 0xfffffff801017836 */ /* 0x002fce0000000000 */
[----:B------:R-:W1:Y:S01]  /*0030*/  S2UR UR39, SR_CTAID.X ;  /* 0x00000000002779c3 */ /* 0x000e620000002500 */
[----:B--2---:R-:W-:-:S05]  /*0040*/  VIADD R0, R0, 0x7f ;  /* 0x0000007f00007836 */ /* 0x004fca0000000000 */
[----:B------:R-:W-:-:S04]  /*0050*/  SHF.R.S32.HI R2, RZ, 0x1f, R0 ;  /* 0x0000001fff027819 */ /* 0x000fc80000011400 */
[----:B------:R-:W-:-:S04]  /*0060*/  LEA.HI R0, R2, R0, RZ, 0x7 ;  /* 0x0000000002007211 */ /* 0x000fc800078f38ff */
[----:B------:R-:W-:-:S04]  /*0070*/  SHF.R.S32.HI R0, RZ, 0x7, R0 ;  /* 0x00000007ff007819 */ /* 0x000fc80000011400 */
[----:B-1----:R-:W-:-:S13]  /*0080*/  ISETP.LE.AND P0, PT, R0, UR39, PT ;  /* 0x0000002700007c0c */ /* 0x002fda000bf03270 */
[----:B------:R-:W-:Y:S05]  /*0090*/  @P0 EXIT ;  /* 0x000000000000094d */ /* 0x000fea0003800000 */
[----:B------:R-:W1:Y:S01]  /*00a0*/  LDCU.64 UR8, c[0x0][0x478] ;  /* 0x00008f00ff0877ac */ /* 0x000e620008000a00 */
[----:B------:R-:W-:Y:S01]  /*00b0*/  S2UR UR30, SR_CgaCtaId ;  /* 0x00000000001e79c3 */ /* 0x000fe20000008800 */
[----:B------:R-:W2:Y:S01]  /*00c0*/  LDCU.64 UR10, c[0x0][0x470] ;  /* 0x00008e00ff0a77ac */ /* 0x000ea20008000a00 */
[----:B------:R-:W3:Y:S06]  /*00d0*/  LDCU.64 UR36, c[0x0][0x358] ;  /* 0x00006b00ff2477ac */ /* 0x000eec0008000a00 */
[----:B------:R-:W4:Y:S01]  /*00e0*/  S2UR UR29, SR_CgaCtaId ;  /* 0x00000000001d79c3 */ /* 0x000f220000008800 */
[----:B------:R-:W-:Y:S01]  /*00f0*/  UMOV UR34, URZ ;  /* 0x000000ff00227c82 */ /* 0x000fe20008000000 */
[----:B------:R-:W-:-:S06]  /*0100*/  UMOV UR35, URZ ;  /* 0x000000ff00237c82 */ /* 0x000fcc0008000000 */
[----:B------:R-:W3:Y:S01]  /*0110*/  S2UR UR33, SR_CTAID.Y ;  /* 0x00000000002179c3 */ /* 0x000ee20000002600 */
[----:B-1----:R-:W-:-:S04]  /*0120*/  UISETP.NE.U32.AND UP3, UPT, UR8, URZ, UPT ;  /* 0x000000ff0800728c */ /* 0x002fc8000bf65070 */
[----:B------:R-:W-:Y:S02]  /*0130*/  UISETP.NE.AND.EX UP3, UPT, UR9, URZ, UPT, UP3 ;  /* 0x000000ff0900728c */ /* 0x000fe4000bf65330 */
[----:B--2---:R-:W-:Y:S01]  /*0140*/  UISETP.NE.U32.AND UP4, UPT, UR10, URZ, UPT ;  /* 0x000000ff0a00728c */ /* 0x004fe2000bf85070 */
[----:B------:R-:W1:Y:S03]  /*0150*/  S2UR UR32, SR_CTAID.Z ;  /* 0x00000000002079c3 */ /* 0x000e660000002700 */
[----:B------:R-:W-:-:S05]  /*0160*/  UISETP.NE.AND.EX UP4, UPT, UR11, URZ, UPT, UP4 ;  /* 0x000000ff0b00728c */ /* 0x000fca000bf85340 */
[----:B------:R-:W2:Y:S01]  /*0170*/  @!UP3 LDCU.64 UR4, c[0x0][0x488] ;  /* 0x00009100ff04b7ac */ /* 0x000ea20008000a00 */
[----:B------:R-:W1:Y:S01]  /*0180*/  S2UR UR28, SR_CTAID.Y ;  /* 0x00000000001c79c3 */ /* 0x000e620000002600 */
[----:B------:R-:W5:Y:S07]  /*0190*/  @!UP3 LDCU.64 UR26, c[0x0][0x438] ;  /* 0x00008700ff1ab7ac */ /* 0x000f6e0008000a00 */
[----:B------:R-:W1:Y:S01]  /*01a0*/  S2UR UR31, SR_CTAID.Z ;  /* 0x00000000001f79c3 */ /* 0x000e620000002700 */
[----:B--2---:R-:W-:-:S03]  /*01b0*/  @!UP3 UISETP.NE.U32.AND UP0, UPT, UR4, URZ, UPT ;  /* 0x000000ff0400b28c */ /* 0x004fc6000bf05070 */
[----:B------:R-:W-:Y:S01]  /*01c0*/  UMOV UR4, 0x400 ;  /* 0x0000040000047882 */ /* 0x000fe20000000000 */
[----:B------:R-:W-:Y:S02]  /*01d0*/  @!UP3 UISETP.NE.AND.EX UP0, UPT, UR5, URZ, UPT, UP0 ;  /* 0x000000ff0500b28c */ /* 0x000fe4000bf05300 */
[----:B----4-:R-:W-:Y:S01]  /*01e0*/  ULEA UR29, UR29, UR4, 0x18 ;  /* 0x000000041d1d7291 */ /* 0x010fe2000f8ec0ff */
[----:B------:R-:W-:Y:S01]  /*01f0*/  UMOV UR5, 0x400 ;  /* 0x0000040000057882 */ /* 0x000fe20000000000 */
[----:B-----5:R-:W-:Y:S02]  /*0200*/  @!UP3 USEL UR38, UR27, URZ, UP0 ;  /* 0x000000ff1b26b287 */ /* 0x020fe40008000000 */
[----:B------:R-:W-:Y:S01]  /*0210*/  ULEA UR30, UR30, UR5, 0x18 ;  /* 0x000000051e1e7291 */ /* 0x000fe2000f8ec0ff */
[----:B---3--:R-:W-:-:S11]  /*0220*/  UMOV UR27, 0xffffd000 ;  /* 0xffffd000001b7882 */ /* 0x008fd60000000000 */
.L_x_67:
[----:B------:R-:W-:Y:S01]  /*0230*/  @UP4 ULEA UR6, UP1, UR33, UR10, 0x2 ;  /* 0x0000000a21064291 */ /* 0x000fe2000f8210ff */
[----:B------:R-:W-:Y:S01]  /*0240*/  PLOP3.LUT P1, PT, PT, PT, UP4, 0x80, 0x8 ;  /* 0x000000000008781c */ /* 0x000fe20003f2f048 */
[----:B------:R-:W-:Y:S01]  /*0250*/  @UP3 ULEA UR4, UP0, UR33, UR8, 0x2 ;  /* 0x0000000821043291 */ /* 0x000fe2000f8010ff */
[----:B------:R-:W-:Y:S01]  /*0260*/  PLOP3.LUT P0, PT, PT, PT, UP3, 0x80, 0x8 ;  /* 0x000000000008781c */ /* 0x000fe20003f0f038 */
[----:B------:R-:W-:Y:S02]  /*0270*/  @UP4 ULEA.HI.X UR7, UR33, UR11, URZ, 0x2, UP1 ;  /* 0x0000000b21074291 */ /* 0x000fe400088f14ff */
[----:B------:R-:W-:Y:S01]  /*0280*/  @UP3 ULEA.HI.X UR5, UR33, UR9, URZ, 0x2, UP0 ;  /* 0x0000000921053291 */ /* 0x000fe200080f14ff */
[----:B--2---:R-:W-:Y:S02]  /*0290*/  IMAD.U32 R4, RZ, RZ, UR6 ;  /* 0x00000006ff047e24 */ /* 0x004fe4000f8e00ff */
[----:B------:R-:W-:Y:S02]  /*02a0*/  IMAD.U32 R2, RZ, RZ, UR4 ;  /* 0x00000004ff027e24 */ /* 0x000fe4000f8e00ff */
[----:B------:R-:W-:-:S02]  /*02b0*/  IMAD.U32 R5, RZ, RZ, UR7 ;  /* 0x00000007ff057e24 */ /* 0x000fc4000f8e00ff */
[----:B------:R-:W-:-:S03]  /*02c0*/  IMAD.U32 R3, RZ, RZ, UR5 ;  /* 0x00000005ff037e24 */ /* 0x000fc6000f8e00ff */
[----:B------:R-:W2:Y:S04]  /*02d0*/  @P1 LDG.E R4, desc[UR36][R4.64] ;  /* 0x0000002404041981 */ /* 0x000ea8000c1e1900 */
[----:B------:R-:W3:Y:S01]  /*02e0*/  @P0 LDG.E R0, desc[UR36][R2.64] ;  /* 0x0000002402000981 */ /* 0x000ee2000c1e1900 */
[----:B------:R-:W-:Y:S01]  /*02f0*/  UMOV UR50, URZ ;  /* 0x000000ff00327c82 */ /* 0x000fe20008000000 */
[----:B------:R-:W-:Y:S01]  /*0300*/  USHF.L.U32 UR40, UR39, 0x7, URZ ;  /* 0x0000000727287899 */ /* 0x000fe200080006ff */
[----:B--2---:R-:W-:Y:S02]  /*0310*/  @P1 R2UR UR50, R4 ;  /* 0x00000000043212ca */ /* 0x004fe400000e0000 */
[----:B---3--:R-:W-:-:S13]  /*0320*/  @P0 R2UR UR49, R0 ;  /* 0x00000000003102ca */ /* 0x008fda00000e0000 */
[----:B------:R-:W-:Y:S02]  /*0330*/  @UP3 UIADD3 UR49, UPT, UPT, UR49, -UR50, URZ ;  /* 0x8000003231313290 */ /* 0x000fe4000fffe0ff */
[----:B------:R-:W-:-:S04]  /*0340*/  @!UP3 UIADD3 UR49, UPT, UPT, UR38, UR26, -UR50 ;  /* 0x0000001a2631b290 */ /* 0x000fc8000fffe832 */
[----:B------:R-:W-:-:S09]  /*0350*/  UISETP.GE.AND UP0, UPT, UR40, UR49, UPT ;  /* 0x000000312800728c */ /* 0x000fd2000bf06270 */
[----:B------:R-:W-:Y:S05]  /*0360*/  BRA.U UP0, `(.L_x_60) ;  /* 0x0000005d007c7547 */ /* 0x000fea000b800000 */
[----:B------:R-:W2:Y:S01]  /*0370*/  LDC R5, c[0x0][0x3e8] ;  /* 0x0000fa00ff057b82 */ /* 0x000ea20000000800 */
[----:B------:R-:W3:Y:S01]  /*0380*/  S2R R6, SR_CTAID.Z ;  /* 0x0000000000067919 */ /* 0x000ee20000002700 */
[----:B------:R-:W4:Y:S01]  /*0390*/  LDCU.U8 UR4, c[0x0][0x548] ;  /* 0x0000a900ff0477ac */ /* 0x000f220008000000 */
[----:B------:R-:W5:Y:S01]  /*03a0*/  LDCU UR42, c[0x0][0x434] ;  /* 0x00008680ff2a77ac */ /* 0x000f620008000800 */
[----:B------:R-:W1:Y:S01]  /*03b0*/  LDCU.U8 UR51, c[0x0][0x5f0] ;  /* 0x0000be00ff3377ac */ /* 0x000e620008000000 */
[----:B------:R-:W-:Y:S02]  /*03c0*/  USHF.L.U32 UR46, UR33, 0x7, URZ ;  /* 0x00000007212e7899 */ /* 0x000fe400080006ff */
[----:B----4-:R-:W-:Y:S01]  /*03d0*/  UISETP.NE.AND UP0, UPT, UR4, URZ, UPT ;  /* 0x000000ff0400728c */ /* 0x010fe2000bf05270 */
[----:B--2---:R-:W-:Y:S01]  /*03e0*/  IABS R0, R5 ;  /* 0x0000000500007213 */ /* 0x004fe20000000000 */
[----:B-----5:R-:W-:-:S04]  /*03f0*/  UIADD3 UR5, UPT, UPT, UR42, 0x3f, URZ ;  /* 0x0000003f2a057890 */ /* 0x020fc8000fffe0ff */
[----:B------:R-:W-:Y:S01]  /*0400*/  IMAD.MOV.U32 R4, RZ, RZ, R0 ;  /* 0x000000ffff047224 */ /* 0x000fe200078e0000 */
[----:B------:R-:W-:-:S04]  /*0410*/  USHF.R.S32.HI UR48, URZ, 0x1f, UR5 ;  /* 0x0000001fff307899 */ /* 0x000fc80008011405 */
[----:B------:R-:W1:Y:S01]  /*0420*/  @UP0 LDCU UR47, c[0x0][0x454] ;  /* 0x00008a80ff2f07ac */ /* 0x000e620008000800 */
[----:B------:R-:W2:Y:S01]  /*0430*/  I2F.RP R2, R4 ;  /* 0x0000000400027306 */ /* 0x000ea20000209400 */
[----:B---3--:R-:W-:Y:S01]  /*0440*/  IABS R6, R6 ;  /* 0x0000000600067213 */ /* 0x008fe20000000000 */
[----:B------:R-:W3:Y:S01]  /*0450*/  @!UP0 LDCU UR4, c[0x0][0x3e0] ;  /* 0x00007c00ff0487ac */ /* 0x000ee20008000800 */
[----:B------:R-:W-:-:S04]  /*0460*/  ULEA.HI UR48, UR48, UR5, URZ, 0x6 ;  /* 0x0000000530307291 */ /* 0x000fc8000f8f30ff */
[----:B------:R-:W-:Y:S01]  /*0470*/  USHF.R.S32.HI UR48, URZ, 0x6, UR48 ;  /* 0x00000006ff307899 */ /* 0x000fe20008011430 */
[----:B--2---:R-:W2:Y:S01]  /*0480*/  MUFU.RCP R2, R2 ;  /* 0x0000000200027308 */ /* 0x004ea20000001000 */
[----:B-1----:R-:W-:Y:S02]  /*0490*/  @UP0 UIMAD UR47, UR32, UR47, URZ ;  /* 0x0000002f202f02a4 */ /* 0x002fe4000f8e02ff */
[----:B---3--:R-:W-:Y:S02]  /*04a0*/  @!UP0 UIMAD UR4, UR33, UR4, UR32 ;  /* 0x00000004210482a4 */ /* 0x008fe4000f8e0220 */
[----:B------:R-:W-:Y:S02]  /*04b0*/  @UP0 UIMAD UR47, UR33, UR42, UR47 ;  /* 0x0000002a212f02a4 */ /* 0x000fe4000f8e022f */
[----:B------:R-:W-:Y:S01]  /*04c0*/  @!UP0 UIMAD UR47, UR4, UR42, URZ ;  /* 0x0000002a042f82a4 */ /* 0x000fe2000f8e02ff */
[----:B--2---:R-:W-:-:S04]  /*04d0*/  VIADD R2, R2, 0xffffffe ;  /* 0x0ffffffe02027836 */ /* 0x004fc80000000000 */
        /* <DEDUP_REMOVED lines=21> */
[----:B------:R-:W-:Y:S06]  /*0630*/  BRA.U !UP0, `(.L_x_61) ;  /* 0x00000001081c7547 */ /* 0x000fec000b800000 */
[----:B------:R-:W1:Y:S01]  /*0640*/  LDCU UR5, c[0x0][0x430] ;  /* 0x00008600ff0577ac */ /* 0x000e620008000800 */
[----:B------:R-:W1:Y:S01]  /*0650*/  LDCU UR4, c[0x0][0x454] ;  /* 0x00008a80ff0477ac */ /* 0x000e620008000800 */
[----:B------:R-:W2:Y:S01]  /*0660*/  LDCU UR41, c[0x0][0x444] ;  /* 0x00008880ff2977ac */ /* 0x000ea20008000800 */
[----:B-1----:R-:W-:Y:S02]  /*0670*/  ULEA UR4, UR5, UR4, 0x7 ;  /* 0x0000000405047291 */ /* 0x002fe4000f8e38ff */
[----:B--2---:R-:W-:-:S04]  /*0680*/  UIMAD UR45, UR33, UR41, UR46 ;  /* 0x00000029212d72a4 */ /* 0x004fc8000f8e022e */
[----:B------:R-:W-:Y:S01]  /*0690*/  UIMAD UR45, UR4, UR32, UR45 ;  /* 0x00000020042d72a4 */ /* 0x000fe2000f8e022d */
[----:B------:R-:W-:Y:S11]  /*06a0*/  BRA `(.L_x_62) ;  /* 0x0000000000107947 */ /* 0x000ff60003800000 */
.L_x_61:
[----:B------:R-:W1:Y:S01]  /*06b0*/  LDCU UR45, c[0x0][0x3e0] ;  /* 0x00007c00ff2d77ac */ /* 0x000e620008000800 */
[----:B------:R-:W2:Y:S01]  /*06c0*/  LDCU UR41, c[0x0][0x444] ;  /* 0x00008880ff2977ac */ /* 0x000ea20008000800 */
[----:B-1----:R-:W-:-:S04]  /*06d0*/  UIMAD UR45, UR33, UR45, UR32 ;  /* 0x0000002d212d72a4 */ /* 0x002fc8000f8e0220 */
[----:B--2---:R-:W-:-:S12]  /*06e0*/  UIMAD UR45, UR45, UR41, URZ ;  /* 0x000000292d2d72a4 */ /* 0x004fd8000f8e02ff */
.L_x_62:
[----:B------:R-:W1:Y:S01]  /*06f0*/  S2R R226, SR_TID.X ;  /* 0x0000000000e27919 */ /* 0x000e620000002100 */
[----:B------:R-:W2:Y:S01]  /*0700*/  LDCU.64 UR20, c[0x0][0x588] ;  /* 0x0000b100ff1477ac */ /* 0x000ea20008000a00 */
[----:B------:R-:W-:Y:S01]  /*0710*/  IMAD.MOV.U32 R3, RZ, RZ, RZ ;  /* 0x000000ffff037224 */ /* 0x000fe200078e00ff */
[----:B------:R-:W3:Y:S01]  /*0720*/  LDCU.64 UR18, c[0x0][0x3c0] ;  /* 0x00007800ff1277ac */ /* 0x000ee20008000a00 */
[----:B------:R-:W4:Y:S01]  /*0730*/  LDCU.64 UR14, c[0x0][0x3b8] ;  /* 0x00007700ff0e77ac */ /* 0x000f220008000a00 */
[----:B------:R-:W1:Y:S01]  /*0740*/  LDCU.64 UR24, c[0x0][0x3b0] ;  /* 0x00007600ff1877ac */ /* 0x000e620008000a00 */
[----:B------:R-:W1:Y:S01]  /*0750*/  LDCU.128 UR4, c[0x0][0x590] ;  /* 0x0000b200ff0477ac */ /* 0x000e620008000c00 */
[----:B--2---:R-:W-:Y:S01]  /*0760*/  IMAD.U32 R6, RZ, RZ, UR20 ;  /* 0x00000014ff067e24 */ /* 0x004fe2000f8e00ff */
[----:B------:R-:W2:Y:S01]  /*0770*/  LDCU.64 UR12, c[0x0][0x3a0] ;  /* 0x00007400ff0c77ac */ /* 0x000ea20008000a00 */
[----:B------:R-:W-:Y:S02]  /*0780*/  IMAD.U32 R0, RZ, RZ, UR21 ;  /* 0x00000015ff007e24 */ /* 0x000fe4000f8e00ff */
[----:B---3--:R-:W-:Y:S01]  /*0790*/  IMAD.U32 R4, RZ, RZ, UR18 ;  /* 0x00000012ff047e24 */ /* 0x008fe2000f8e00ff */
[----:B------:R-:W-:-:S02]  /*07a0*/  UIADD3 UR44, UPT, UPT, UR48, -0x1, URZ ;  /* 0xffffffff302c7890 */ /* 0x000fc4000fffe0ff */
[----:B------:R-:W-:Y:S01]  /*07b0*/  USHF.R.S32.HI UR53, URZ, 0x1f, UR50 ;  /* 0x0000001fff357899 */ /* 0x000fe20008011432 */
[----:B----4-:R-:W-:Y:S01]  /*07c0*/  IMAD.U32 R8, RZ, RZ, UR14 ;  /* 0x0000000eff087e24 */ /* 0x010fe2000f8e00ff */
[----:B------:R-:W-:Y:S02]  /*07d0*/  UIADD3 UR54, UP0, UPT, UR40, UR50, URZ ;  /* 0x0000003228367290 */ /* 0x000fe4000ff1e0ff */
[----:B------:R-:W-:Y:S01]  /*07e0*/  USHF.L.U32 UR43, UR44, 0x6, URZ ;  /* 0x000000062c2b7899 */ /* 0x000fe200080006ff */
[----:B-1----:R-:W-:Y:S01]  /*07f0*/  IMAD.SHL.U32 R163, R226, 0x8, RZ ;  /* 0x00000008e2a37824 */ /* 0x002fe200078e00ff */
[----:B------:R-:W-:Y:S01]  /*0800*/  ULEA.HI.X.SX32 UR53, UR40, UR53, 0x1, UP0 ;  /* 0x0000003528357291 */ /* 0x000fe200080f0eff */
[----:B------:R-:W-:Y:S01]  /*0810*/  SHF.R.U32.HI R21, RZ, 0x2, R226 ;  /* 0x00000002ff157819 */ /* 0x000fe200000116e2 */
[----:B------:R-:W-:Y:S01]  /*0820*/  USHF.R.S32.HI UR52, URZ, 0x1f, UR43 ;  /* 0x0000001fff347899 */ /* 0x000fe2000801142b */
[----:B------:R-:W-:Y:S01]  /*0830*/  IMAD.U32 R12, RZ, RZ, UR4 ;  /* 0x00000004ff0c7e24 */ /* 0x000fe2000f8e00ff */
[----:B------:R-:W-:Y:S01]  /*0840*/  LOP3.LUT R2, R163, 0x18, RZ, 0xc0, !PT ;  /* 0x00000018a3027812 */ /* 0x000fe200078ec0ff */
[----:B------:R-:W1:Y:S01]  /*0850*/  LDCU.64 UR22, c[0x0][0x398] ;  /* 0x00007300ff1677ac */ /* 0x000e620008000a00 */
[----:B------:R-:W-:-:S02]  /*0860*/  IMAD.U32 R15, RZ, RZ, UR7 ;  /* 0x00000007ff0f7e24 */ /* 0x000fc4000f8e00ff */
[----:B------:R-:W-:Y:S01]  /*0870*/  IMAD R19, R21, UR15, RZ ;  /* 0x0000000f15137c24 */ /* 0x000fe2000f8e02ff */
[----:B------:R-:W3:Y:S01]  /*0880*/  LDCU.64 UR16, c[0x0][0x3a8] ;  /* 0x00007500ff1077ac */ /* 0x000ee20008000a00 */
[----:B------:R-:W-:Y:S01]  /*0890*/  IMAD.WIDE.U32 R6, R6, UR33, R2 ;  /* 0x0000002106067c25 */ /* 0x000fe2000f8e0002 */
[----:B------:R-:W-:-:S03]  /*08a0*/  UIMAD UR20, UR53, UR18, URZ ;  /* 0x00000012351472a4 */ /* 0x000fc6000f8e02ff */
[----:B------:R-:W-:Y:S01]  /*08b0*/  IMAD R7, R0, UR33, R7 ;  /* 0x0000002100077c24 */ /* 0x000fe2000f8e0207 */
[----:B------:R-:W-:Y:S01]  /*08c0*/  UIMAD UR53, UR53, UR14, URZ ;  /* 0x0000000e353572a4 */ /* 0x000fe2000f8e02ff */
[--C-:B------:R-:W-:Y:S01]  /*08d0*/  IMAD.WIDE.U32 R4, R4, UR54, R2.reuse ;  /* 0x0000003604047c25 */ /* 0x100fe2000f8e0002 */
[----:B------:R-:W-:Y:S02]  /*08e0*/  UIMAD UR21, UR52, UR24, URZ ;  /* 0x00000018341572a4 */ /* 0x000fe4000f8e02ff */
[----:B------:R-:W-:Y:S01]  /*08f0*/  UIMAD UR20, UR54, UR19, UR20 ;  /* 0x00000013361472a4 */ /* 0x000fe2000f8e0214 */
[----:B------:R-:W-:Y:S01]  /*0900*/  IMAD.WIDE.U32 R8, R8, UR54, R2 ;  /* 0x0000003608087c25 */ /* 0x000fe2000f8e0002 */
[----:B------:R-:W-:Y:S02]  /*0910*/  UIMAD UR53, UR54, UR15, UR53 ;  /* 0x0000000f363572a4 */ /* 0x000fe4000f8e0235 */
[----:B------:R-:W-:Y:S01]  /*0920*/  UIMAD.WIDE.U32 UR54, UR43, UR24, URZ ;  /* 0x000000182b3672a5 */ /* 0x000fe2000f8e00ff */
[----:B------:R-:W-:Y:S01]  /*0930*/  IMAD.WIDE.U32 R12, R12, UR43, R6 ;  /* 0x0000002b0c0c7c25 */ /* 0x000fe2000f8e0006 */
[----:B------:R-:W-:-:S02]  /*0940*/  UIMAD UR21, UR43, UR25, UR21 ;  /* 0x000000192b1572a4 */ /* 0x000fc4000f8e0215 */
[----:B------:R-:W-:Y:S01]  /*0950*/  USHF.L.U32 UR7, UR18, 0x6, URZ ;  /* 0x0000000612077899 */ /* 0x000fe200080006ff */
[----:B--2---:R-:W-:Y:S01]  /*0960*/  IMAD.U32 R6, RZ, RZ, UR12 ;  /* 0x0000000cff067e24 */ /* 0x004fe2000f8e00ff */
[----:B------:R-:W-:Y:S01]  /*0970*/  UIMAD UR12, UR52, UR4, URZ ;  /* 0x00000004340c72a4 */ /* 0x000fe2000f8e02ff */
[----:B------:R-:W-:Y:S01]  /*0980*/  VIADD R9, R9, UR53 ;  /* 0x0000003509097c36 */ /* 0x000fe20008000000 */
[----:B------:R-:W-:Y:S01]  /*0990*/  UIADD3 UR21, UPT, UPT, UR55, UR21, URZ ;  /* 0x0000001537157290 */ /* 0x000fe2000fffe0ff */
[----:B------:R-:W-:Y:S01]  /*09a0*/  LOP3.LUT R2, R2, UR54, RZ, 0xfc, !PT ;  /* 0x0000003602027c12 */ /* 0x000fe2000f8efcff */
[----:B------:R-:W-:Y:S01]  /*09b0*/  UIMAD UR12, UR43, UR5, UR12 ;  /* 0x000000052b0c72a4 */ /* 0x000fe2000f8e020c */
[----:B------:R-:W-:Y:S01]  /*09c0*/  VIADD R5, R5, UR20 ;  /* 0x0000001405057c36 */ /* 0x000fe20008000000 */
[----:B------:R-:W-:Y:S01]  /*09d0*/  ULOP3.LUT UR44, UR44, 0x80000001, URZ, 0xc0, !UPT ;  /* 0x800000012c2c7892 */ /* 0x000fe2000f8ec0ff */
[----:B---3--:R-:W-:Y:S01]  /*09e0*/  IMAD.U32 R10, RZ, RZ, UR16 ;  /* 0x00000010ff0a7e24 */ /* 0x008fe2000f8e00ff */
[----:B------:R-:W-:Y:S01]  /*09f0*/  UIADD3 UR47, UPT, UPT, UR43, UR47, URZ ;  /* 0x0000002f2b2f7290 */ /* 0x000fe2000fffe0ff */
[----:B------:R-:W-:Y:S01]  /*0a00*/  IMAD.U32 R3, RZ, RZ, UR21 ;  /* 0x00000015ff037e24 */ /* 0x000fe2000f8e00ff */
[----:B------:R-:W-:Y:S01]  /*0a10*/  UISETP.NE.AND UP0, UPT, UR44, 0x1, UPT ;  /* 0x000000012c00788c */ /* 0x000fe2000bf05270 */
[----:B-1----:R-:W-:-:S02]  /*0a20*/  IMAD.U32 R0, RZ, RZ, UR22 ;  /* 0x00000016ff007e24 */ /* 0x002fc4000f8e00ff */
[----:B------:R-:W-:Y:S01]  /*0a30*/  IMAD.WIDE.U32 R6, R6, UR33, R8 ;  /* 0x0000002106067c25 */ /* 0x000fe2000f8e0008 */
[----:B------:R-:W1:Y:S03]  /*0a40*/  LDCU.64 UR20, c[0x0][0x3d8] ;  /* 0x00007b00ff1477ac */ /* 0x000e660008000a00 */
[----:B------:R-:W-:-:S04]  /*0a50*/  IMAD.WIDE.U32 R10, R10, UR33, R4 ;  /* 0x000000210a0a7c25 */ /* 0x000fc8000f8e0004 */
[----:B------:R-:W-:-:S04]  /*0a60*/  IMAD.WIDE.U32 R8, R0, UR33, R2 ;  /* 0x0000002100087c25 */ /* 0x000fc8000f8e0002 */
[----:B------:R-:W-:Y:S02]  /*0a70*/  IMAD.U32 R0, RZ, RZ, UR13 ;  /* 0x0000000dff007e24 */ /* 0x000fe4000f8e00ff */
[----:B------:R-:W-:Y:S01]  /*0a80*/  VIADD R5, R13, UR12 ;  /* 0x0000000c0d057c36 */ /* 0x000fe20008000000 */
[----:B------:R-:W2:Y:S01]  /*0a90*/  LDCU.64 UR12, c[0x0][0x3c8] ;  /* 0x00007900ff0c77ac */ /* 0x000ea20008000a00 */
[----:B------:R-:W-:Y:S02]  /*0aa0*/  IMAD.U32 R2, RZ, RZ, UR17 ;  /* 0x00000011ff027e24 */ /* 0x000fe4000f8e00ff */
[----:B------:R-:W-:Y:S01]  /*0ab0*/  IMAD.U32 R13, RZ, RZ, UR23 ;  /* 0x00000017ff0d7e24 */ /* 0x000fe2000f8e00ff */
[----:B------:R-:W3:Y:S01]  /*0ac0*/  LDCU.64 UR16, c[0x0][0x3d0] ;  /* 0x00007a00ff1077ac */ /* 0x000ee20008000a00 */
[----:B------:R-:W-:Y:S02]  /*0ad0*/  IMAD R3, R2, UR33, R11 ;  /* 0x0000002102037c24 */ /* 0x000fe4000f8e020b */
[----:B------:R-:W-:Y:S01]  /*0ae0*/  IMAD.U32 R11, RZ, RZ, UR6 ;  /* 0x00000006ff0b7e24 */ /* 0x000fe2000f8e00ff */
[----:B------:R-:W-:Y:S01]  /*0af0*/  USHF.L.U64.HI UR6, UR18, 0x6, UR19 ;  /* 0x0000000612067899 */ /* 0x000fe20008010213 */
[----:B------:R-:W-:Y:S01]  /*0b00*/  IMAD R7, R0, UR33, R7 ;  /* 0x0000002100077c24 */ /* 0x000fe2000f8e0207 */
[----:B------:R-:W4:Y:S01]  /*0b10*/  LDCU.64 UR22, c[0x0][0x550] ;  /* 0x0000aa00ff1677ac */ /* 0x000f220008000a00 */
[----:B-1----:R-:W-:-:S02]  /*0b20*/  IMAD R0, R16, UR20, RZ ;  /* 0x0000001410007c24 */ /* 0x002fc4000f8e02ff */
[----:B------:R-:W-:Y:S02]  /*0b30*/  IMAD.MOV.U32 R4, RZ, RZ, R12 ;  /* 0x000000ffff047224 */ /* 0x000fe400078e000c */
[----:B------:R-:W-:Y:S02]  /*0b40*/  IMAD.MOV.U32 R2, RZ, RZ, R10 ;  /* 0x000000ffff027224 */ /* 0x000fe400078e000a */
[----:B------:R-:W-:Y:S02]  /*0b50*/  IMAD R9, R13, UR33, R9 ;  /* 0x000000210d097c24 */ /* 0x000fe4000f8e0209 */
[----:B--2---:R-:W-:Y:S02]  /*0b60*/  IMAD.U32 R12, RZ, RZ, UR12 ;  /* 0x0000000cff0c7e24 */ /* 0x004fe4000f8e00ff */
[C---:B------:R-:W-:Y:S02]  /*0b70*/  IMAD R17, R14.reuse, UR21, R0 ;  /* 0x000000150e117c24 */ /* 0x040fe4000f8e0200 */
[----:B------:R-:W-:Y:S01]  /*0b80*/  IMAD.WIDE.U32 R2, R14, UR20, R2 ;  /* 0x000000140e027c25 */ /* 0x000fe2000f8e0002 */
[----:B------:R-:W-:-:S03]  /*0b90*/  USHF.L.U64.HI UR20, UR14, 0x6, UR15 ;  /* 0x000000060e147899 */ /* 0x000fc6000801020f */
[----:B---3--:R-:W-:Y:S02]  /*0ba0*/  IMAD R0, R16, UR16, RZ ;  /* 0x0000001010007c24 */ /* 0x008fe4000f8e02ff */
[----:B------:R-:W-:Y:S01]  /*0bb0*/  IMAD.WIDE.U32 R6, R14, UR16, R6 ;  /* 0x000000100e067c25 */ /* 0x000fe2000f8e0006 */
[----:B------:R-:W-:-:S03]  /*0bc0*/  USHF.L.U32 UR16, UR14, 0x6, URZ ;  /* 0x000000060e107899 */ /* 0x000fc600080006ff */
[----:B------:R-:W-:-:S04]  /*0bd0*/  IMAD.WIDE.U32 R12, R12, UR32, R8 ;  /* 0x000000200c0c7c25 */ /* 0x000fc8000f8e0008 */
[----:B------:R-:W-:-:S04]  /*0be0*/  IMAD.WIDE.U32 R4, R11, UR32, R4 ;  /* 0x000000200b047c25 */ /* 0x000fc8000f8e0004 */
[----:B------:R-:W-:Y:S02]  /*0bf0*/  IMAD.U32 R9, RZ, RZ, UR6 ;  /* 0x00000006ff097e24 */ /* 0x000fe4000f8e00ff */
[----:B------:R-:W-:Y:S01]  /*0c00*/  IMAD.U32 R8, RZ, RZ, UR7 ;  /* 0x00000007ff087e24 */ /* 0x000fe2000f8e00ff */
[----:B------:R-:W1:Y:S01]  /*0c10*/  LDCU.64 UR6, c[0x0][0x388] ;  /* 0x00007100ff0677ac */ /* 0x000e620008000a00 */
[----:B------:R-:W-:Y:S02]  /*0c20*/  IMAD R18, R14, UR17, R0 ;  /* 0x000000110e127c24 */ /* 0x000fe4000f8e0200 */
[----:B------:R-:W-:Y:S02]  /*0c30*/  IMAD R15, R15, UR32, R5 ;  /* 0x000000200f0f7c24 */ /* 0x000fe4000f8e0205 */
[----:B------:R-:W-:Y:S02]  /*0c40*/  IMAD.MOV.U32 R14, RZ, RZ, R4 ;  /* 0x000000ffff0e7224 */ /* 0x000fe400078e0004 */
[----:B------:R-:W-:-:S02]  /*0c50*/  IMAD.U32 R5, RZ, RZ, UR20 ;  /* 0x00000014ff057e24 */ /* 0x000fc4000f8e00ff */
[----:B------:R-:W-:Y:S02]  /*0c60*/  IMAD.U32 R4, RZ, RZ, UR16 ;  /* 0x00000010ff047e24 */ /* 0x000fe4000f8e00ff */
[----:B------:R-:W-:Y:S01]  /*0c70*/  IMAD.U32 R0, RZ, RZ, UR13 ;  /* 0x0000000dff007e24 */ /* 0x000fe2000f8e00ff */
[----:B------:R-:W2:Y:S01]  /*0c80*/  LDCU.64 UR12, c[0x0][0x390] ;  /* 0x00007200ff0c77ac */ /* 0x000ea20008000a00 */
[----:B------:R-:W-:-:S04]  /*0c90*/  IMAD.WIDE.U32 R10, R21, UR14, R4 ;  /* 0x0000000e150a7c25 */ /* 0x000fc8000f8e0004 */
[----:B------:R-:W-:Y:S02]  /*0ca0*/  IMAD.IADD R5, R3, 0x1, R17 ;  /* 0x0000000103057824 */ /* 0x000fe400078e0211 */
[----:B------:R-:W-:Y:S01]  /*0cb0*/  IMAD.IADD R3, R7, 0x1, R18 ;  /* 0x0000000107037824 */ /* 0x000fe200078e0212 */
[----:B------:R-:W-:Y:S01]  /*0cc0*/  IADD3 R18, P0, PT, R6, R10, RZ ;  /* 0x0000000a06127210 */ /* 0x000fe20007f1e0ff */
[----:B------:R-:W-:-:S03]  /*0cd0*/  IMAD.WIDE.U32 R8, R21, UR18, R8 ;  /* 0x0000001215087c25 */ /* 0x000fc6000f8e0008 */
[----:B------:R-:W-:Y:S01]  /*0ce0*/  IADD3.X R11, PT, PT, R3, R19, R11, P0, !PT ;  /* 0x00000013030b7210 */ /* 0x000fe200007fe40b */
[C---:B------:R-:W-:Y:S01]  /*0cf0*/  IMAD R16, R21.reuse, UR19, RZ ;  /* 0x0000001315107c24 */ /* 0x040fe2000f8e02ff */
[----:B-1----:R-:W-:Y:S01]  /*0d00*/  LEA R10, P0, R18, UR6, 0x1 ;  /* 0x00000006120a7c11 */ /* 0x002fe2000f8008ff */
[----:B------:R-:W-:Y:S01]  /*0d10*/  IMAD.MOV.U32 R4, RZ, RZ, R2 ;  /* 0x000000ffff047224 */ /* 0x000fe200078e0002 */
[----:B------:R-:W-:Y:S01]  /*0d20*/  IADD3 R17, P1, PT, R2, R8, RZ ;  /* 0x0000000802117210 */ /* 0x000fe20007f3e0ff */
[----:B------:R-:W-:Y:S01]  /*0d30*/  IMAD.WIDE.U32 R14, R21, UR4, R14 ;  /* 0x00000004150e7c25 */ /* 0x000fe2000f8e000e */
[----:B------:R-:W-:Y:S02]  /*0d40*/  LEA.HI.X R11, R18, UR7, R11, 0x1, P0 ;  /* 0x00000007120b7c11 */ /* 0x000fe400080f0c0b */
[----:B------:R-:W-:Y:S01]  /*0d50*/  ISETP.NE.AND P0, PT, RZ, UR51, PT ;  /* 0x00000033ff007c0c */ /* 0x000fe2000bf05270 */
[----:B------:R-:W-:Y:S01]  /*0d60*/  IMAD.MOV.U32 R8, RZ, RZ, R12 ;  /* 0x000000ffff087224 */ /* 0x000fe200078e000c */
[----:B------:R-:W-:Y:S01]  /*0d70*/  IADD3.X R20, PT, PT, R5, R16, R9, P1, !PT ;  /* 0x0000001005147210 */ /* 0x000fe20000ffe409 */
[----:B------:R-:W-:Y:S01]  /*0d80*/  IMAD R9, R0, UR32, R13 ;  /* 0x0000002000097c24 */ /* 0x000fe2000f8e020d */
[----:B----4-:R-:W-:Y:S01]  /*0d90*/  LEA R242, P3, R14, UR22, 0x1 ;  /* 0x000000160ef27c11 */ /* 0x010fe2000f8608ff */
[----:B------:R-:W-:Y:S01]  /*0da0*/  IMAD.WIDE.U32 R12, R21, UR18, R4 ;  /* 0x00000012150c7c25 */ /* 0x000fe2000f8e0004 */
[----:B--2---:R-:W-:-:S03]  /*0db0*/  LEA R4, P1, R17, UR12, 0x1 ;  /* 0x0000000c11047c11 */ /* 0x004fc6000f8208ff */
[----:B------:R-:W-:Y:S01]  /*0dc0*/  IMAD R0, R21, UR5, R15 ;  /* 0x0000000515007c24 */ /* 0x000fe2000f8e020f */
[----:B------:R-:W1:Y:S01]  /*0dd0*/  LDCU.64 UR4, c[0x0][0x380] ;  /* 0x00007000ff0477ac */ /* 0x000e620008000a00 */
[----:B------:R-:W-:Y:S01]  /*0de0*/  IMAD.MOV.U32 R2, RZ, RZ, R6 ;  /* 0x000000ffff027224 */ /* 0x000fe200078e0006 */
[----:B------:R-:W-:Y:S01]  /*0df0*/  LEA R6, P2, R12, UR12, 0x1 ;  /* 0x0000000c0c067c11 */ /* 0x000fe2000f8408ff */
[----:B------:R-:W-:Y:S01]  /*0e00*/  IMAD.IADD R7, R13, 0x1, R16 ;  /* 0x000000010d077824 */ /* 0x000fe200078e0210 */
[----:B------:R-:W-:Y:S01]  /*0e10*/  LEA.HI.X R243, R14, UR23, R0, 0x1, P3 ;  /* 0x000000170ef37c11 */ /* 0x000fe200098f0c00 */
[----:B------:R-:W-:Y:S01]  /*0e20*/  IMAD.WIDE.U32 R8, R21, UR24, R8 ;  /* 0x0000001815087c25 */ /* 0x000fe2000f8e0008 */
[----:B------:R-:W-:Y:S01]  /*0e30*/  LOP3.LUT R0, R163, 0xd8, RZ, 0xc0, !PT ;  /* 0x000000d8a3007812 */ /* 0x000fe200078ec0ff */
[----:B------:R-:W-:Y:S01]  /*0e40*/  USEL UR12, URZ, 0x3000, UP0 ;  /* 0x00003000ff0c7887 */ /* 0x000fe20008000000 */
[----:B------:R-:W-:Y:S01]  /*0e50*/  LEA.HI.X R7, R12, UR13, R7, 0x1, P2 ;  /* 0x0000000d0c077c11 */ /* 0x000fe200090f0c07 */
[----:B------:R-:W-:Y:S01]  /*0e60*/  IMAD.WIDE.U32 R12, R21, UR14, R2 ;  /* 0x0000000e150c7c25 */ /* 0x000fe2000f8e0002 */
[----:B------:R-:W-:Y:S01]  /*0e70*/  LOP3.LUT R14, R0, 0x18, R226, 0x78, !PT ;  /* 0x00000018000e7812 */ /* 0x000fe200078e78e2 */
[----:B------:R-:W2:Y:S01]  /*0e80*/  LDCU.64 UR14, c[0x0][0x420] ;  /* 0x00008400ff0e77ac */ /* 0x000ea20008000a00 */
[----:B------:R-:W-:Y:S01]  /*0e90*/  LEA.HI.X R5, R17, UR13, R20, 0x1, P1 ;  /* 0x0000000d11057c11 */ /* 0x000fe200088f0c14 */
[----:B------:R-:W-:Y:S01]  /*0ea0*/  IMAD.IADD R0, R13, 0x1, R19 ;  /* 0x000000010d007824 */ /* 0x000fe200078e0213 */
[C---:B------:R-:W-:Y:S01]  /*0eb0*/  LEA R2, P1, R12.reuse, UR6, 0x1 ;  /* 0x000000060c027c11 */ /* 0x040fe2000f8208ff */
[----:B------:R-:W-:Y:S01]  /*0ec0*/  IMAD R9, R21, UR25, R9 ;  /* 0x0000001915097c24 */ /* 0x000fe2000f8e0209 */
[----:B------:R-:W-:Y:S01]  /*0ed0*/  SHF.R.U32.HI R15, RZ, 0x1, R226 ;  /* 0x00000001ff0f7819 */ /* 0x000fe200000116e2 */
[----:B------:R-:W3:Y:S01]  /*0ee0*/  LDCU UR13, c[0x0][0x44c] ;  /* 0x00008980ff0d77ac */ /* 0x000ee20008000800 */
[----:B------:R-:W-:-:S02]  /*0ef0*/  LEA.HI.X R3, R12, UR7, R0, 0x1, P1 ;  /* 0x000000070c037c11 */ /* 0x000fc400088f0c00 */
[----:B------:R-:W-:Y:S01]  /*0f00*/  LOP3.LUT R0, R14, 0x1f20, R163, 0xf8, !PT ;  /* 0x00001f200e007812 */ /* 0x000fe200078ef8a3 */
[----:B------:R-:W4:Y:S01]  /*0f10*/  LDCU.64 UR6, c[0x0][0x460] ;  /* 0x00008c00ff0677ac */ /* 0x000f220008000a00 */
[C---:B-1----:R-:W-:Y:S02]  /*0f20*/  LEA R240, P2, R8.reuse, UR4, 0x1 ;  /* 0x0000000408f07c11 */ /* 0x042fe4000f8408ff */
[----:B------:R-:W-:Y:S01]  /*0f30*/  LOP3.LUT R244, R15, 0x10, RZ, 0xc0, !PT ;  /* 0x000000100ff47812 */ /* 0x000fe200078ec0ff */
[----:B------:R-:W-:Y:S01]  /*0f40*/  UMOV UR4, UR30 ;  /* 0x0000001e00047c82 */ /* 0x000fe20008000000 */
[----:B------:R-:W-:Y:S01]  /*0f50*/  LEA.HI.X R241, R8, UR5, R9, 0x1, P2 ;  /* 0x0000000508f17c11 */ /* 0x000fe200090f0c09 */
[----:B------:R-:W1:Y:S01]  /*0f60*/  LDCU UR5, c[0x0][0x3e0] ;  /* 0x00007c00ff0577ac */ /* 0x000e620008000800 */
[----:B------:R-:W-:Y:S01]  /*0f70*/  LEA R0, R0, UR4, 0x1 ;  /* 0x0000000400007c11 */ /* 0x000fe2000f8e08ff */
[----:B------:R-:W-:Y:S01]  /*0f80*/  @P0 BAR.SYNC.DEFER_BLOCKING 0x0 ;  /* 0x0000000000000b1d */ /* 0x000fe20000010000 */
[----:B------:R-:W-:Y:S01]  /*0f90*/  LOP3.LUT R244, R244, 0x7, R21, 0xf8, !PT ;  /* 0x00000007f4f47812 */ /* 0x000fe200078ef815 */
[----:B--2---:R-:W-:-:S02]  /*0fa0*/  UIMAD.WIDE UR14, UR47, 0x4, UR14 ;  /* 0x000000042f0e78a5 */ /* 0x004fc4000f8e020e */
[----:B------:R-:W-:Y:S01]  /*0fb0*/  VIADD R239, R0, UR12 ;  /* 0x0000000c00ef7c36 */ /* 0x000fe20008000000 */
[----:B------:R-:W-:Y:S02]  /*0fc0*/  USHF.R.S32.HI UR16, URZ, 0x1f, UR41 ;  /* 0x0000001fff107899 */ /* 0x000fe40008011429 */
[----:B------:R-:W-:Y:S02]  /*0fd0*/  UIMAD.WIDE.U32 UR54, UR33, UR41, URZ ;  /* 0x00000029213672a5 */ /* 0x000fe4000f8e00ff */
[----:B------:R-:W-:Y:S01]  /*0fe0*/  UIMAD UR16, UR16, UR33, URZ ;  /* 0x00000021101072a4 */ /* 0x000fe2000f8e02ff */
[----:B------:R-:W-:Y:S01]  /*0ff0*/  @!PT LDS RZ, [RZ] ;  /* 0x00000000fffff984 */ /* 0x000fe20000000800 */
[----:B------:R-:W-:Y:S01]  /*1000*/  @!PT LDS RZ, [RZ] ;  /* 0x00000000fffff984 */ /* 0x000fe20000000800 */
[----:B------:R-:W-:Y:S01]  /*1010*/  @!PT LDS RZ, [RZ] ;  /* 0x00000000fffff984 */ /* 0x000fe20000000800 */
[----:B------:R-:W-:Y:S04]  /*1020*/  LDGSTS.E.BYPASS.LTC128B.128 [R0+0xf000], desc[UR36][R6.64] ;  /* 0x0f00000006007fae */ /* 0x000fe8000b981a24 */
[----:B------:R-:W-:Y:S04]  /*1030*/  LDGSTS.E.BYPASS.LTC128B.128 [R0+0x11000], desc[UR36][R6.64+0x40] ;  /* 0x1100004006007fae */ /* 0x000fe8000b981a24 */
[----:B------:R2:W-:Y:S04]  /*1040*/  LDGSTS.E.BYPASS.LTC128B.128 [R0+0x13000], desc[UR36][R6.64+0x80] ;  /* 0x1300008006007fae */ /* 0x0005e8000b981a24 */
[----:B------:R-:W-:Y:S04]  /*1050*/  LDGSTS.E.BYPASS.LTC128B.128 [R0+0x10000], desc[UR36][R4.64] ;  /* 0x1000000004007fae */ /* 0x000fe8000b981a24 */
[----:B------:R-:W-:Y:S04]  /*1060*/  LDGSTS.E.BYPASS.LTC128B.128 [R0+0x12000], desc[UR36][R4.64+0x40] ;  /* 0x1200004004007fae */ /* 0x000fe8000b981a24 */
[----:B------:R3:W-:Y:S04]  /*1070*/  LDGSTS.E.BYPASS.LTC128B.128 [R0+0x14000], desc[UR36][R4.64+0x80] ;  /* 0x1400008004007fae */ /* 0x0007e8000b981a24 */
[----:B------:R-:W0:Y:S04]  /*1080*/  LDGDEPBAR ;  /* 0x00000000000079af */ /* 0x000e280000000000 */
[----:B------:R-:W-:Y:S04]  /*1090*/  LDGSTS.E.BYPASS.LTC128B.128 [R0+0x6000], desc[UR36][R242.64] ;  /* 0x06000000f2007fae */ /* 0x000fe8000b981a24 */
[----:B------:R-:W-:Y:S01]  /*10a0*/  LDGSTS.E.BYPASS.LTC128B.128 [R0+0x7000], desc[UR36][R242.64+0x40] ;  /* 0x07000040f2007fae */ /* 0x000fe2000b981a24 */
[----:B--2---:R-:W-:-:S03]  /*10b0*/  IMAD.MOV.U32 R6, RZ, RZ, 0x4 ;  /* 0x00000004ff067424 */ /* 0x004fc600078e00ff */
[----:B------:R-:W-:Y:S04]  /*10c0*/  LDGSTS.E.BYPASS.LTC128B.128 [R0+0x8000], desc[UR36][R242.64+0x80] ;  /* 0x08000080f2007fae */ /* 0x000fe8000b981a24 */
[----:B------:R-:W-:Y:S04]  /*10d0*/  LDGSTS.E.BYPASS.LTC128B.128 [R239], desc[UR36][R240.64] ;  /* 0x00000000f0ef7fae */ /* 0x000fe8000b981a24 */
[----:B------:R-:W-:Y:S01]  /*10e0*/  LDGSTS.E.BYPASS.LTC128B.128 [R239+0x1000], desc[UR36][R240.64+0x40] ;  /* 0x01000040f0ef7fae */ /* 0x000fe2000b981a24 */
[----:B---3--:R-:W-:-:S03]  /*10f0*/  IMAD.WIDE.U32 R4, R244, R6, UR14 ;  /* 0x0000000ef4047e25 */ /* 0x008fc6000f8e0006 */
[----:B------:R-:W-:Y:S04]  /*1100*/  LDGSTS.E.BYPASS.LTC128B.128 [R239+0x2000], desc[UR36][R240.64+0x80] ;  /* 0x02000080f0ef7fae */ /* 0x000fe8000b981a24 */
[----:B------:R-:W-:Y:S04]  /*1110*/  LDGSTS.E.BYPASS.LTC128B.128 [R0+0x9000], desc[UR36][R2.64] ;  /* 0x0900000002007fae */ /* 0x000fe8000b981a24 */
[----:B------:R-:W-:Y:S04]  /*1120*/  LDGSTS.E.BYPASS.LTC128B.128 [R0+0xb000], desc[UR36][R2.64+0x40] ;  /* 0x0b00004002007fae */ /* 0x000fe8000b981a24 */
[----:B------:R-:W-:Y:S04]  /*1130*/  LDGSTS.E.BYPASS.LTC128B.128 [R0+0xd000], desc[UR36][R2.64+0x80] ;  /* 0x0d00008002007fae */ /* 0x000fe8000b981a24 */
[----:B------:R-:W-:Y:S04]  /*1140*/  LDGSTS.E.BYPASS.LTC128B.128 [R0+0xa000], desc[UR36][R10.64] ;  /* 0x0a0000000a007fae */ /* 0x000fe8000b981a24 */
[----:B------:R-:W-:Y:S04]  /*1150*/  LDGSTS.E.BYPASS.LTC128B.128 [R0+0xc000], desc[UR36][R10.64+0x40] ;  /* 0x0c0000400a007fae */ /* 0x000fe8000b981a24 */
[----:B------:R2:W-:Y:S04]  /*1160*/  LDGSTS.E.BYPASS.LTC128B.128 [R0+0xe000], desc[UR36][R10.64+0x80] ;  /* 0x0e0000800a007fae */ /* 0x0005e8000b981a24 */
[----:B------:R-:W0:Y:S01]  /*1170*/  LDGDEPBAR ;  /* 0x00000000000079af */ /* 0x000e220000000000 */
[----:B------:R-:W3:Y:S01]  /*1180*/  S2R R7, SR_CTAID.X ;  /* 0x0000000000077919 */ /* 0x000ee20000002500 */
[----:B------:R-:W-:-:S02]  /*1190*/  UIADD3 UR16, UPT, UPT, UR55, UR16, URZ ;  /* 0x0000001037107290 */ /* 0x000fc4000fffe0ff */
[----:B------:R-:W5:Y:S04]  /*11a0*/  LDG.E R252, desc[UR36][R4.64+0x20] ;  /* 0x0000202404fc7981 */ /* 0x000f68000c1e1900 */
[----:B------:R-:W5:Y:S04]  /*11b0*/  LDG.E R251, desc[UR36][R4.64+0x80] ;  /* 0x0000802404fb7981 */ /* 0x000f68000c1e1900 */
[----:B------:R-:W5:Y:S01]  /*11c0*/  LDG.E R250, desc[UR36][R4.64+0xa0] ;  /* 0x0000a02404fa7981 */ /* 0x000f62000c1e1900 */
[----:B-1----:R-:W-:Y:S02]  /*11d0*/  USHF.R.S32.HI UR18, URZ, 0x1f, UR5 ;  /* 0x0000001fff127899 */ /* 0x002fe40008011405 */
[----:B------:R-:W-:Y:S01]  /*11e0*/  UIMAD UR16, UR16, UR5, URZ ;  /* 0x00000005101072a4 */ /* 0x000fe2000f8e02ff */
[----:B------:R1:W5:Y:S01]  /*11f0*/  LDG.E R11, desc[UR36][R4.64] ;  /* 0x00000024040b7981 */ /* 0x000362000c1e1900 */
[----:B------:R-:W-:-:S02]  /*1200*/  UIMAD.WIDE.U32 UR22, UR54, UR5, URZ ;  /* 0x00000005361672a5 */ /* 0x000fc4000f8e00ff */
[----:B------:R-:W-:Y:S02]  /*1210*/  UIMAD UR19, UR5, UR13, URZ ;  /* 0x0000000d051372a4 */ /* 0x000fe4000f8e02ff */
[----:B------:R-:W-:Y:S02]  /*1220*/  UIMAD.WIDE UR24, UR5, UR13, URZ ;  /* 0x0000000d051872a5 */ /* 0x000fe4000f8e02ff */
[----:B----4-:R-:W-:Y:S02]  /*1230*/  UISETP.NE.U32.AND UP0, UPT, UR6, URZ, UPT ;  /* 0x000000ff0600728c */ /* 0x010fe4000bf05070 */
[----:B------:R-:W-:Y:S02]  /*1240*/  UIMAD UR20, UR32, UR13, URZ ;  /* 0x0000000d201472a4 */ /* 0x000fe4000f8e02ff */
[----:B------:R-:W-:Y:S01]  /*1250*/  USHF.R.S32.HI UR17, URZ, 0x1f, UR13 ;  /* 0x0000001fff117899 */ /* 0x000fe2000801140d */
[C---:B------:R-:W-:Y:S01]  /*1260*/  IMAD.SHL.U32 R165, R226.reuse, 0x4, RZ ;  /* 0x00000004e2a57824 */ /* 0x040fe200078e00ff */
[----:B------:R-:W-:Y:S01]  /*1270*/  UIMAD UR5, UR18, UR54, UR16 ;  /* 0x00000036120572a4 */ /* 0x000fe2000f8e0210 */
[----:B------:R-:W-:Y:S01]  /*1280*/  SHF.R.U32.HI R6, RZ, 0x5, R226 ;  /* 0x00000005ff067819 */ /* 0x000fe200000116e2 */
[C---:B------:R-:W-:Y:S01]  /*1290*/  IMAD.SHL.U32 R12, R226.reuse, 0x20, RZ ;  /* 0x00000020e20c7824 */ /* 0x040fe200078e00ff */
[C---:B--2---:R-:W-:Y:S01]  /*12a0*/  LOP3.LUT R0, R226.reuse, 0x1f, RZ, 0xc0, !PT ;  /* 0x0000001fe2007812 */ /* 0x044fe200078ec0ff */
[----:B------:R-:W-:Y:S01]  /*12b0*/  IMAD.SHL.U32 R164, R226, 0x10, RZ ;  /* 0x00000010e2a47824 */ /* 0x000fe200078e00ff */
[----:B------:R-:W-:-:S04]  /*12c0*/  DEPBAR.LE SB0, 0x1 ;  /* 0x000080400000791a */ /* 0x000fc80000000000 */
[----:B-1----:R-:W3:Y:S01]  /*12d0*/  LDC.64 R4, c[0x0][0x5f8] ;  /* 0x00017e00ff047b82 */ /* 0x002ee20000000a00 */
[----:B------:R-:W-:Y:S02]  /*12e0*/  UIADD3 UR5, UPT, UPT, UR23, UR5, URZ ;  /* 0x0000000517057290 */ /* 0x000fe4000fffe0ff */
[----:B------:R-:W-:Y:S02]  /*12f0*/  UISETP.NE.AND.EX UP0, UPT, UR7, URZ, UPT, UP0 ;  /* 0x000000ff0700728c */ /* 0x000fe4000bf05300 */
[----:B------:R-:W-:Y:S02]  /*1300*/  USHF.R.S32.HI UR21, URZ, 0x1f, UR20 ;  /* 0x0000001fff157899 */ /* 0x000fe40008011414 */
[----:B------:R-:W-:Y:S02]  /*1310*/  UIMAD UR5, UR5, UR13, URZ ;  /* 0x0000000d050572a4 */ /* 0x000fe4000f8e02ff */
[----:B------:R-:W-:Y:S02]  /*1320*/  USEL UR46, UR46, URZ, UP0 ;  /* 0x000000ff2e2e7287 */ /* 0x000fe40008000000 */
[----:B------:R-:W-:-:S02]  /*1330*/  UIMAD.WIDE.U32 UR20, UR22, UR13, UR20 ;  /* 0x0000000d161472a5 */ /* 0x000fc4000f8e0014 */
[----:B------:R-:W-:Y:S02]  /*1340*/  UIMAD UR5, UR17, UR22, UR5 ;  /* 0x00000016110572a4 */ /* 0x000fe4000f8e0205 */
[----:B------:R-:W-:Y:S02]  /*1350*/  UIADD3 UR46, UP0, UPT, UR43, UR46, URZ ;  /* 0x0000002e2b2e7290 */ /* 0x000fe4000ff1e0ff */
[----:B------:R-:W-:Y:S01]  /*1360*/  UIADD3 UR21, UPT, UPT, UR21, UR5, URZ ;  /* 0x0000000515157290 */ /* 0x000fe2000fffe0ff */
[----:B------:R-:W-:Y:S01]  /*1370*/  LOP3.LUT R10, R165, 0x18, RZ, 0xc0, !PT ;  /* 0x00000018a50a7812 */ /* 0x000fe200078ec0ff */
[----:B------:R-:W-:Y:S02]  /*1380*/  UIADD3.X UR52, UPT, UPT, URZ, UR52, URZ, UP0, !UPT ;  /* 0x00000034ff347290 */ /* 0x000fe400087fe4ff */
[----:B------:R-:W-:Y:S01]  /*1390*/  UIMAD UR13, UR25, UR46, URZ ;  /* 0x0000002e190d72a4 */ /* 0x000fe2000f8e02ff */
[C---:B---3--:R-:W-:Y:S01]  /*13a0*/  IMAD.WIDE.U32 R2, R7.reuse, R4, RZ ;  /* 0x0000000407027225 */ /* 0x048fe200078e00ff */
[----:B------:R-:W-:Y:S01]  /*13b0*/  UIMAD.WIDE.U32 UR20, UR24, UR46, UR20 ;  /* 0x0000002e181472a5 */ /* 0x000fe2000f8e0014 */
[----:B------:R-:W-:Y:S01]  /*13c0*/  LOP3.LUT R9, R10, 0xc0, R12, 0xf8, !PT ;  /* 0x000000c00a097812 */ /* 0x000fe200078ef80c */
[----:B------:R-:W-:Y:S01]  /*13d0*/  UIMAD UR13, UR24, UR52, UR13 ;  /* 0x00000034180d72a4 */ /* 0x000fe2000f8e020d */
[----:B------:R-:W-:Y:S01]  /*13e0*/  IMAD R0, R6, UR19, R0 ;  /* 0x0000001306007c24 */ /* 0x000fe2000f8e0200 */
[----:B------:R-:W-:Y:S01]  /*13f0*/  SEL R2, R2, RZ, P0 ;  /* 0x000000ff02027207 */ /* 0x000fe20000000000 */
[----:B------:R-:W-:Y:S01]  /*1400*/  IMAD R7, R7, R5, R3 ;  /* 0x0000000507077224 */ /* 0x000fe200078e0203 */
[----:B------:R-:W-:Y:S01]  /*1410*/  USHF.L.U32 UR5, UR19, 0x6, URZ ;  /* 0x0000000613057899 */ /* 0x000fe200080006ff */
[C---:B------:R-:W-:Y:S01]  /*1420*/  LOP3.LUT R3, R164.reuse, 0x3c00, RZ, 0xc0, !PT ;  /* 0x00003c00a4037812 */ /* 0x040fe200078ec0ff */
[----:B------:R-:W-:Y:S01]  /*1430*/  UIADD3 UR13, UPT, UPT, UR21, UR13, URZ ;  /* 0x0000000d150d7290 */ /* 0x000fe2000fffe0ff */
[----:B------:R-:W-:Y:S01]  /*1440*/  LOP3.LUT R6, R164, 0x100, RZ, 0xc0, !PT ;  /* 0x00000100a4067812 */ /* 0x000fe200078ec0ff */
[----:B------:R-:W-:Y:S01]  /*1450*/  BAR.SYNC.DEFER_BLOCKING 0x0 ;  /* 0x0000000000007b1d */ /* 0x000fe20000010000 */
[----:B------:R-:W-:-:S02]  /*1460*/  LOP3.LUT R5, R3, 0x20, R12, 0xf8, !PT ;  /* 0x0000002003057812 */ /* 0x000fc400078ef80c */
[----:B------:R-:W-:Y:S02]  /*1470*/  LOP3.LUT R4, R9, 0x8, R226, 0x78, !PT ;  /* 0x0000000809047812 */ /* 0x000fe400078e78e2 */
[----:B------:R-:W-:Y:S01]  /*1480*/  IADD3 R8, P2, P1, R0, UR20, R2 ;  /* 0x0000001400087c10 */ /* 0x000fe2000f95e002 */
[----:B------:R-:W1:Y:S01]  /*1490*/  LDCU.64 UR6, c[0x0][0x570] ;  /* 0x0000ae00ff0677ac */ /* 0x000e620008000a00 */
[----:B------:R-:W-:Y:S02]  /*14a0*/  SHF.R.S32.HI R3, RZ, 0x1f, R0 ;  /* 0x0000001fff037819 */ /* 0x000fe40000011400 */
[----:B------:R-:W-:Y:S01]  /*14b0*/  SEL R2, R7, RZ, P0 ;  /* 0x000000ff07027207 */ /* 0x000fe20000000000 */
[----:B------:R-:W2:Y:S01]  /*14c0*/  LDCU.64 UR20, c[0x0][0x5e8] ;  /* 0x0000bd00ff1477ac */ /* 0x000ea20008000a00 */
[----:B------:R-:W-:Y:S02]  /*14d0*/  LOP3.LUT R0, R4, R5, R6, 0xfe, !PT ;  /* 0x0000000504007212 */ /* 0x000fe400078efe06 */
[----:B------:R-:W-:Y:S01]  /*14e0*/  IADD3.X R4, PT, PT, R3, UR13, R2, P2, P1 ;  /* 0x0000000d03047c10 */ /* 0x000fe200097e2402 */
[----:B------:R-:W-:Y:S01]  /*14f0*/  IMAD.U32 R3, RZ, RZ, UR5 ;  /* 0x00000005ff037e24 */ /* 0x000fe2000f8e00ff */
[----:B------:R-:W-:Y:S01]  /*1500*/  IADD3 R2, P1, PT, R8, UR5, RZ ;  /* 0x0000000508027c10 */ /* 0x000fe2000ff3e0ff */
[----:B------:R-:W3:Y:S01]  /*1510*/  LDCU UR5, c[0x0][0x508] ;  /* 0x0000a100ff0577ac */ /* 0x000ee20008000800 */
[----:B------:R-:W-:-:S02]  /*1520*/  LOP3.LUT P0, RZ, R226, 0x4, RZ, 0xc0, !PT ;  /* 0x00000004e2ff7812 */ /* 0x000fc4000780c0ff */
[----:B------:R-:W-:-:S05]  /*1530*/  LEA R222, R0, UR4, 0x1 ;  /* 0x0000000400de7c11 */ /* 0x000fca000f8e08ff */
[C---:B------:R-:W-:Y:S01]  /*1540*/  VIADD R0, R222.reuse, 0xf000 ;  /* 0x0000f000de007836 */ /* 0x040fe20000000000 */
[----:B------:R4:W1:Y:S01]  /*1550*/  LDSM.16.M88.4 R172, [R222+0xf000] ;  /* 0x00f00000deac783b */ /* 0x0008620000000200 */
[----:B------:R-:W-:-:S03]  /*1560*/  VIADD R216, R222, 0xf020 ;  /* 0x0000f020ded87836 */ /* 0x000fc60000000000 */
[----:B------:R4:W1:Y:S01]  /*1570*/  LDSM.16.M88.4 R176, [R222+0xf400] ;  /* 0x00f40000deb0783b */ /* 0x0008620000000200 */
[----:B------:R-:W-:-:S03]  /*1580*/  @P0 VIADD R216, R0, 0xffffffe0 ;  /* 0xffffffe000d80836 */ /* 0x000fc60000000000 */
[----:B------:R4:W1:Y:S01]  /*1590*/  LDSM.16.M88.4 R188, [R222+0x11000] ;  /* 0x01100000debc783b */ /* 0x0008620000000200 */
[----:B---3--:R-:W-:-:S03]  /*15a0*/  UIADD3 UR5, UPT, UPT, UR49, UR5, URZ ;  /* 0x0000000531057290 */ /* 0x008fc6000fffe0ff */
[----:B------:R4:W3:Y:S01]  /*15b0*/  LDSM.16.M88.4 R180, [R216] ;  /* 0x00000000d8b4783b */ /* 0x0008e20000000200 */
[----:B------:R-:W-:-:S03]  /*15c0*/  UIADD3 UR40, UPT, UPT, -UR5, UR42, UR40 ;  /* 0x0000002a05287290 */ /* 0x000fc6000fffe128 */
[----:B------:R4:W1:Y:S04]  /*15d0*/  LDSM.16.M88.4 R184, [R216+0x400] ;  /* 0x00040000d8b8783b */ /* 0x0008680000000200 */
[----:B------:R4:W1:Y:S04]  /*15e0*/  LDSM.16.M88.4 R196, [R216+0x2000] ;  /* 0x00200000d8c4783b */ /* 0x0008680000000200 */
[----:B------:R4:W1:Y:S04]  /*15f0*/  LDSM.16.M88.4 R200, [R216+0x2400] ;  /* 0x00240000d8c8783b */ /* 0x0008680000000200 */
[----:B------:R4:W1:Y:S04]  /*1600*/  LDSM.16.M88.4 R212, [R216+0x4000] ;  /* 0x00400000d8d4783b */ /* 0x0008680000000200 */
[----:B------:R-:W2:Y:S04]  /*1610*/  LDSM.16.M88.4 R216, [R216+0x4400] ;  /* 0x00440000d8d8783b */ /* 0x000ea80000000200 */
[----:B------:R4:W2:Y:S04]  /*1620*/  LDSM.16.M88.4 R192, [R222+0x11400] ;  /* 0x01140000dec0783b */ /* 0x0008a80000000200 */
[----:B------:R4:W2:Y:S04]  /*1630*/  LDSM.16.M88.4 R204, [R222+0x13000] ;  /* 0x01300000decc783b */ /* 0x0008a80000000200 */
[----:B------:R4:W2:Y:S01]  /*1640*/  LDSM.16.M88.4 R208, [R222+0x13400] ;  /* 0x01340000ded0783b */ /* 0x0008a20000000200 */
[----:B------:R-:W-:-:S04]  /*1650*/  USHF.R.S32.HI UR5, URZ, 0x1f, UR40 ;  /* 0x0000001fff057899 */ /* 0x000fc80008011428 */
[----:B------:R-:W-:-:S04]  /*1660*/  ULEA.HI UR5, UR5, UR40, URZ, 0x6 ;  /* 0x0000002805057291 */ /* 0x000fc8000f8f30ff */
[----:B------:R-:W-:-:S04]  /*1670*/  USHF.R.S32.HI UR5, URZ, 0x6, UR5 ;  /* 0x00000006ff057899 */ /* 0x000fc80008011405 */
[----:B------:R-:W-:-:S04]  /*1680*/  UISETP.LT.AND UP0, UPT, URZ, UR5, UPT ;  /* 0x00000005ff00728c */ /* 0x000fc8000bf01270 */
[----:B------:R-:W-:-:S04]  /*1690*/  USEL UR5, URZ, UR5, !UP0 ;  /* 0x00000005ff057287 */ /* 0x000fc8000c000000 */
[----:B------:R-:W-:Y:S01]  /*16a0*/  UISETP.GT.AND UP0, UPT, UR48, UR5, UPT ;  /* 0x000000053000728c */ /* 0x000fe2000bf04270 */
[----:B------:R-:W-:Y:S02]  /*16b0*/  LEA.HI.X.SX32 R3, R3, R4, 0x1, P1 ;  /* 0x0000000403037211 */ /* 0x000fe400008f0eff */
[C---:B-1----:R-:W-:Y:S01]  /*16c0*/  LEA R236, P1, R2.reuse, UR6, 0x2 ;  /* 0x0000000602ec7c11 */ /* 0x042fe2000f8210ff */
[----:B------:R-:W-:Y:S01]  /*16d0*/  UIADD3 UR45, UPT, UPT, UR43, UR45, URZ ;  /* 0x0000002d2b2d7290 */ /* 0x000fe2000fffe0ff */
[----:B------:R-:W-:Y:S02]  /*16e0*/  CS2R R126, SRZ ;  /* 0x00000000007e7805 */ /* 0x000fe4000001ff00 */
[----:B------:R-:W-:Y:S02]  /*16f0*/  CS2R R124, SRZ ;  /* 0x00000000007c7805 */ /* 0x000fe4000001ff00 */
[----:B------:R-:W-:Y:S02]  /*1700*/  LEA.HI.X R237, R2, UR7, R3, 0x2, P1 ;  /* 0x0000000702ed7c11 */ /* 0x000fe400088f1403 */
[----:B------:R-:W-:-:S02]  /*1710*/  CS2R R130, SRZ ;  /* 0x0000000000827805 */ /* 0x000fc4000001ff00 */
[----:B------:R-:W-:Y:S02]  /*1720*/  CS2R R128, SRZ ;  /* 0x0000000000807805 */ /* 0x000fe4000001ff00 */
[----:B------:R-:W-:Y:S02]  /*1730*/  CS2R R122, SRZ ;  /* 0x00000000007a7805 */ /* 0x000fe4000001ff00 */
[----:B------:R-:W-:Y:S02]  /*1740*/  CS2R R120, SRZ ;  /* 0x0000000000787805 */ /* 0x000fe4000001ff00 */
[----:B------:R-:W-:Y:S02]  /*1750*/  CS2R R118, SRZ ;  /* 0x0000000000767805 */ /* 0x000fe4000001ff00 */
[----:B------:R-:W-:Y:S02]  /*1760*/  CS2R R116, SRZ ;  /* 0x0000000000747805 */ /* 0x000fe4000001ff00 */
        /* <DEDUP_REMOVED lines=39> */
[----:B------:R-:W-:Y:S01]  /*19e0*/  CS2R R36, SRZ ;  /* 0x0000000000247805 */ /* 0x000fe2000001ff00 */
[----:B--2---:R-:W-:Y:S01]  /*19f0*/  UIMAD.WIDE UR20, UR45, 0x4, UR20 ;  /* 0x000000042d1478a5 */ /* 0x004fe2000f8e0214 */
[----:B---34-:R-:W-:Y:S11]  /*1a00*/  BRA.U !UP0, `(.L_x_63) ;  /* 0x0000003908207547 */ /* 0x018ff6000b800000 */
[--C-:B------:R-:W-:Y:S01]  /*1a10*/  SHF.R.U32.HI R2, RZ, 0x4, R226.reuse ;  /* 0x00000004ff027819 */ /* 0x100fe200000116e2 */
[----:B-----5:R1:W-:Y:S01]  /*1a20*/  STL [R1], R11 ;  /* 0x0000000b01007387 */ /* 0x0203e20000100800 */
[----:B------:R-:W2:Y:S01]  /*1a30*/  LDC R246, c[0x0][0x44c] ;  /* 0x00011300fff67b82 */ /* 0x000ea20000000800 */
[----:B------:R-:W-:Y:S01]  /*1a40*/  USHF.L.U32 UR6, UR48, 0x6, URZ ;  /* 0x0000000630067899 */ /* 0x000fe200080006ff */
[----:B------:R-:W-:Y:S01]  /*1a50*/  LOP3.LUT R2, R2, 0x8, RZ, 0xc0, !PT ;  /* 0x0000000802027812 */ /* 0x000fe200078ec0ff */
[----:B------:R-:W3:Y:S01]  /*1a60*/  LDCU UR13, c[0x0][0x3b0] ;  /* 0x00007600ff0d77ac */ /* 0x000ee20008000800 */
[----:B------:R-:W-:Y:S01]  /*1a70*/  LOP3.LUT R0, R12, 0x120, RZ, 0xc0, !PT ;  /* 0x000001200c007812 */ /* 0x000fe200078ec0ff */
[----:B------:R-:W-:Y:S01]  /*1a80*/  IMAD.U32 R238, RZ, RZ, UR42 ;  /* 0x0000002affee7e24 */ /* 0x000fe2000f8e00ff */
[----:B------:R-:W-:Y:S01]  /*1a90*/  LOP3.LUT R2, R2, 0x10, R226, 0xf8, !PT ;  /* 0x0000001002027812 */ /* 0x000fe200078ef8e2 */
[----:B------:R-:W4:Y:S01]  /*1aa0*/  LDCU UR7, c[0x0][0x590] ;  /* 0x0000b200ff0777ac */ /* 0x000f220008000800 */
[----:B------:R-:W1:Y:S01]  /*1ab0*/  S2R R226, SR_TID.X ;  /* 0x0000000000e27919 */ /* 0x000e620000002100 */
[----:B------:R-:W-:Y:S01]  /*1ac0*/  LOP3.LUT R164, R0, 0x200, R164, 0xf8, !PT ;  /* 0x0000020000a47812 */ /* 0x000fe200078ef8a4 */
[----:B------:R-:W-:Y:S01]  /*1ad0*/  IMAD.U32 R0, RZ, RZ, UR6 ;  /* 0x00000006ff007e24 */ /* 0x000fe2000f8e00ff */
[----:B------:R-:W-:Y:S01]  /*1ae0*/  LOP3.LUT R9, R9, 0x8, R15, 0x78, !PT ;  /* 0x0000000809097812 */ /* 0x000fe200078e780f */
[----:B------:R-:W-:Y:S01]  /*1af0*/  IMAD.MOV.U32 R225, RZ, RZ, 0x20 ;  /* 0x00000020ffe17424 */ /* 0x000fe200078e00ff */
[----:B------:R-:W-:Y:S01]  /*1b00*/  LOP3.LUT R2, R2, 0xc0, R12, 0xf8, !PT ;  /* 0x000000c002027812 */ /* 0x000fe200078ef80c */
[----:B------:R-:W-:Y:S01]  /*1b10*/  ULEA UR42, UR39, UR42, 0x7 ;  /* 0x0000002a272a7291 */ /* 0x000fe2000f8e38ff */
[----:B------:R-:W-:Y:S01]  /*1b20*/  IADD3 R0, PT, PT, R0, UR49, R244 ;  /* 0x0000003100007c10 */ /* 0x000fe2000fffe0f4 */
[----:B------:R-:W-:Y:S01]  /*1b30*/  IMAD.MOV.U32 R224, RZ, RZ, 0x20 ;  /* 0x00000020ffe07424 */ /* 0x000fe200078e00ff */
[----:B------:R-:W-:Y:S01]  /*1b40*/  LOP3.LUT R10, R2, R10, RZ, 0x3c, !PT ;  /* 0x0000000a020a7212 */ /* 0x000fe200078e3cff */
[----:B------:R-:W-:Y:S01]  /*1b50*/  IMAD.MOV.U32 R2, RZ, RZ, 0x10 ;  /* 0x00000010ff027424 */ /* 0x000fe200078e00ff */
[----:B------:R-:W-:Y:S01]  /*1b60*/  LOP3.LUT R9, R164, R9, RZ, 0xfc, !PT ;  /* 0x00000009a4097212 */ /* 0x000fe200078efcff */
[----:B------:R-:W-:Y:S01]  /*1b70*/  IMAD.MOV.U32 R127, RZ, RZ, RZ ;  /* 0x000000ffff7f7224 */ /* 0x000fe200078e00ff */
[----:B------:R-:W-:Y:S01]  /*1b80*/  IADD3 R238, PT, PT, R0, -0x1f, -R238 ;  /* 0xffffffe100ee7810 */ /* 0x000fe20007ffe8ee */
[----:B------:R-:W-:Y:S01]  /*1b90*/  USHF.L.U32 UR19, UR19, 0x3, URZ ;  /* 0x0000000313137899 */ /* 0x000fe200080006ff */
[----:B------:R-:W-:Y:S01]  /*1ba0*/  LOP3.LUT R10, R10, 0x120, R12, 0xf8, !PT ;  /* 0x000001200a0a7812 */ /* 0x000fe200078ef80c */
[----:B------:R-:W2:Y:S01]  /*1bb0*/  LDCU UR16, c[0x0][0x3e0] ;  /* 0x00007c00ff1077ac */ /* 0x000ea20008000800 */
[----:B------:R-:W-:-:S02]  /*1bc0*/  SEL R225, R225, 0xffffffe0, !P0 ;  /* 0xffffffe0e1e17807 */ /* 0x000fc40004000000 */
[----:B------:R-:W-:Y:S01]  /*1bd0*/  LEA R221, R9, UR4, 0x1 ;  /* 0x0000000409dd7c11 */ /* 0x000fe2000f8e08ff */
[----:B------:R-:W2:Y:S01]  /*1be0*/  LDCU UR17, c[0x0][0x45c] ;  /* 0x00008b80ff1177ac */ /* 0x000ea20008000800 */
[----:B---3--:R-:W-:Y:S02]  /*1bf0*/  USHF.L.U32 UR13, UR13, 0x6, URZ ;  /* 0x000000060d0d7899 */ /* 0x008fe400080006ff */
[----:B----4-:R-:W-:Y:S02]  /*1c00*/  USHF.L.U32 UR7, UR7, 0x6, URZ ;  /* 0x0000000607077899 */ /* 0x010fe400080006ff */
[----:B------:R-:W-:Y:S01]  /*1c10*/  UIADD3 UR42, UPT, UPT, UR42, 0x80, -UR49 ;  /* 0x000000802a2a7890 */ /* 0x000fe2000fffe831 */
[----:B-1----:R-:W-:Y:S01]  /*1c20*/  IMAD.SHL.U32 R227, R226, 0x20, RZ ;  /* 0x00000020e2e37824 */ /* 0x002fe200078e00ff */
[----:B------:R-:W-:Y:S01]  /*1c30*/  LEA R220, R10, UR4, 0x1 ;  /* 0x000000040adc7c11 */ /* 0x000fe2000f8e08ff */
[C---:B------:R-:W-:Y:S01]  /*1c40*/  IMAD.SHL.U32 R3, R226.reuse, 0x2, RZ ;  /* 0x00000002e2037824 */ /* 0x040fe200078e00ff */
[----:B------:R-:W-:Y:S01]  /*1c50*/  LOP3.LUT P1, RZ, R226, 0x4, RZ, 0xc0, !PT ;  /* 0x00000004e2ff7812 */ /* 0x000fe2000782c0ff */
[----:B------:R-:W-:Y:S01]  /*1c60*/  IMAD.IADD R223, R222, 0x1, R225 ;  /* 0x00000001dedf7824 */ /* 0x000fe200078e02e1 */
[----:B------:R-:W-:Y:S01]  /*1c70*/  LOP3.LUT P0, RZ, R226, 0x2, RZ, 0xc0, !PT ;  /* 0x00000002e2ff7812 */ /* 0x000fe2000780c0ff */
[----:B------:R-:W-:Y:S01]  /*1c80*/  VIADD R221, R221, UR12 ;  /* 0x0000000cdddd7c36 */ /* 0x000fe20008000000 */
[----:B------:R-:W-:Y:S01]  /*1c90*/  LOP3.LUT R0, R227, 0x7400, RZ, 0xc0, !PT ;  /* 0x00007400e3007812 */ /* 0x000fe200078ec0ff */
[----:B------:R-:W-:Y:S01]  /*1ca0*/  VIADD R220, R220, UR12 ;  /* 0x0000000cdcdc7c36 */ /* 0x000fe20008000000 */
[----:B------:R-:W-:-:S02]  /*1cb0*/  LOP3.LUT P2, RZ, R226, 0x8, RZ, 0xc0, !PT ;  /* 0x00000008e2ff7812 */ /* 0x000fc4000784c0ff */
[----:B------:R-:W-:Y:S02]  /*1cc0*/  SHF.R.U32.HI R228, RZ, 0x1, R226 ;  /* 0x00000001ffe47819 */ /* 0x000fe400000116e2 */
[----:B------:R-:W-:Y:S02]  /*1cd0*/  SEL R2, R2, 0xfffffff0, !P1 ;  /* 0xfffffff002027807 */ /* 0x000fe40004800000 */
[----:B------:R-:W-:Y:S02]  /*1ce0*/  SEL R224, R224, 0xffffffe0, !P0 ;  /* 0xffffffe0e0e07807 */ /* 0x000fe40004000000 */
[----:B--2---:R-:W-:-:S07]  /*1cf0*/  LOP3.LUT R0, R0, 0x6, R3, 0xf8, !PT ;  /* 0x0000000600007812 */ /* 0x004fce00078ef803 */
.L_x_66:
[----:B------:R-:W0:Y:S01]  /*1d00*/  LDGDEPBAR ;  /* 0x00000000000079af */ /* 0x000e220000000000 */
[----:B------:R-:W-:Y:S01]  /*1d10*/  IMAD.IADD R0, R221, 0x1, R225 ;  /* 0x00000001dd007824 */ /* 0x000fe200078e02e1 */
[----:B------:R-:W-:Y:S01]  /*1d20*/  UIADD3 UR6, UPT, UPT, UR6, -0x40, URZ ;  /* 0xffffffc006067890 */ /* 0x000fe2000fffe0ff */
[----:B------:R-:W-:Y:S05]  /*1d30*/  IMAD.MOV.U32 R229, RZ, RZ, 0x20 ;  /* 0x00000020ffe57424 */ /* 0x000fea00078e00ff */
[----:B------:R-:W2:Y:S01]  /*1d40*/  LDL R3, [R1] ;  /* 0x0000000001037983 */ /* 0x000ea20000100800 */
[----:B------:R-:W-:Y:S01]  /*1d50*/  UMOV UR4, UR29 ;  /* 0x0000001d00047c82 */ /* 0x000fe20008000000 */
[----:B------:R-:W-:Y:S02]  /*1d60*/  UISETP.GE.AND UP0, UPT, UR6, UR42, UPT ;  /* 0x0000002a0600728c */ /* 0x000fe4000bf06270 */
[----:B------:R-:W-:Y:S04]  /*1d70*/  UIADD3 UR48, UPT, UPT, UR48, -0x1, URZ ;  /* 0xffffffff30307890 */ /* 0x000fe8000fffe0ff */
[----:B------:R-:W-:Y:S01]  /*1d80*/  PLOP3.LUT P0, PT, PT, PT, UP0, 0x80, 0x8 ;  /* 0x000000000008781c */ /* 0x000fe20003f0f008 */
[----:B------:R-:W-:Y:S11]  /*1d90*/  UISETP.GT.AND UP0, UPT, UR48, UR5, UPT ;  /* 0x000000053000728c */ /* 0x000ff6000bf04270 */
[----:B------:R-:W-:Y:S01]  /*1da0*/  @!UPT UIADD3 URZ, UPT, UPT, URZ, URZ, URZ ;  /* 0x000000fffffff290 */ /* 0x000fe2000fffe0ff */
[----:B------:R-:W-:Y:S02]  /*1db0*/  @!P0 SHF.R.U32.HI R2, RZ, 0x1, R226 ;  /* 0x00000001ff028819 */ /* 0x000fe400000116e2 */
[C---:B--2---:R-:W-:Y:S01]  /*1dc0*/  FSETP.NEU.FTZ.AND P3, PT, R3.reuse, -INF , PT ;  /* 0xff8000000300780b */ /* 0x044fe20003f7d000 */
[----:B------:R-:W-:Y:S04]  /*1dd0*/  DEPBAR.LE SB0, 0x0 ;  /* 0x000080000000791a */ /* 0x000fe80000000000 */
[----:B------:R-:W-:Y:S06]  /*1de0*/  BAR.SYNC.DEFER_BLOCKING 0x0 ;  /* 0x0000000000007b1d */ /* 0x000fec0000010000 */
[----:B------:R-:W-:Y:S08]  /*1df0*/  LDSM.16.M88.4 R32, [R221] ;  /* 0x00000000dd20783b */ /* 0x000ff00000000200 */
[----:B------:R-:W1:Y:S08]  /*1e00*/  LDSM.16.M88.4 R16, [R222+0x9000] ;  /* 0x00900000de10783b */ /* 0x000e700000000200 */
[----:B------:R-:W2:Y:S08]  /*1e10*/  LDSM.16.M88.4 R28, [R221+0x800] ;  /* 0x00080000dd1c783b */ /* 0x000eb00000000200 */
[----:B------:R-:W3:Y:S08]  /*1e20*/  LDSM.16.M88.4 R132, [R222+0x9400] ;  /* 0x00940000de84783b */ /* 0x000ef00000000200 */
[----:B------:R-:W-:Y:S08]  /*1e30*/  LDSM.16.M88.4 R136, [R0] ;  /* 0x000000000088783b */ /* 0x000ff00000000200 */
[----:B------:R-:W4:Y:S01]  /*1e40*/  LDSM.16.M88.4 R140, [R223+0x9000] ;  /* 0x00900000df8c783b */ /* 0x000f220000000200 */
[-C--:B-1----:R-:W-:Y:S07]  /*1e50*/  HMMA.16816.F32.BF16 R4, R32, R16.reuse, RZ ;  /* 0x000000102004723c */ /* 0x082fee00000418ff */
[----:B------:R-:W1:Y:S01]  /*1e60*/  LDSM.16.M88.4 R144, [R0+0x800] ;  /* 0x000800000090783b */ /* 0x000e620000000200 */
[C---:B--2---:R-:W-:Y:S07]  /*1e70*/  HMMA.16816.F32.BF16 R8, R28.reuse, R16, RZ ;  /* 0x000000101c08723c */ /* 0x044fee00000418ff */
[----:B------:R-:W2:Y:S01]  /*1e80*/  LDSM.16.M88.4 R148, [R223+0x9400] ;  /* 0x00940000df94783b */ /* 0x000ea20000000200 */
[-C--:B------:R-:W-:Y:S07]  /*1e90*/  HMMA.16816.F32.BF16 R12, R28, R18.reuse, RZ ;  /* 0x000000121c0c723c */ /* 0x080fee00000418ff */
[----:B------:R-:W-:Y:S01]  /*1ea0*/  LDSM.16.M88.4 R152, [R221+0x1000] ;  /* 0x00100000dd98783b */ /* 0x000fe20000000200 */
[C---:B------:R-:W-:Y:S07]  /*1eb0*/  HMMA.16816.F32.BF16 R16, R32.reuse, R18, RZ ;  /* 0x000000122010723c */ /* 0x040fee00000418ff */
[----:B------:R-:W2:Y:S01]  /*1ec0*/  LDSM.16.M88.4 R156, [R222+0xb000] ;  /* 0x00b00000de9c783b */ /* 0x000ea20000000200 */
[-C--:B---3--:R-:W-:Y:S07]  /*1ed0*/  HMMA.16816.F32.BF16 R20, R32, R132.reuse, RZ ;  /* 0x000000842014723c */ /* 0x088fee00000418ff */
[----:B------:R-:W3:Y:S01]  /*1ee0*/  LDSM.16.M88.4 R160, [R221+0x1800] ;  /* 0x00180000dda0783b */ /* 0x000ee20000000200 */
[C---:B------:R-:W-:Y:S07]  /*1ef0*/  HMMA.16816.F32.BF16 R24, R28.reuse, R132, RZ ;  /* 0x000000841c18723c */ /* 0x040fee00000418ff */
[----:B------:R-:W3:Y:S01]  /*1f00*/  LDSM.16.M88.4 R164, [R222+0xb400] ;  /* 0x00b40000dea4783b */ /* 0x000ee20000000200 */
[-C--:B------:R-:W-:Y:S07]  /*1f10*/  HMMA.16816.F32.BF16 R28, R28, R134.reuse, RZ ;  /* 0x000000861c1c723c */ /* 0x080fee00000418ff */
[----:B------:R-:W-:Y:S01]  /*1f20*/  LDSM.16.M88.4 R168, [R223+0xd000] ;  /* 0x00d00000dfa8783b */ /* 0x000fe20000000200 */
[----:B------:R-:W-:Y:S07]  /*1f30*/  HMMA.16816.F32.BF16 R32, R32, R134, RZ ;  /* 0x000000862020723c */ /* 0x000fee00000418ff */
[----:B------:R-:W-:Y:S01]  /*1f40*/  LDSM.16.M88.4 R132, [R0+0x1000] ;  /* 0x001000000084783b */ /* 0x000fe20000000200 */
[-C--:B----4-:R-:W-:Y:S08]  /*1f50*/  HMMA.16816.F32.BF16 R4, R136, R140.reuse, R4 ;  /* 0x0000008c8804723c */ /* 0x090ff00000041804 */
[C---:B-1----:R-:W-:Y:S08]  /*1f60*/  HMMA.16816.F32.BF16 R8, R144.reuse, R140, R8 ;  /* 0x0000008c9008723c */ /* 0x042ff00000041808 */
[-C--:B------:R-:W-:Y:S08]  /*1f70*/  HMMA.16816.F32.BF16 R12, R144, R142.reuse, R12 ;  /* 0x0000008e900c723c */ /* 0x080ff0000004180c */
[C---:B------:R-:W-:Y:S01]  /*1f80*/  HMMA.16816.F32.BF16 R16, R136.reuse, R142, R16 ;  /* 0x0000008e8810723c */ /* 0x040fe20000041810 */
[----:B------:R-:W1:Y:S07]  /*1f90*/  LDSM.16.M88.4 R140, [R223+0xb000] ;  /* 0x00b00000df8c783b */ /* 0x000e6e0000000200 */
[-C--:B--2---:R-:W-:Y:S08]  /*1fa0*/  HMMA.16816.F32.BF16 R20, R136, R148.reuse, R20 ;  /* 0x000000948814723c */ /* 0x084ff00000041814 */
[C---:B------:R-:W-:Y:S08]  /*1fb0*/  HMMA.16816.F32.BF16 R24, R144.reuse, R148, R24 ;  /* 0x000000949018723c */ /* 0x040ff00000041818 */
[-C--:B------:R-:W-:Y:S01]  /*1fc0*/  HMMA.16816.F32.BF16 R28, R144, R150.reuse, R28 ;  /* 0x00000096901c723c */ /* 0x080fe2000004181c */
[----:B------:R-:W-:Y:S07]  /*1fd0*/  LDSM.16.M88.4 R144, [R223+0xb400] ;  /* 0x00b40000df90783b */ /* 0x000fee0000000200 */
[----:B------:R-:W-:Y:S01]  /*1fe0*/  HMMA.16816.F32.BF16 R32, R136, R150, R32 ;  /* 0x000000968820723c */ /* 0x000fe20000041820 */
[----:B------:R-:W2:Y:S07]  /*1ff0*/  LDSM.16.M88.4 R136, [R0+0x1800] ;  /* 0x001800000088783b */ /* 0x000eae0000000200 */
[-C--:B------:R-:W-:Y:S01]  /*2000*/  HMMA.16816.F32.BF16 R4, R152, R156.reuse, R4 ;  /* 0x0000009c9804723c */ /* 0x080fe20000041804 */
[----:B------:R-:W-:Y:S07]  /*2010*/  LDSM.16.M88.4 R148, [R221+0x2000] ;  /* 0x00200000dd94783b */ /* 0x000fee0000000200 */
[C---:B---3--:R-:W-:Y:S08]  /*2020*/  HMMA.16816.F32.BF16 R8, R160.reuse, R156, R8 ;  /* 0x0000009ca008723c */ /* 0x048ff00000041808 */
[-C--:B------:R-:W-:Y:S08]  /*2030*/  HMMA.16816.F32.BF16 R12, R160, R158.reuse, R12 ;  /* 0x0000009ea00c723c */ /* 0x080ff0000004180c */
[C---:B------:R-:W-:Y:S01]  /*2040*/  HMMA.16816.F32.BF16 R16, R152.reuse, R158, R16 ;  /* 0x0000009e9810723c */ /* 0x040fe20000041810 */
[----:B------:R-:W3:Y:S07]  /*2050*/  LDSM.16.M88.4 R156, [R222+0xd000] ;  /* 0x00d00000de9c783b */ /* 0x000eee0000000200 */
[-C--:B------:R-:W-:Y:S08]  /*2060*/  HMMA.16816.F32.BF16 R20, R152, R164.reuse, R20 ;  /* 0x000000a49814723c */ /* 0x080ff00000041814 */
[C---:B------:R-:W-:Y:S08]  /*2070*/  HMMA.16816.F32.BF16 R24, R160.reuse, R164, R24 ;  /* 0x000000a4a018723c */ /* 0x040ff00000041818 */
[-C--:B------:R-:W-:Y:S01]  /*2080*/  HMMA.16816.F32.BF16 R28, R160, R166.reuse, R28 ;  /* 0x000000a6a01c723c */ /* 0x080fe2000004181c */
[----:B------:R-:W4:Y:S07]  /*2090*/  LDSM.16.M88.4 R160, [R221+0x2800] ;  /* 0x00280000dda0783b */ /* 0x000f2e0000000200 */
[----:B------:R-:W-:Y:S01]  /*20a0*/  HMMA.16816.F32.BF16 R32, R152, R166, R32 ;  /* 0x000000a69820723c */ /* 0x000fe20000041820 */
[----:B------:R-:W4:Y:S07]  /*20b0*/  LDSM.16.M88.4 R152, [R222+0xd400] ;  /* 0x00d40000de98783b */ /* 0x000f2e0000000200 */
[-C--:B-1----:R-:W-:Y:S01]  /*20c0*/  HMMA.16816.F32.BF16 R4, R132, R140.reuse, R4 ;  /* 0x0000008c8404723c */ /* 0x082fe20000041804 */
[----:B------:R-:W1:Y:S07]  /*20d0*/  LDSM.16.M88.4 R164, [R0+0x2000] ;  /* 0x0020000000a4783b */ /* 0x000e6e0000000200 */
[C---:B--2---:R-:W-:Y:S04]  /*20e0*/  HMMA.16816.F32.BF16 R8, R136.reuse, R140, R8 ;  /* 0x0000008c8808723c */ /* 0x044fe80000041808 */
[----:B------:R-:W-:Y:S01]  /*20f0*/  FMUL.FTZ R140, R3, 1.4426950216293334961 ;  /* 0x3fb8aa3b038c7820 */ /* 0x000fe20000410000 */
[----:B------:R-:W-:Y:S03]  /*2100*/  IMAD.MOV.U32 R3, RZ, RZ, 0x18 ;  /* 0x00000018ff037424 */ /* 0x000fe600078e00ff */
[-C--:B------:R-:W-:Y:S03]  /*2110*/  HMMA.16816.F32.BF16 R12, R136, R142.reuse, R12 ;  /* 0x0000008e880c723c */ /* 0x080fe6000004180c */
[----:B------:R-:W-:Y:S05]  /*2120*/  FSEL R140, R140, RZ, P3 ;  /* 0x000000ff8c8c7208 */ /* 0x000fea0001800000 */
[C---:B------:R-:W-:Y:S04]  /*2130*/  HMMA.16816.F32.BF16 R16, R132.reuse, R142, R16 ;  /* 0x0000008e8410723c */ /* 0x040fe80000041810 */
[----:B------:R-:W-:Y:S01]  /*2140*/  IMAD.SHL.U32 R143, R226, 0x2, RZ ;  /* 0x00000002e28f7824 */ /* 0x000fe200078e00ff */
[----:B------:R-:W-:Y:S03]  /*2150*/  LOP3.LUT R142, R227, 0x7400, RZ, 0xc0, !PT ;  /* 0x00007400e38e7812 */ /* 0x000fe600078ec0ff */
[-C--:B------:R-:W-:Y:S03]  /*2160*/  HMMA.16816.F32.BF16 R20, R132, R144.reuse, R20 ;  /* 0x000000908414723c */ /* 0x080fe60000041814 */
[--C-:B------:R-:W-:Y:S05]  /*2170*/  LOP3.LUT R142, R142, 0x6, R143.reuse, 0xf8, !PT ;  /* 0x000000068e8e7812 */ /* 0x100fea00078ef88f */
[C---:B------:R-:W-:Y:S08]  /*2180*/  HMMA.16816.F32.BF16 R24, R136.reuse, R144, R24 ;  /* 0x000000908818723c */ /* 0x040ff00000041818 */
[-C--:B------:R-:W-:Y:S01]  /*2190*/  HMMA.16816.F32.BF16 R28, R136, R146.reuse, R28 ;  /* 0x00000092881c723c */ /* 0x080fe2000004181c */
[----:B------:R-:W-:Y:S02]  /*21a0*/  IMAD.MOV.U32 R137, RZ, RZ, 0x8 ;  /* 0x00000008ff897424 */ /* 0x000fe400078e00ff */
[----:B------:R-:W-:Y:S01]  /*21b0*/  @!P0 VIADDMNMX R139, R238, -R229, UR49, PT ;  /* 0x00000031ee8b8e46 */ /* 0x000fe2000b8009e5 */
[----:B-----5:R-:W-:Y:S01]  /*21c0*/  FMUL.FTZ R138, R252, 1.4426950216293334961 ;  /* 0x3fb8aa3bfc8a7820 */ /* 0x020fe20000410000 */
[C---:B------:R-:W-:Y:S02]  /*21d0*/  @!P0 VIADDMNMX R136, R238.reuse, -R3, UR49, PT ;  /* 0x00000031ee888e46 */ /* 0x040fe4000b800903 */
[C---:B------:R-:W-:Y:S01]  /*21e0*/  @!P0 VIADDMNMX R137, R238.reuse, R137, UR49, PT ;  /* 0x00000031ee898e46 */ /* 0x040fe2000b800189 */
[----:B------:R-:W-:Y:S01]  /*21f0*/  HMMA.16816.F32.BF16 R32, R132, R146, R32 ;  /* 0x000000928420723c */ /* 0x000fe20000041820 */
[----:B------:R2:W1:Y:S03]  /*2200*/  LDSM.16.M88.4 R132, [R0+0x2800] ;  /* 0x002800000084783b */ /* 0x0004660000000200 */
[----:B------:R-:W-:Y:S04]  /*2210*/  @!P0 VIMNMX R3, PT, PT, R238, UR49, PT ;  /* 0x00000031ee038c48 */ /* 0x000fe8000bfe0100 */
[-C--:B---3--:R-:W-:Y:S08]  /*2220*/  HMMA.16816.F32.BF16 R4, R148, R156.reuse, R4 ;  /* 0x0000009c9404723c */ /* 0x088ff00000041804 */
[C---:B----4-:R-:W-:Y:S08]  /*2230*/  HMMA.16816.F32.BF16 R8, R160.reuse, R156, R8 ;  /* 0x0000009ca008723c */ /* 0x050ff00000041808 */
[-C--:B------:R-:W-:Y:S03]  /*2240*/  HMMA.16816.F32.BF16 R12, R160, R158.reuse, R12 ;  /* 0x0000009ea00c723c */ /* 0x080fe6000004180c */
[----:B--2---:R-:W-:Y:S05]  /*2250*/  @!P0 IMAD.SHL.U32 R0, R226, 0x2, RZ ;  /* 0x00000002e2008824 */ /* 0x004fea00078e00ff */
[C---:B------:R-:W-:Y:S04]  /*2260*/  HMMA.16816.F32.BF16 R16, R148.reuse, R158, R16 ;  /* 0x0000009e9410723c */ /* 0x040fe80000041810 */
[----:B------:R-:W-:Y:S04]  /*2270*/  @!P0 LOP3.LUT R0, R0, 0x6, RZ, 0xc0, !PT ;  /* 0x0000000600008812 */ /* 0x000fe800078ec0ff */
[-C--:B------:R-:W-:Y:S03]  /*2280*/  HMMA.16816.F32.BF16 R20, R148, R152.reuse, R20 ;  /* 0x000000989414723c */ /* 0x080fe60000041814 */
[----:B------:R-:W-:Y:S01]  /*2290*/  @!P0 LOP3.LUT R2, R0, 0x1e0, R2, 0xf8, !PT ;  /* 0x000001e000028812 */ /* 0x000fe200078ef802 */
[----:B------:R-:W-:Y:S04]  /*22a0*/  IMAD.U32 R0, RZ, RZ, UR39 ;  /* 0x00000027ff007e24 */ /* 0x000fe8000f8e00ff */
[C---:B------:R-:W-:Y:S04]  /*22b0*/  HMMA.16816.F32.BF16 R24, R160.reuse, R152, R24 ;  /* 0x00000098a018723c */ /* 0x040fe80000041818 */
[----:B------:R-:W-:Y:S02]  /*22c0*/  @!P0 IMAD R0, R0, 0x80, R2 ;  /* 0x0000008000008824 */ /* 0x000fe400078e0202 */
[----:B------:R-:W-:Y:S02]  /*22d0*/  FMUL.FTZ R2, R251, 1.4426950216293334961 ;  /* 0x3fb8aa3bfb027820 */ /* 0x000fe40000410000 */
[-C--:B------:R-:W-:Y:S03]  /*22e0*/  HMMA.16816.F32.BF16 R28, R160, R154.reuse, R28 ;  /* 0x0000009aa01c723c */ /* 0x080fe6000004181c */
[CC--:B------:R-:W-:Y:S01]  /*22f0*/  @!P0 ISETP.GE.AND P4, PT, R0.reuse, R139.reuse, PT ;  /* 0x0000008b0000820c */ /* 0x0c0fe20003f86270 */
[----:B------:R-:W-:Y:S02]  /*2300*/  @!P0 VIADD R141, R0, 0x1 ;  /* 0x00000001008d8836 */ /* 0x000fe40000000000 */
[C---:B------:R-:W-:Y:S02]  /*2310*/  IMAD.SHL.U32 R163, R226.reuse, 0x8, RZ ;  /* 0x00000008e2a37824 */ /* 0x040fe400078e00ff */
[----:B------:R-:W-:Y:S04]  /*2320*/  HMMA.16816.F32.BF16 R32, R148, R154, R32 ;  /* 0x0000009a9420723c */ /* 0x000fe80000041820 */
[----:B------:R-:W-:Y:S01]  /*2330*/  @!P0 ISETP.GE.AND P3, PT, R141, R139, PT ;  /* 0x0000008b8d00820c */ /* 0x000fe20003f66270 */
[----:B------:R-:W-:Y:S01]  /*2340*/  IMAD.SHL.U32 R149, R226, 0x40, RZ ;  /* 0x00000040e2957824 */ /* 0x000fe200078e00ff */
[----:B------:R-:W-:Y:S02]  /*2350*/  LOP3.LUT R148, R163, 0x38, RZ, 0xc0, !PT ;  /* 0x00000038a3947812 */ /* 0x000fe400078ec0ff */
[-C--:B-1----:R-:W-:Y:S08]  /*2360*/  HMMA.16816.F32.BF16 R4, R164, R168.reuse, R4 ;  /* 0x000000a8a404723c */ /* 0x082ff00000041804 */
[C---:B------:R-:W-:Y:S08]  /*2370*/  HMMA.16816.F32.BF16 R8, R132.reuse, R168, R8 ;  /* 0x000000a88408723c */ /* 0x040ff00000041808 */
[-C--:B------:R-:W-:Y:S03]  /*2380*/  HMMA.16816.F32.BF16 R12, R132, R170.reuse, R12 ;  /* 0x000000aa840c723c */ /* 0x080fe6000004180c */
[----:B------:R-:W-:Y:S02]  /*2390*/  @!P0 FSEL R4, R4, -INF , !P4 ;  /* 0xff80000004048808 */ /* 0x000fe40006000000 */
[-C--:B------:R-:W-:Y:S02]  /*23a0*/  @!P0 ISETP.GE.AND P4, PT, R0, R136.reuse, PT ;  /* 0x000000880000820c */ /* 0x080fe40003f86270 */
[----:B------:R-:W-:Y:S01]  /*23b0*/  @!P0 FSEL R5, R5, -INF , !P3 ;  /* 0xff80000005058808 */ /* 0x000fe20005800000 */
[C---:B------:R-:W-:Y:S04]  /*23c0*/  HMMA.16816.F32.BF16 R16, R164.reuse, R170, R16 ;  /* 0x000000aaa410723c */ /* 0x040fe80000041810 */
[----:B------:R-:W-:Y:S01]  /*23d0*/  @!P0 FSEL R6, R6, -INF , !P4 ;  /* 0xff80000006068808 */ /* 0x000fe20006000000 */
[--C-:B------:R-:W-:Y:S01]  /*23e0*/  FFMA.FTZ R4, R4, UR17, -R140.reuse ;  /* 0x0000001104047c23 */ /* 0x100fe2000801088c */
[-C--:B------:R-:W-:Y:S01]  /*23f0*/  @!P0 ISETP.GE.AND P4, PT, R141, R136.reuse, PT ;  /* 0x000000888d00820c */ /* 0x080fe20003f86270 */
        /* <DEDUP_REMOVED lines=11> */
[----:B------:R-:W1:Y:S01]  /*24b0*/  MUFU.EX2 R249, R5 ;  /* 0x0000000500f97308 */ /* 0x000e620000000800 */
[----:B------:R-:W-:Y:S02]  /*24c0*/  @!P0 ISETP.GE.AND P4, PT, R141, R3, PT ;  /* 0x000000038d00820c */ /* 0x000fe40003f86270 */
[----:B------:R-:W-:Y:S01]  /*24d0*/  FSETP.NEU.FTZ.AND P3, PT, R250, -INF , PT ;  /* 0xff800000fa00780b */ /* 0x000fe20003f7d000 */
[--C-:B------:R-:W-:Y:S01]  /*24e0*/  FFMA.FTZ R8, R8, UR17, -R2.reuse ;  /* 0x0000001108087c23 */ /* 0x100fe20008010802 */
[----:B------:R-:W-:Y:S02]  /*24f0*/  @!P0 FSEL R9, R9, -INF , !P4 ;  /* 0xff80000009098808 */ /* 0x000fe40006000000 */
[-C--:B------:R-:W-:Y:S03]  /*2500*/  @!P0 ISETP.GE.AND P4, PT, R0, R137.reuse, PT ;  /* 0x000000890000820c */ /* 0x080fe60003f86270 */
[----:B------:R-:W-:Y:S01]  /*2510*/  MUFU.EX2 R230, R6 ;  /* 0x0000000600e67308 */ /* 0x000fe20000000800 */
[----:B------:R-:W-:Y:S01]  /*2520*/  FFMA.FTZ R9, R9, UR17, -R2 ;  /* 0x0000001109097c23 */ /* 0x000fe20008010802 */
[----:B------:R-:W-:Y:S08]  /*2530*/  @!P0 FSEL R10, R10, -INF , !P4 ;  /* 0xff8000000a0a8808 */ /* 0x000ff00006000000 */
[----:B------:R2:W-:Y:S10]  /*2540*/  MUFU.EX2 R229, R7 ;  /* 0x0000000700e57308 */ /* 0x0005f40000000800 */
[----:B------:R3:W-:Y:S10]  /*2550*/  MUFU.EX2 R232, R8 ;  /* 0x0000000800e87308 */ /* 0x0007f40000000800 */
[----:B------:R4:W1:Y:S01]  /*2560*/  MUFU.EX2 R231, R9 ;  /* 0x0000000900e77308 */ /* 0x0008620000000800 */
[----:B--2---:R-:W2:Y:S01]  /*2570*/  LDSM.16.M88.4 R4, [R223+0xd400] ;  /* 0x00d40000df04783b */ /* 0x004ea20000000200 */
[----:B---3--:R-:W-:Y:S05]  /*2580*/  FMUL.FTZ R8, R250, 1.4426950216293334961 ;  /* 0x3fb8aa3bfa087820 */ /* 0x008fea0000410000 */
[----:B------:R-:W-:Y:S02]  /*2590*/  FSEL R8, R8, RZ, P3 ;  /* 0x000000ff08087208 */ /* 0x000fe40001800000 */
[----:B------:R-:W-:Y:S01]  /*25a0*/  @!P0 ISETP.GE.AND P3, PT, R141, R137, PT ;  /* 0x000000898d00820c */ /* 0x000fe20003f66270 */
[C---:B------:R-:W-:Y:S02]  /*25b0*/  @!P0 VIADD R141, R0.reuse, 0x8 ;  /* 0x00000008008d8836 */ /* 0x040fe40000000000 */
[----:B----4-:R-:W-:Y:S01]  /*25c0*/  @!P0 VIADD R9, R0, 0x9 ;  /* 0x0000000900098836 */ /* 0x010fe20000000000 */
[----:B------:R-:W-:Y:S01]  /*25d0*/  @!P0 FSEL R11, R11, -INF , !P3 ;  /* 0xff8000000b0b8808 */ /* 0x000fe20005800000 */
[--C-:B------:R-:W-:Y:S01]  /*25e0*/  FFMA.FTZ R10, R10, UR17, -R8.reuse ;  /* 0x000000110a0a7c23 */ /* 0x100fe20008010808 */
[-C--:B------:R-:W-:Y:S03]  /*25f0*/  @!P0 ISETP.GE.AND P3, PT, R141, R3.reuse, PT ;  /* 0x000000038d00820c */ /* 0x080fe60003f66270 */
[----:B------:R3:W-:Y:S01]  /*2600*/  MUFU.EX2 R234, R10 ;  /* 0x0000000a00ea7308 */ /* 0x0007e20000000800 */
[----:B------:R-:W-:Y:S01]  /*2610*/  @!P0 FSEL R12, R12, -INF , !P3 ;  /* 0xff8000000c0c8808 */ /* 0x000fe20005800000 */
[----:B------:R-:W-:Y:S01]  /*2620*/  FFMA.FTZ R11, R11, UR17, -R8 ;  /* 0x000000110b0b7c23 */ /* 0x000fe20008010808 */
[----:B------:R-:W-:Y:S03]  /*2630*/  @!P0 ISETP.GE.AND P3, PT, R9, R3, PT ;  /* 0x000000030900820c */ /* 0x000fe60003f66270 */
[--C-:B------:R-:W-:Y:S01]  /*2640*/  FFMA.FTZ R12, R12, UR17, -R2.reuse ;  /* 0x000000110c0c7c23 */ /* 0x100fe20008010802 */
[----:B------:R-:W-:Y:S03]  /*2650*/  @!P0 FSEL R13, R13, -INF , !P3 ;  /* 0xff8000000d0d8808 */ /* 0x000fe60005800000 */
[----:B------:R-:W4:Y:S01]  /*2660*/  MUFU.EX2 R233, R11 ;  /* 0x0000000b00e97308 */ /* 0x000f220000000800 */
[-C--:B------:R-:W-:Y:S01]  /*2670*/  @!P0 ISETP.GE.AND P3, PT, R141, R137.reuse, PT ;  /* 0x000000898d00820c */ /* 0x080fe20003f66270 */
[----:B------:R-:W-:Y:S03]  /*2680*/  FFMA.FTZ R13, R13, UR17, -R2 ;  /* 0x000000110d0d7c23 */ /* 0x000fe60008010802 */
[----:B------:R-:W-:Y:S02]  /*2690*/  @!P0 FSEL R14, R14, -INF , !P3 ;  /* 0xff8000000e0e8808 */ /* 0x000fe40005800000 */
[----:B------:R-:W-:Y:S01]  /*26a0*/  @!P0 ISETP.GE.AND P3, PT, R9, R137, PT ;  /* 0x000000890900820c */ /* 0x000fe20003f66270 */
[-C--:B--2---:R-:W-:Y:S02]  /*26b0*/  HMMA.16816.F32.BF16 R20, R164, R4.reuse, R20 ;  /* 0x00000004a414723c */ /* 0x084fe40000041814 */
[----:B------:R-:W-:Y:S01]  /*26c0*/  MUFU.EX2 R169, R12 ;  /* 0x0000000c00a97308 */ /* 0x000fe20000000800 */
[----:B------:R-:W-:Y:S01]  /*26d0*/  @!P0 FSEL R15, R15, -INF , !P3 ;  /* 0xff8000000f0f8808 */ /* 0x000fe20005800000 */
[----:B---3--:R-:W-:Y:S01]  /*26e0*/  @!P0 VIADD R10, R0, 0x11 ;  /* 0x00000011000a8836 */ /* 0x008fe20000000000 */
[-C--:B------:R-:W-:Y:S01]  /*26f0*/  @!P0 ISETP.GE.AND P3, PT, R141, R139.reuse, PT ;  /* 0x0000008b8d00820c */ /* 0x080fe20003f66270 */
[----:B------:R-:W-:Y:S02]  /*2700*/  FFMA.FTZ R14, R14, UR17, -R8 ;  /* 0x000000110e0e7c23 */ /* 0x000fe40008010808 */
[C---:B------:R-:W-:Y:S04]  /*2710*/  HMMA.16816.F32.BF16 R24, R132.reuse, R4, R24 ;  /* 0x000000048418723c */ /* 0x040fe80000041818 */
[----:B------:R-:W-:Y:S01]  /*2720*/  MUFU.EX2 R168, R13 ;  /* 0x0000000d00a87308 */ /* 0x000fe20000000800 */
[----:B------:R-:W-:Y:S01]  /*2730*/  @!P0 FSEL R16, R16, -INF , !P3 ;  /* 0xff80000010108808 */ /* 0x000fe20005800000 */
[C---:B------:R-:W-:Y:S01]  /*2740*/  @!P0 VIADD R5, R0.reuse, 0x18 ;  /* 0x0000001800058836 */ /* 0x040fe20000000000 */
[----:B------:R-:W-:Y:S01]  /*2750*/  @!P0 ISETP.GE.AND P3, PT, R9, R139, PT ;  /* 0x0000008b0900820c */ /* 0x000fe20003f66270 */
[----:B------:R-:W-:Y:S01]  /*2760*/  @!P0 VIADD R4, R0, 0x19 ;  /* 0x0000001900048836 */ /* 0x000fe20000000000 */
[-C--:B------:R-:W-:Y:S05]  /*2770*/  HMMA.16816.F32.BF16 R28, R132, R6.reuse, R28 ;  /* 0x00000006841c723c */ /* 0x080fea000004181c */
[----:B------:R-:W-:Y:S01]  /*2780*/  MUFU.EX2 R171, R14 ;  /* 0x0000000e00ab7308 */ /* 0x000fe20000000800 */
[----:B------:R-:W-:Y:S01]  /*2790*/  @!P0 FSEL R17, R17, -INF , !P3 ;  /* 0xff80000011118808 */ /* 0x000fe20005800000 */
[--C-:B------:R-:W-:Y:S01]  /*27a0*/  FFMA.FTZ R16, R16, UR17, -R140.reuse ;  /* 0x0000001110107c23 */ /* 0x100fe2000801088c */
[-C--:B------:R-:W-:Y:S01]  /*27b0*/  @!P0 ISETP.GE.AND P3, PT, R141, R136.reuse, PT ;  /* 0x000000888d00820c */ /* 0x080fe20003f66270 */
[----:B------:R-:W-:Y:S01]  /*27c0*/  IMAD.U32 R141, RZ, RZ, UR21 ;  /* 0x00000015ff8d7e24 */ /* 0x000fe2000f8e00ff */
[----:B------:R-:W-:Y:S01]  /*27d0*/  @!P0 ISETP.GE.AND P4, PT, R10, R3, PT ;  /* 0x000000030a00820c */ /* 0x000fe20003f86270 */
[----:B------:R-:W-:Y:S04]  /*27e0*/  HMMA.16816.F32.BF16 R32, R164, R6, R32 ;  /* 0x00000006a420723c */ /* 0x000fe80000041820 */
[----:B------:R-:W-:Y:S01]  /*27f0*/  MUFU.EX2 R248, R16 ;  /* 0x0000001000f87308 */ /* 0x000fe20000000800 */
[----:B------:R-:W-:Y:S01]  /*2800*/  @!P0 FSEL R18, R18, -INF , !P3 ;  /* 0xff80000012128808 */ /* 0x000fe20005800000 */
[----:B------:R-:W-:Y:S01]  /*2810*/  IMAD.SHL.U32 R164, R226, 0x10, RZ ;  /* 0x00000010e2a47824 */ /* 0x000fe200078e00ff */
[-C--:B------:R-:W-:Y:S01]  /*2820*/  @!P0 ISETP.GE.AND P3, PT, R9, R136.reuse, PT ;  /* 0x000000880900820c */ /* 0x080fe20003f66270 */
[----:B------:R-:W-:Y:S01]  /*2830*/  @!P0 VIADD R9, R0, 0x10 ;  /* 0x0000001000098836 */ /* 0x000fe20000000000 */
[----:B------:R-:W-:Y:S01]  /*2840*/  @!P0 FSEL R25, R25, -INF , !P4 ;  /* 0xff80000019198808 */ /* 0x000fe20006000000 */
[----:B------:R-:W-:Y:S01]  /*2850*/  IMAD.SHL.U32 R165, R226, 0x4, RZ ;  /* 0x00000004e2a57824 */ /* 0x000fe200078e00ff */
[----:B------:R-:W-:Y:S01]  /*2860*/  @!P0 FSEL R19, R19, -INF , !P3 ;  /* 0xff80000013138808 */ /* 0x000fe20005800000 */
[----:B------:R-:W-:Y:S01]  /*2870*/  FFMA.FTZ R17, R17, UR17, -R140 ;  /* 0x0000001111117c23 */ /* 0x000fe2000801088c */
[-C--:B------:R-:W-:Y:S01]  /*2880*/  @!P0 ISETP.GE.AND P3, PT, R9, R139.reuse, PT ;  /* 0x0000008b0900820c */ /* 0x080fe20003f66270 */
[----:B------:R-:W-:Y:S01]  /*2890*/  FFMA.FTZ R25, R25, UR17, -R2 ;  /* 0x0000001119197c23 */ /* 0x000fe20008010802 */
[----:B------:R-:W-:Y:S01]  /*28a0*/  LOP3.LUT R144, R164, 0x1c0, RZ, 0xc0, !PT ;  /* 0x000001c0a4907812 */ /* 0x000fe200078ec0ff */
[----:B------:R-:W-:Y:S01]  /*28b0*/  MUFU.EX2 R247, R17 ;  /* 0x0000001100f77308 */ /* 0x000fe20000000800 */
[----:B------:R-:W-:Y:S01]  /*28c0*/  @!P0 FSEL R20, R20, -INF , !P3 ;  /* 0xff80000014148808 */ /* 0x000fe20005800000 */
[--C-:B------:R-:W-:Y:S01]  /*28d0*/  FFMA.FTZ R18, R18, UR17, -R138.reuse ;  /* 0x0000001112127c23 */ /* 0x100fe2000801088a */
[----:B------:R-:W-:Y:S01]  /*28e0*/  @!P0 ISETP.GE.AND P3, PT, R10, R139, PT ;  /* 0x0000008b0a00820c */ /* 0x000fe20003f66270 */
[----:B------:R-:W-:Y:S01]  /*28f0*/  FFMA.FTZ R19, R19, UR17, -R138 ;  /* 0x0000001113137c23 */ /* 0x000fe2000801088a */
[----:B------:R-:W-:Y:S01]  /*2900*/  LOP3.LUT R144, R144, 0x38, R143, 0xf8, !PT ;  /* 0x0000003890907812 */ /* 0x000fe200078ef88f */
[----:B------:R-:W-:Y:S01]  /*2910*/  FFMA.FTZ R15, R15, UR17, -R8 ;  /* 0x000000110f0f7c23 */ /* 0x000fe20008010808 */
[----:B------:R-:W-:Y:S03]  /*2920*/  @!P0 FSEL R21, R21, -INF , !P3 ;  /* 0xff80000015158808 */ /* 0x000fe60005800000 */
[----:B------:R-:W-:Y:S01]  /*2930*/  MUFU.EX2 R158, R18 ;  /* 0x00000012009e7308 */ /* 0x000fe20000000800 */
[-C--:B------:R-:W-:Y:S01]  /*2940*/  @!P0 ISETP.GE.AND P3, PT, R9, R136.reuse, PT ;  /* 0x000000880900820c */ /* 0x080fe20003f66270 */
[----:B------:R-:W-:Y:S01]  /*2950*/  FFMA.FTZ R20, R20, UR17, -R140 ;  /* 0x0000001114147c23 */ /* 0x000fe2000801088c */
[----:B------:R-:W-:Y:S01]  /*2960*/  LOP3.LUT R144, R144, 0x20, R228, 0x78, !PT ;  /* 0x0000002090907812 */ /* 0x000fe200078e78e4 */
[----:B------:R-:W-:Y:S01]  /*2970*/  FFMA.FTZ R21, R21, UR17, -R140 ;  /* 0x0000001115157c23 */ /* 0x000fe2000801088c */
[----:B------:R-:W-:Y:S02]  /*2980*/  @!P0 FSEL R22, R22, -INF , !P3 ;  /* 0xff80000016168808 */ /* 0x000fe40005800000 */
[----:B------:R-:W-:Y:S03]  /*2990*/  @!P0 ISETP.GE.AND P3, PT, R10, R136, PT ;  /* 0x000000880a00820c */ /* 0x000fe60003f66270 */
[----:B------:R-:W2:Y:S01]  /*29a0*/  MUFU.EX2 R157, R19 ;  /* 0x00000013009d7308 */ /* 0x000ea20000000800 */
[----:B------:R-:W-:Y:S01]  /*29b0*/  LOP3.LUT R144, R142, R144, RZ, 0xfc, !PT ;  /* 0x000000908e907212 */ /* 0x000fe200078efcff */
[--C-:B------:R-:W-:Y:S01]  /*29c0*/  FFMA.FTZ R22, R22, UR17, -R138.reuse ;  /* 0x0000001116167c23 */ /* 0x100fe2000801088a */
[----:B------:R-:W-:Y:S02]  /*29d0*/  @!P0 FSEL R23, R23, -INF , !P3 ;  /* 0xff80000017178808 */ /* 0x000fe40005800000 */
[----:B------:R-:W-:Y:S02]  /*29e0*/  @!P0 ISETP.GE.AND P3, PT, R9, R3, PT ;  /* 0x000000030900820c */ /* 0x000fe40003f66270 */
[----:B------:R-:W-:Y:S03]  /*29f0*/  LEA R144, R144, UR4, 0x1 ;  /* 0x0000000490907c11 */ /* 0x000fe6000f8e08ff */
[----:B------:R-:W-:Y:S01]  /*2a00*/  MUFU.EX2 R170, R15 ;  /* 0x0000000f00aa7308 */ /* 0x000fe20000000800 */
[----:B------:R-:W-:Y:S01]  /*2a10*/  @!P0 FSEL R24, R24, -INF , !P3 ;  /* 0xff80000018188808 */ /* 0x000fe20005800000 */
[----:B------:R-:W-:Y:S01]  /*2a20*/  FFMA.FTZ R23, R23, UR17, -R138 ;  /* 0x0000001117177c23 */ /* 0x000fe2000801088a */
[----:B------:R-:W-:Y:S01]  /*2a30*/  @!P0 ISETP.GE.AND P3, PT, R9, R137, PT ;  /* 0x000000890900820c */ /* 0x000fe20003f66270 */
[----:B------:R-:W-:Y:S01]  /*2a40*/  IMAD.MOV.U32 R9, RZ, RZ, 0x10 ;  /* 0x00000010ff097424 */ /* 0x000fe200078e00ff */
[----:B------:R-:W-:Y:S01]  /*2a50*/  @!P0 ISETP.GE.AND P4, PT, R5, R139, PT ;  /* 0x0000008b0500820c */ /* 0x000fe20003f86270 */
[----:B------:R-:W-:Y:S01]  /*2a60*/  FFMA.FTZ R24, R24, UR17, -R2 ;  /* 0x0000001118187c23 */ /* 0x000fe20008010802 */
[----:B------:R-:W-:Y:S01]  /*2a70*/  @!P0 FSEL R26, R26, -INF , !P3 ;  /* 0xff8000001a1a8808 */ /* 0x000fe20005800000 */
[----:B------:R-:W-:Y:S01]  /*2a80*/  VIADD R6, R144, 0x13000 ;  /* 0x0001300090067836 */ /* 0x000fe20000000000 */
[----:B------:R-:W-:Y:S01]  /*2a90*/  @!P0 ISETP.GE.AND P3, PT, R10, R137, PT ;  /* 0x000000890a00820c */ /* 0x000fe20003f66270 */
[----:B------:R-:W-:Y:S01]  /*2aa0*/  VIADD R145, R144, 0x13020 ;  /* 0x0001302090917836 */ /* 0x000fe20000000000 */
[----:B------:R-:W-:Y:S01]  /*2ab0*/  @!P0 FSEL R32, R32, -INF , !P4 ;  /* 0xff80000020208808 */ /* 0x000fe20006000000 */
[----:B------:R-:W-:Y:S01]  /*2ac0*/  @P2 VIADD R145, R6, 0xffffffe0 ;  /* 0xffffffe006912836 */ /* 0x000fe20000000000 */
[----:B------:R-:W-:Y:S01]  /*2ad0*/  @!P0 FSEL R27, R27, -INF , !P3 ;  /* 0xff8000001b1b8808 */ /* 0x000fe20005800000 */
[----:B------:R-:W-:Y:S01]  /*2ae0*/  FFMA.FTZ R26, R26, UR17, -R8 ;  /* 0x000000111a1a7c23 */ /* 0x000fe20008010808 */
[CC--:B------:R-:W-:Y:S01]  /*2af0*/  @!P0 ISETP.GE.AND P3, PT, R5.reuse, R3.reuse, PT ;  /* 0x000000030500820c */ /* 0x0c0fe20003f66270 */
[----:B------:R-:W-:Y:S01]  /*2b00*/  FFMA.FTZ R32, R32, UR17, -R140 ;  /* 0x0000001120207c23 */ /* 0x000fe2000801088c */
[----:B------:R-:W-:Y:S01]  /*2b10*/  @!P0 ISETP.GE.AND P4, PT, R5, R136, PT ;  /* 0x000000880500820c */ /* 0x000fe20003f86270 */
[----:B------:R-:W-:Y:S01]  /*2b20*/  FFMA.FTZ R27, R27, UR17, -R8 ;  /* 0x000000111b1b7c23 */ /* 0x000fe20008010808 */
[----:B------:R-:W-:Y:S01]  /*2b30*/  @!P0 FSEL R28, R28, -INF , !P3 ;  /* 0xff8000001c1c8808 */ /* 0x000fe20005800000 */
[----:B------:R-:W-:Y:S01]  /*2b40*/  MUFU.EX2 R245, R20 ;  /* 0x0000001400f57308 */ /* 0x000fe20000000800 */
[----:B------:R-:W-:Y:S02]  /*2b50*/  @!P0 ISETP.GE.AND P3, PT, R4, R3, PT ;  /* 0x000000030400820c */ /* 0x000fe40003f66270 */
[----:B------:R-:W-:Y:S01]  /*2b60*/  LOP3.LUT R3, R165, 0x18, RZ, 0xc0, !PT ;  /* 0x00000018a5037812 */ /* 0x000fe200078ec0ff */
[--C-:B------:R-:W-:Y:S01]  /*2b70*/  FFMA.FTZ R28, R28, UR17, -R2.reuse ;  /* 0x000000111c1c7c23 */ /* 0x100fe20008010802 */
[----:B------:R-:W-:Y:S02]  /*2b80*/  @!P0 FSEL R29, R29, -INF , !P3 ;  /* 0xff8000001d1d8808 */ /* 0x000fe40005800000 */
[--C-:B------:R-:W-:Y:S03]  /*2b90*/  LOP3.LUT R0, R3, 0xc0, R227.reuse, 0xf8, !PT ;  /* 0x000000c003007812 */ /* 0x100fe600078ef8e3 */
[----:B------:R-:W3:Y:S01]  /*2ba0*/  MUFU.EX2 R235, R21 ;  /* 0x0000001500eb7308 */ /* 0x000ee20000000800 */
[----:B------:R-:W-:Y:S01]  /*2bb0*/  @!P0 ISETP.GE.AND P3, PT, R4, R139, PT ;  /* 0x0000008b0400820c */ /* 0x000fe20003f66270 */
[----:B------:R-:W-:Y:S01]  /*2bc0*/  FFMA.FTZ R2, R29, UR17, -R2 ;  /* 0x000000111d027c23 */ /* 0x000fe20008010802 */
[----:B------:R-:W-:Y:S02]  /*2bd0*/  LOP3.LUT R0, R0, 0x8, R228, 0x78, !PT ;  /* 0x0000000800007812 */ /* 0x000fe400078e78e4 */
[----:B------:R-:W-:Y:S02]  /*2be0*/  @!P0 FSEL R34, R34, -INF , !P4 ;  /* 0xff80000022228808 */ /* 0x000fe40006000000 */
[-C--:B------:R-:W-:Y:S03]  /*2bf0*/  @!P0 ISETP.GE.AND P4, PT, R5, R137.reuse, PT ;  /* 0x000000890500820c */ /* 0x080fe60003f86270 */
[----:B------:R2:W-:Y:S01]  /*2c00*/  MUFU.EX2 R152, R2 ;  /* 0x0000000200987308 */ /* 0x0005e20000000800 */
[----:B-1----:R-:W-:Y:S01]  /*2c10*/  F2FP.BF16.F32.PACK_AB R5, R249, R162 ;  /* 0x000000a2f905723e */ /* 0x002fe200000010ff */
[----:B------:R-:W-:Y:S01]  /*2c20*/  FFMA.FTZ R34, R34, UR17, -R138 ;  /* 0x0000001122227c23 */ /* 0x000fe2000801088a */
[----:B------:R-:W-:Y:S02]  /*2c30*/  @!P0 FSEL R33, R33, -INF , !P3 ;  /* 0xff80000021218808 */ /* 0x000fe40005800000 */
[C---:B------:R-:W-:Y:S01]  /*2c40*/  @!P0 ISETP.GE.AND P3, PT, R4.reuse, R136, PT ;  /* 0x000000880400820c */ /* 0x040fe20003f66270 */
[----:B------:R1:W-:Y:S01]  /*2c50*/  STS [R144+0x13000], R5 ;  /* 0x0130000590007388 */ /* 0x0003e20000000800 */
[----:B------:R-:W-:Y:S01]  /*2c60*/  SEL R9, R9, 0xfffffff0, !P1 ;  /* 0xfffffff009097807 */ /* 0x000fe20004800000 */
[----:B------:R-:W-:Y:S01]  /*2c70*/  FFMA.FTZ R140, R33, UR17, -R140 ;  /* 0x00000011218c7c23 */ /* 0x000fe2000801088c */
[----:B------:R-:W-:Y:S01]  /*2c80*/  @!P0 FSEL R35, R35, -INF , !P3 ;  /* 0xff80000023238808 */ /* 0x000fe20005800000 */
[----:B------:R-:W-:Y:S01]  /*2c90*/  MUFU.EX2 R154, R22 ;  /* 0x00000016009a7308 */ /* 0x000fe20000000800 */
[----:B------:R-:W-:Y:S01]  /*2ca0*/  @!P0 ISETP.GE.AND P3, PT, R4, R137, PT ;  /* 0x000000890400820c */ /* 0x000fe20003f66270 */
[----:B------:R-:W-:Y:S01]  /*2cb0*/  IMAD.IADD R4, R9, 0x1, R144 ;  /* 0x0000000109047824 */ /* 0x000fe200078e0290 */
[----:B------:R-:W-:Y:S01]  /*2cc0*/  F2FP.BF16.F32.PACK_AB R7, R231, R232 ;  /* 0x000000e8e707723e */ /* 0x000fe200000010ff */
[----:B------:R-:W-:Y:S01]  /*2cd0*/  FFMA.FTZ R138, R35, UR17, -R138 ;  /* 0x00000011238a7c23 */ /* 0x000fe2000801088a */
[----:B----4-:R-:W-:Y:S02]  /*2ce0*/  F2FP.BF16.F32.PACK_AB R6, R233, R234 ;  /* 0x000000eae906723e */ /* 0x010fe400000010ff */
[----:B--2---:R-:W-:Y:S03]  /*2cf0*/  LOP3.LUT R2, R164, 0x200, RZ, 0xc0, !PT ;  /* 0x00000200a4027812 */ /* 0x004fe600078ec0ff */
[----:B------:R-:W-:Y:S01]  /*2d00*/  MUFU.EX2 R155, R23 ;  /* 0x00000017009b7308 */ /* 0x000fe20000000800 */
[----:B------:R-:W-:Y:S02]  /*2d10*/  @!P0 FSEL R30, R30, -INF , !P4 ;  /* 0xff8000001e1e8808 */ /* 0x000fe40006000000 */
[----:B------:R-:W-:Y:S02]  /*2d20*/  LOP3.LUT R2, R2, 0x120, R227, 0xf8, !PT ;  /* 0x0000012002027812 */ /* 0x000fe400078ef8e3 */
[----:B------:R-:W-:Y:S01]  /*2d30*/  @!P0 FSEL R31, R31, -INF , !P3 ;  /* 0xff8000001f1f8808 */ /* 0x000fe20005800000 */
[--C-:B------:R-:W-:Y:S01]  /*2d40*/  FFMA.FTZ R30, R30, UR17, -R8.reuse ;  /* 0x000000111e1e7c23 */ /* 0x100fe20008010808 */
[----:B------:R-:W-:Y:S03]  /*2d50*/  LOP3.LUT R0, R2, R0, RZ, 0xfc, !PT ;  /* 0x0000000002007212 */ /* 0x000fe600078efcff */
[----:B------:R-:W-:Y:S01]  /*2d60*/  MUFU.EX2 R167, R32 ;  /* 0x0000002000a77308 */ /* 0x000fe20000000800 */
[----:B------:R-:W-:Y:S01]  /*2d70*/  F2FP.BF16.F32.PACK_AB R2, R229, R230 ;  /* 0x000000e6e502723e */ /* 0x000fe200000010ff */
[----:B------:R-:W-:Y:S01]  /*2d80*/  FFMA.FTZ R8, R31, UR17, -R8 ;  /* 0x000000111f087c23 */ /* 0x000fe20008010808 */
[----:B------:R-:W-:Y:S02]  /*2d90*/  LEA R0, R0, UR4, 0x1 ;  /* 0x0000000400007c11 */ /* 0x000fe4000f8e08ff */
[----:B-1----:R-:W-:Y:S01]  /*2da0*/  F2FP.BF16.F32.PACK_AB R5, R157, R158 ;  /* 0x0000009e9d05723e */ /* 0x002fe200000010ff */
[----:B------:R1:W-:Y:S04]  /*2db0*/  STS [R144+0x13400], R2 ;  /* 0x0134000290007388 */ /* 0x0003e80000000800 */
[----:B------:R3:W-:Y:S01]  /*2dc0*/  MUFU.EX2 R150, R8 ;  /* 0x0000000800967308 */ /* 0x0007e20000000800 */
[----:B------:R2:W-:Y:S09]  /*2dd0*/  STS [R4+0x13400], R5 ;  /* 0x0134000504007388 */ /* 0x0005f20000000800 */
[----:B------:R4:W-:Y:S10]  /*2de0*/  MUFU.EX2 R166, R140 ;  /* 0x0000008c00a67308 */ /* 0x0009f40000000800 */
[----:B------:R-:W-:Y:S01]  /*2df0*/  MUFU.EX2 R147, R34 ;  /* 0x0000002200937308 */ /* 0x000fe20000000800 */
[----:B---3--:R-:W-:Y:S02]  /*2e00*/  F2FP.BF16.F32.PACK_AB R8, R235, R245 ;  /* 0x000000f5eb08723e */ /* 0x008fe400000010ff */
[----:B-1----:R-:W-:Y:S07]  /*2e10*/  F2FP.BF16.F32.PACK_AB R2, R247, R248 ;  /* 0x000000f8f702723e */ /* 0x002fee00000010ff */
[----:B------:R-:W2:Y:S01]  /*2e20*/  MUFU.EX2 R146, R138 ;  /* 0x0000008a00927308 */ /* 0x000ea20000000800 */
[----:B----4-:R-:W-:Y:S01]  /*2e30*/  IMAD.U32 R140, RZ, RZ, UR20 ;  /* 0x00000014ff8c7e24 */ /* 0x010fe2000f8e00ff */
[----:B------:R1:W-:Y:S04]  /*2e40*/  STS [R4+0x13000], R2 ;  /* 0x0130000204007388 */ /* 0x0003e80000000800 */
[----:B------:R3:W-:Y:S04]  /*2e50*/  STS [R144+0x14000], R7 ;  /* 0x0140000790007388 */ /* 0x0007e80000000800 */
[----:B------:R-:W-:Y:S01]  /*2e60*/  MUFU.EX2 R160, R24 ;  /* 0x0000001800a07308 */ /* 0x000fe20000000800 */
[----:B------:R4:W-:Y:S01]  /*2e70*/  STS [R144+0x14400], R6 ;  /* 0x0144000690007388 */ /* 0x0009e20000000800 */
[----:B--2---:R-:W-:Y:S08]  /*2e80*/  F2FP.BF16.F32.PACK_AB R5, R146, R147 ;  /* 0x000000939205723e */ /* 0x004ff000000010ff */
[----:B------:R-:W-:Y:S10]  /*2e90*/  MUFU.EX2 R156, R25 ;  /* 0x00000019009c7308 */ /* 0x000ff40000000800 */
[----:B------:R-:W-:Y:S01]  /*2ea0*/  MUFU.EX2 R161, R26 ;  /* 0x0000001a00a17308 */ /* 0x000fe20000000800 */
[----:B-1----:R-:W-:Y:S02]  /*2eb0*/  F2FP.BF16.F32.PACK_AB R2, R168, R169 ;  /* 0x000000a9a802723e */ /* 0x002fe400000010ff */
[----:B---3--:R-:W-:Y:S03]  /*2ec0*/  F2FP.BF16.F32.PACK_AB R7, R155, R154 ;  /* 0x0000009a9b07723e */ /* 0x008fe600000010ff */
[----:B------:R1:W-:Y:S04]  /*2ed0*/  STS [R4+0x14000], R2 ;  /* 0x0140000204007388 */ /* 0x0003e80000000800 */
[----:B------:R-:W-:Y:S01]  /*2ee0*/  MUFU.EX2 R159, R27 ;  /* 0x0000001b009f7308 */ /* 0x000fe20000000800 */
[----:B----4-:R-:W-:Y:S09]  /*2ef0*/  F2FP.BF16.F32.PACK_AB R6, R166, R167 ;  /* 0x000000a7a606723e */ /* 0x010ff200000010ff */
[----:B------:R-:W-:Y:S10]  /*2f00*/  MUFU.EX2 R153, R28 ;  /* 0x0000001c00997308 */ /* 0x000ff40000000800 */
[----:B------:R-:W2:Y:S01]  /*2f10*/  MUFU.EX2 R151, R30 ;  /* 0x0000001e00977308 */ /* 0x000ea20000000800 */
[----:B-1----:R-:W-:Y:S01]  /*2f20*/  IMAD.IADD R2, R9, 0x1, R145 ;  /* 0x0000000109027824 */ /* 0x002fe200078e0291 */
[----:B------:R-:W-:Y:S05]  /*2f30*/  F2FP.BF16.F32.PACK_AB R9, R170, R171 ;  /* 0x000000abaa09723e */ /* 0x000fea00000010ff */
[----:B------:R2:W-:Y:S04]  /*2f40*/  STS [R4+0x14400], R9 ;  /* 0x0144000904007388 */ /* 0x0005e80000000800 */
[----:B------:R-:W-:Y:S04]  /*2f50*/  STS [R145], R8 ;  /* 0x0000000891007388 */ /* 0x000fe80000000800 */
[----:B------:R1:W-:Y:S04]  /*2f60*/  STS [R145+0x400], R7 ;  /* 0x0004000791007388 */ /* 0x0003e80000000800 */
[----:B------:R3:W-:Y:S04]  /*2f70*/  STS [R2], R6 ;  /* 0x0000000602007388 */ /* 0x0007e80000000800 */
[----:B------:R4:W-:Y:S01]  /*2f80*/  STS [R2+0x400], R5 ;  /* 0x0004000502007388 */ /* 0x0009e20000000800 */
[----:B--2---:R-:W-:Y:S02]  /*2f90*/  F2FP.BF16.F32.PACK_AB R4, R150, R151 ;  /* 0x000000979604723e */ /* 0x004fe400000010ff */
[----:B-1----:R-:W-:Y:S02]  /*2fa0*/  F2FP.BF16.F32.PACK_AB R7, R156, R160 ;  /* 0x000000a09c07723e */ /* 0x002fe400000010ff */
[----:B---3--:R-:W-:Y:S03]  /*2fb0*/  F2FP.BF16.F32.PACK_AB R6, R159, R161 ;  /* 0x000000a19f06723e */ /* 0x008fe600000010ff */
[----:B------:R-:W-:Y:S01]  /*2fc0*/  STS [R145+0x1000], R7 ;  /* 0x0010000791007388 */ /* 0x000fe20000000800 */
[----:B----4-:R-:W-:Y:S03]  /*2fd0*/  F2FP.BF16.F32.PACK_AB R5, R152, R153 ;  /* 0x000000999805723e */ /* 0x010fe600000010ff */
[----:B------:R-:W-:Y:S04]  /*2fe0*/  STS [R145+0x1400], R6 ;  /* 0x0014000691007388 */ /* 0x000fe80000000800 */
[----:B------:R-:W-:Y:S04]  /*2ff0*/  STS [R2+0x1000], R5 ;  /* 0x0010000502007388 */ /* 0x000fe80000000800 */
[----:B------:R1:W-:Y:S04]  /*3000*/  STS [R2+0x1400], R4 ;  /* 0x0014000402007388 */ /* 0x0003e80000000800 */
[----:B------:R-:W2:Y:S08]  /*3010*/  LDSM.16.M88.4 R32, [R0+0x6000] ;  /* 0x006000000020783b */ /* 0x000eb00000000200 */
[----:B------:R-:W3:Y:S01]  /*3020*/  LDSM.16.M88.4 R28, [R0+0x6800] ;  /* 0x00680000001c783b */ /* 0x000ee20000000200 */
[C---:B-1----:R-:W-:Y:S02]  /*3030*/  VIADD R4, R0.reuse, 0x6000 ;  /* 0x0000600000047836 */ /* 0x042fe40000000000 */
[----:B------:R-:W-:Y:S02]  /*3040*/  VIADD R2, R0, 0x6020 ;  /* 0x0000602000027836 */ /* 0x000fe40000000000 */
[----:B------:R-:W-:Y:S05]  /*3050*/  @P1 VIADD R2, R4, 0xffffffe0 ;  /* 0xffffffe004021836 */ /* 0x000fea0000000000 */
[----:B------:R-:W1:Y:S08]  /*3060*/  LDSM.16.M88.4 R132, [R2] ;  /* 0x000000000284783b */ /* 0x000e700000000200 */
[----:B------:R-:W4:Y:S01]  /*3070*/  LDSM.16.M88.4 R136, [R2+0x800] ;  /* 0x000800000288783b */ /* 0x000f220000000200 */
[-C--:B--2---:R-:W-:Y:S08]  /*3080*/  HMMA.16816.F32.BF16 R4, R32, R172.reuse, RZ ;  /* 0x000000ac2004723c */ /* 0x084ff000000418ff */
[C---:B---3--:R-:W-:Y:S08]  /*3090*/  HMMA.16816.F32.BF16 R8, R28.reuse, R172, RZ ;  /* 0x000000ac1c08723c */ /* 0x048ff000000418ff */
        /* <DEDUP_REMOVED lines=13> */
[----:B------:R-:W1:Y:S07]  /*3170*/  LDSM.16.M88.4 R136, [R0+0x7000] ;  /* 0x007000000088783b */ /* 0x000e6e0000000200 */
[----:B------:R-:W-:Y:S01]  /*3180*/  HMMA.16816.F32.BF16 R32, R132, R186, R32 ;  /* 0x000000ba8420723c */ /* 0x000fe20000041820 */
[----:B------:R-:W2:Y:S07]  /*3190*/  LDSM.16.M88.4 R132, [R0+0x7800] ;  /* 0x007800000084783b */ /* 0x000eae0000000200 */
[-C--:B-1----:R-:W-:Y:S08]  /*31a0*/  HMMA.16816.F32.BF16 R4, R136, R188.reuse, R4 ;  /* 0x000000bc8804723c */ /* 0x082ff00000041804 */
[C---:B--2---:R-:W-:Y:S08]  /*31b0*/  HMMA.16816.F32.BF16 R8, R132.reuse, R188, R8 ;  /* 0x000000bc8408723c */ /* 0x044ff00000041808 */
        /* <DEDUP_REMOVED lines=17> */
[----:B------:R2:W3:Y:S03]  /*32d0*/  LDSM.16.M88.4 R132, [R0+0x8800] ;  /* 0x008800000084783b */ /* 0x0004e60000000200 */
[--C-:B--2---:R-:W-:Y:S04]  /*32e0*/  SHF.R.U32.HI R0, RZ, 0x4, R226.reuse ;  /* 0x00000004ff007819 */ /* 0x104fe800000116e2 */
[----:B------:R-:W-:Y:S04]  /*32f0*/  LOP3.LUT R0, R0, 0x8, RZ, 0xc0, !PT ;  /* 0x0000000800007812 */ /* 0x000fe800078ec0ff */
[--C-:B------:R-:W-:Y:S01]  /*3300*/  LOP3.LUT R0, R0, 0x10, R226.reuse, 0xf8, !PT ;  /* 0x0000001000007812 */ /* 0x100fe200078ef8e2 */
[-C--:B-1----:R-:W-:Y:S05]  /*3310*/  HMMA.16816.F32.BF16 R4, R136, R204.reuse, R4 ;  /* 0x000000cc8804723c */ /* 0x082fea0000041804 */
[----:B------:R-:W-:Y:S03]  /*3320*/  LOP3.LUT R0, R0, 0xc0, R227, 0xf8, !PT ;  /* 0x000000c000007812 */ /* 0x000fe600078ef8e3 */
[C---:B---3--:R-:W-:Y:S04]  /*3330*/  HMMA.16816.F32.BF16 R8, R132.reuse, R204, R8 ;  /* 0x000000cc8408723c */ /* 0x048fe80000041808 */
[----:B------:R-:W-:Y:S04]  /*3340*/  LOP3.LUT R0, R0, R3, RZ, 0x3c, !PT ;  /* 0x0000000300007212 */ /* 0x000fe800078e3cff */
[-C--:B------:R-:W-:Y:S08]  /*3350*/  HMMA.16816.F32.BF16 R12, R132, R206.reuse, R12 ;  /* 0x000000ce840c723c */ /* 0x080ff0000004180c */
[C---:B------:R-:W-:Y:S08]  /*3360*/  HMMA.16816.F32.BF16 R16, R136.reuse, R206, R16 ;  /* 0x000000ce8810723c */ /* 0x040ff00000041810 */
[-C--:B------:R-:W-:Y:S08]  /*3370*/  HMMA.16816.F32.BF16 R20, R136, R208.reuse, R20 ;  /* 0x000000d08814723c */ /* 0x080ff00000041814 */
[C---:B------:R-:W-:Y:S08]  /*3380*/  HMMA.16816.F32.BF16 R24, R132.reuse, R208, R24 ;  /* 0x000000d08418723c */ /* 0x040ff00000041818 */
[-C--:B------:R-:W-:Y:S03]  /*3390*/  HMMA.16816.F32.BF16 R28, R132, R210.reuse, R28 ;  /* 0x000000d2841c723c */ /* 0x080fe6000004181c */
[C---:B------:R-:W-:Y:S04]  /*33a0*/  LEA R132, P0, R244.reuse, R140, 0x2 ;  /* 0x0000008cf4847211 */ /* 0x040fe800078010ff */
[----:B------:R-:W-:Y:S01]  /*33b0*/  LEA.HI.X R133, R244, R141, RZ, 0x2, P0 ;  /* 0x0000008df4857211 */ /* 0x000fe200000f14ff */
[----:B------:R-:W-:Y:S01]  /*33c0*/  HMMA.16816.F32.BF16 R32, R136, R210, R32 ;  /* 0x000000d28820723c */ /* 0x000fe20000041820 */
[----:B------:R-:W-:Y:S08]  /*33d0*/  LDSM.16.M88.4 R136, [R2+0x2800] ;  /* 0x002800000288783b */ /* 0x000ff00000000200 */
[----:B------:R-:W2:Y:S04]  /*33e0*/  LDG.E R143, desc[UR36][R132.64] ;  /* 0x00000024848f7981 */ /* 0x000ea8000c1e1900 */
[----:B------:R-:W3:Y:S04]  /*33f0*/  LDG.E R142, desc[UR36][R132.64+0x20] ;  /* 0x00002024848e7981 */ /* 0x000ee8000c1e1900 */
[----:B------:R-:W5:Y:S04]  /*3400*/  LDG.E R141, desc[UR36][R132.64+0x80] ;  /* 0x00008024848d7981 */ /* 0x000f68000c1e1900 */
[----:B------:R1:W5:Y:S04]  /*3410*/  LDG.E R140, desc[UR36][R132.64+0xa0] ;  /* 0x0000a024848c7981 */ /* 0x000368000c1e1900 */
[----:B-1----:R1:W4:Y:S02]  /*3420*/  LDSM.16.M88.4 R132, [R2+0x2000] ;  /* 0x002000000284783b */ /* 0x0023240000000200 */
[----:B-1----:R-:W-:Y:S04]  /*3430*/  LOP3.LUT R2, R228, 0x30, RZ, 0xc0, !PT ;  /* 0x00000030e4027812 */ /* 0x002fe800078ec0ff */
[----:B------:R-:W-:Y:S04]  /*3440*/  LOP3.LUT R2, R2, 0x8, R226, 0xf8, !PT ;  /* 0x0000000802027812 */ /* 0x000fe800078ef8e2 */
[----:B------:R-:W-:Y:S04]  /*3450*/  LOP3.LUT R2, R2, 0x1c0, R149, 0xf8, !PT ;  /* 0x000001c002027812 */ /* 0x000fe800078ef895 */
[----:B------:R-:W-:Y:S01]  /*3460*/  LOP3.LUT R2, R2, R148, RZ, 0x3c, !PT ;  /* 0x0000009402027212 */ /* 0x000fe200078e3cff */
[-C--:B----4-:R-:W-:Y:S08]  /*3470*/  HMMA.16816.F32.BF16 R4, R132, R212.reuse, R4 ;  /* 0x000000d48404723c */ /* 0x090ff00000041804 */
[C---:B------:R-:W-:Y:S08]  /*3480*/  HMMA.16816.F32.BF16 R8, R136.reuse, R212, R8 ;  /* 0x000000d48808723c */ /* 0x040ff00000041808 */
[-C--:B------:R-:W-:Y:S08]  /*3490*/  HMMA.16816.F32.BF16 R12, R136, R214.reuse, R12 ;  /* 0x000000d6880c723c */ /* 0x080ff0000004180c */
[C---:B------:R-:W-:Y:S08]  /*34a0*/  HMMA.16816.F32.BF16 R16, R132.reuse, R214, R16 ;  /* 0x000000d68410723c */ /* 0x040ff00000041810 */
[-C--:B------:R-:W-:Y:S08]  /*34b0*/  HMMA.16816.F32.BF16 R20, R132, R216.reuse, R20 ;  /* 0x000000d88414723c */ /* 0x080ff00000041814 */
[C---:B------:R-:W-:Y:S08]  /*34c0*/  HMMA.16816.F32.BF16 R24, R136.reuse, R216, R24 ;  /* 0x000000d88818723c */ /* 0x040ff00000041818 */
[-C--:B------:R-:W-:Y:S08]  /*34d0*/  HMMA.16816.F32.BF16 R28, R136, R218.reuse, R28 ;  /* 0x000000da881c723c */ /* 0x080ff0000004181c */
[----:B------:R-:W-:Y:S04]  /*34e0*/  HMMA.16816.F32.BF16 R32, R132, R218, R32 ;  /* 0x000000da8420723c */ /* 0x000fe80000041820 */
[C---:B--2---:R-:W-:Y:S01]  /*34f0*/  FADD.FTZ R4, -R143.reuse, R4 ;  /* 0x000000048f047221 */ /* 0x044fe20000010100 */
[C---:B------:R-:W-:Y:S01]  /*3500*/  FADD.FTZ R5, -R143.reuse, R5 ;  /* 0x000000058f057221 */ /* 0x040fe20000010100 */
[C---:B------:R-:W-:Y:S01]  /*3510*/  FADD.FTZ R17, -R143.reuse, R17 ;  /* 0x000000118f117221 */ /* 0x040fe20000010100 */
[----:B------:R-:W-:Y:S01]  /*3520*/  FADD.FTZ R16, -R143, R16 ;  /* 0x000000108f107221 */ /* 0x000fe20000010100 */
[----:B------:R-:W-:Y:S01]  /*3530*/  FMUL.FTZ R162, R162, R4 ;  /* 0x00000004a2a27220 */ /* 0x000fe20000410000 */
[----:B------:R-:W-:Y:S10]  /*3540*/  LOP3.LUT R4, R149, 0x400, RZ, 0xc0, !PT ;  /* 0x0000040095047812 */ /* 0x000ff400078ec0ff */
[----:B------:R-:W-:Y:S01]  /*3550*/  FADD.FTZ R3, -R143, R32 ;  /* 0x000000208f037221 */ /* 0x000fe20000010100 */
[----:B------:R-:W-:Y:S01]  /*3560*/  FMUL.FTZ R16, R248, R16 ;  /* 0x00000010f8107220 */ /* 0x000fe20000410000 */
[----:B---3--:R-:W-:Y:S01]  /*3570*/  FADD.FTZ R6, -R142, R6 ;  /* 0x000000068e067221 */ /* 0x008fe20000010100 */
[----:B------:R-:W-:Y:S02]  /*3580*/  IMAD R2, R2, 0x2, R4 ;  /* 0x0000000202027824 */ /* 0x000fe400078e0204 */
[----:B------:R-:W-:Y:S01]  /*3590*/  FMUL.FTZ R4, R249, R5 ;  /* 0x00000005f9047220 */ /* 0x000fe20000410000 */
[----:B------:R-:W-:Y:S01]  /*35a0*/  FADD.FTZ R5, -R143, R20 ;  /* 0x000000148f057221 */ /* 0x000fe20000010100 */
[----:B------:R-:W-:Y:S01]  /*35b0*/  FMUL.FTZ R20, R247, R17 ;  /* 0x00000011f7147220 */ /* 0x000fe20000410000 */
[C---:B------:R-:W-:Y:S01]  /*35c0*/  FADD.FTZ R17, -R143.reuse, R21 ;  /* 0x000000158f117221 */ /* 0x040fe20000010100 */
[----:B------:R-:W-:Y:S01]  /*35d0*/  FADD.FTZ R21, -R143, R33 ;  /* 0x000000218f157221 */ /* 0x000fe20000010100 */
[----:B------:R-:W-:Y:S01]  /*35e0*/  F2FP.BF16.F32.PACK_AB R4, R4, R162 ;  /* 0x000000a20404723e */ /* 0x000fe200000010ff */
[----:B------:R-:W-:Y:S01]  /*35f0*/  FMUL.FTZ R5, R245, R5 ;  /* 0x00000005f5057220 */ /* 0x000fe20000410000 */
[----:B------:R-:W-:Y:S01]  /*3600*/  F2FP.BF16.F32.PACK_AB R20, R20, R16 ;  /* 0x000000101414723e */ /* 0x000fe200000010ff */
[----:B------:R-:W-:Y:S01]  /*3610*/  FMUL.FTZ R32, R235, R17 ;  /* 0x00000011eb207220 */ /* 0x000fe20000410000 */
[----:B------:R-:W-:Y:S01]  /*3620*/  FMUL.FTZ R3, R167, R3 ;  /* 0x00000003a7037220 */ /* 0x000fe20000410000 */
[----:B------:R-:W-:Y:S03]  /*3630*/  FMUL.FTZ R21, R166, R21 ;  /* 0x00000015a6157220 */ /* 0x000fe60000410000 */
[----:B------:R-:W-:Y:S02]  /*3640*/  F2FP.BF16.F32.PACK_AB R32, R32, R5 ;  /* 0x000000052020723e */ /* 0x000fe400000010ff */
[----:B------:R-:W-:Y:S01]  /*3650*/  F2FP.BF16.F32.PACK_AB R21, R21, R3 ;  /* 0x000000031515723e */ /* 0x000fe200000010ff */
[----:B------:R-:W-:Y:S06]  /*3660*/  BRA.U !UP0, `(.L_x_64) ;  /* 0x00000001084c7547 */ /* 0x000fec000b800000 */
[----:B------:R-:W-:Y:S01]  /*3670*/  IADD3 R5, P0, PT, RZ, -UR34, RZ ;  /* 0x80000022ff057c10 */ /* 0x000fe2000ff1e0ff */
[----:B------:R-:W-:Y:S04]  /*3680*/  ULOP3.LUT UR12, UR48, 0x1, URZ, 0xc0, !UPT ;  /* 0x00000001300c7892 */ /* 0x000fe8000f8ec0ff */
[----:B------:R-:W-:Y:S01]  /*3690*/  IMAD.X R3, RZ, RZ, ~UR13, P0 ;  /* 0x8000000dff037e24 */ /* 0x000fe200080e06ff */
[----:B------:R-:W-:Y:S04]  /*36a0*/  UISETP.NE.U32.AND UP1, UPT, UR12, 0x1, UPT ;  /* 0x000000010c00788c */ /* 0x000fe8000bf25070 */
[----:B------:R-:W-:Y:S01]  /*36b0*/  SHF.R.S64 R5, R5, 0x1f, R3 ;  /* 0x0000001f05057819 */ /* 0x000fe20000001003 */
[----:B------:R-:W-:Y:S03]  /*36c0*/  USEL UR12, UR27, 0x3000, !UP1 ;  /* 0x000030001b0c7887 */ /* 0x000fe6000c800000 */
[----:B------:R-:W-:Y:S03]  /*36d0*/  IADD3 R5, P0, PT, R240, R5, RZ ;  /* 0x00000005f0057210 */ /* 0x000fe60007f1e0ff */
[----:B------:R-:W-:Y:S01]  /*36e0*/  VIADD R239, R239, UR12 ;  /* 0x0000000cefef7c36 */ /* 0x000fe20008000000 */
[----:B------:R-:W-:Y:S02]  /*36f0*/  LEA.HI.X.SX32 R3, R3, R241, 0x1, P0 ;  /* 0x000000f103037211 */ /* 0x000fe400000f0eff */
[----:B------:R-:W-:Y:S02]  /*3700*/  MOV R240, R5 ;  /* 0x0000000500f07202 */ /* 0x000fe40000000f00 */
[----:B------:R-:W-:Y:S01]  /*3710*/  IADD3 R221, PT, PT, R221, UR12, RZ ;  /* 0x0000000cdddd7c10 */ /* 0x000fe2000fffe0ff */
[----:B------:R-:W-:Y:S05]  /*3720*/  IMAD.MOV.U32 R241, RZ, RZ, R3 ;  /* 0x000000fffff17224 */ /* 0x000fea00078e0003 */
[----:B------:R-:W-:Y:S01]  /*3730*/  @!PT LDS RZ, [RZ] ;  /* 0x00000000fffff984 */ /* 0x000fe20000000800 */
[----:B------:R-:W-:Y:S01]  /*3740*/  @!PT LDS RZ, [RZ] ;  /* 0x00000000fffff984 */ /* 0x000fe20000000800 */
[----:B------:R-:W-:Y:S01]  /*3750*/  @!PT LDS RZ, [RZ] ;  /* 0x00000000fffff984 */ /* 0x000fe20000000800 */
[----:B------:R1:W-:Y:S04]  /*3760*/  LDGSTS.E.BYPASS.LTC128B.128 [R239], desc[UR36][R240.64] ;  /* 0x00000000f0ef7fae */ /* 0x0003e8000b981a24 */
[----:B------:R1:W-:Y:S04]  /*3770*/  LDGSTS.E.BYPASS.LTC128B.128 [R239+0x1000], desc[UR36][R240.64+0x40] ;  /* 0x01000040f0ef7fae */ /* 0x0003e8000b981a24 */
[----:B------:R1:W-:Y:S04]  /*3780*/  LDGSTS.E.BYPASS.LTC128B.128 [R239+0x2000], desc[UR36][R240.64+0x80] ;  /* 0x02000080f0ef7fae */ /* 0x0003e8000b981a24 */
[----:B------:R-:W0:Y:S02]  /*3790*/  LDGDEPBAR ;  /* 0x00000000000079af */ /* 0x000e240000000000 */
.L_x_64:
[----:B------:R2:W-:Y:S01]  /*37a0*/  STS [R144+0xf000], R4 ;  /* 0x00f0000490007388 */ /* 0x0005e20000000800 */
[C---:B------:R-:W-:Y:S01]  /*37b0*/  FADD.FTZ R7, -R142.reuse, R7 ;  /* 0x000000078e077221 */ /* 0x040fe20000010100 */
[----:B------:R-:W-:Y:S01]  /*37c0*/  FADD.FTZ R19, -R142, R19 ;  /* 0x000000138e137221 */ /* 0x000fe20000010100 */
[----:B------:R-:W-:Y:S01]  /*37d0*/  FMUL.FTZ R6, R230, R6 ;  /* 0x00000006e6067220 */ /* 0x000fe20000410000 */
[----:B------:R-:W-:Y:S01]  /*37e0*/  FADD.FTZ R18, -R142, R18 ;  /* 0x000000128e127221 */ /* 0x000fe20000010100 */
[----:B------:R-:W-:Y:S01]  /*37f0*/  FMUL.FTZ R5, R229, R7 ;  /* 0x00000007e5057220 */ /* 0x000fe20000410000 */
[----:B------:R-:W-:Y:S01]  /*3800*/  FMUL.FTZ R3, R157, R19 ;  /* 0x000000139d037220 */ /* 0x000fe20000410000 */
[----:B------:R-:W-:Y:S01]  /*3810*/  MOV R19, 0x10 ;  /* 0x0000001000137802 */ /* 0x000fe20000000f00 */
[----:B------:R-:W-:Y:S01]  /*3820*/  FMUL.FTZ R18, R158, R18 ;  /* 0x000000129e127220 */ /* 0x000fe20000410000 */
[----:B-----5:R-:W-:Y:S01]  /*3830*/  FADD.FTZ R8, -R141, R8 ;  /* 0x000000088d087221 */ /* 0x020fe20000010100 */
[----:B------:R-:W-:Y:S01]  /*3840*/  F2FP.BF16.F32.PACK_AB R5, R5, R6 ;  /* 0x000000060505723e */ /* 0x000fe200000010ff */
[----:B------:R-:W-:Y:S01]  /*3850*/  FADD.FTZ R9, -R141, R9 ;  /* 0x000000098d097221 */ /* 0x000fe20000010100 */
[----:B------:R-:W-:Y:S01]  /*3860*/  SEL R19, R19, 0xfffffff0, !P1 ;  /* 0xfffffff013137807 */ /* 0x000fe20004800000 */
[----:B------:R-:W-:Y:S01]  /*3870*/  FMUL.FTZ R7, R232, R8 ;  /* 0x00000008e8077220 */ /* 0x000fe20000410000 */
[----:B------:R-:W-:Y:S01]  /*3880*/  F2FP.BF16.F32.PACK_AB R3, R3, R18 ;  /* 0x000000120303723e */ /* 0x000fe200000010ff */
[----:B------:R3:W-:Y:S01]  /*3890*/  STS [R144+0xf400], R5 ;  /* 0x00f4000590007388 */ /* 0x0007e20000000800 */
[C---:B------:R-:W-:Y:S01]  /*38a0*/  FADD.FTZ R10, -R140.reuse, R10 ;  /* 0x0000000a8c0a7221 */ /* 0x040fe20000010100 */
[----:B------:R-:W-:Y:S01]  /*38b0*/  FADD.FTZ R11, -R140, R11 ;  /* 0x0000000b8c0b7221 */ /* 0x000fe20000010100 */
[C---:B------:R-:W-:Y:S01]  /*38c0*/  FADD.FTZ R12, -R141.reuse, R12 ;  /* 0x0000000c8d0c7221 */ /* 0x040fe20000010100 */
[----:B------:R-:W-:Y:S01]  /*38d0*/  FADD.FTZ R13, -R141, R13 ;  /* 0x0000000d8d0d7221 */ /* 0x000fe20000010100 */
[----:B------:R-:W-:Y:S01]  /*38e0*/  FMUL.FTZ R10, R234, R10 ;  /* 0x0000000aea0a7220 */ /* 0x000fe20000410000 */
[C---:B------:R-:W-:Y:S01]  /*38f0*/  FADD.FTZ R14, -R140.reuse, R14 ;  /* 0x0000000e8c0e7221 */ /* 0x040fe20000010100 */
[----:B------:R-:W-:Y:S01]  /*3900*/  FADD.FTZ R15, -R140, R15 ;  /* 0x0000000f8c0f7221 */ /* 0x000fe20000010100 */
[C---:B------:R-:W-:Y:S01]  /*3910*/  FADD.FTZ R22, -R142.reuse, R22 ;  /* 0x000000168e167221 */ /* 0x040fe20000010100 */
[----:B------:R-:W-:Y:S01]  /*3920*/  FADD.FTZ R23, -R142, R23 ;  /* 0x000000178e177221 */ /* 0x000fe20000010100 */
[----:B--2---:R-:W-:Y:S01]  /*3930*/  IADD3 R4, PT, PT, R19, R144, RZ ;  /* 0x0000009013047210 */ /* 0x004fe20007ffe0ff */
[----:B------:R-:W-:Y:S01]  /*3940*/  FMUL.FTZ R8, R168, R13 ;  /* 0x0000000da8087220 */ /* 0x000fe20000410000 */
[----:B------:R-:W-:Y:S01]  /*3950*/  FMUL.FTZ R14, R171, R14 ;  /* 0x0000000eab0e7220 */ /* 0x000fe20000410000 */
[----:B------:R-:W-:Y:S01]  /*3960*/  FMUL.FTZ R15, R170, R15 ;  /* 0x0000000faa0f7220 */ /* 0x000fe20000410000 */
[----:B------:R-:W-:Y:S01]  /*3970*/  FMUL.FTZ R6, R169, R12 ;  /* 0x0000000ca9067220 */ /* 0x000fe20000410000 */
[----:B------:R2:W-:Y:S01]  /*3980*/  STS [R4+0xf400], R3 ;  /* 0x00f4000304007388 */ /* 0x0005e20000000800 */
[----:B------:R-:W-:Y:S01]  /*3990*/  FMUL.FTZ R22, R154, R22 ;  /* 0x000000169a167220 */ /* 0x000fe20000410000 */
[C---:B------:R-:W-:Y:S01]  /*39a0*/  FADD.FTZ R34, -R142.reuse, R34 ;  /* 0x000000228e227221 */ /* 0x040fe20000010100 */
[----:B------:R-:W-:Y:S02]  /*39b0*/  FADD.FTZ R35, -R142, R35 ;  /* 0x000000238e237221 */ /* 0x000fe40000010100 */
[----:B------:R-:W-:Y:S01]  /*39c0*/  STS [R4+0xf000], R20 ;  /* 0x00f0001404007388 */ /* 0x000fe20000000800 */
[----:B------:R-:W-:Y:S01]  /*39d0*/  FMUL.FTZ R16, R155, R23 ;  /* 0x000000179b107220 */ /* 0x000fe20000410000 */
[----:B------:R-:W-:Y:S01]  /*39e0*/  F2FP.BF16.F32.PACK_AB R8, R8, R6 ;  /* 0x000000060808723e */ /* 0x000fe200000010ff */
[----:B------:R-:W-:Y:S01]  /*39f0*/  FMUL.FTZ R34, R147, R34 ;  /* 0x0000002293227220 */ /* 0x000fe20000410000 */
[----:B------:R-:W-:Y:S01]  /*3a00*/  FMUL.FTZ R17, R146, R35 ;  /* 0x0000002392117220 */ /* 0x000fe20000410000 */
[----:B------:R-:W-:Y:S01]  /*3a10*/  FADD.FTZ R24, -R141, R24 ;  /* 0x000000188d187221 */ /* 0x000fe20000010100 */
[----:B---3--:R-:W-:Y:S01]  /*3a20*/  FMUL.FTZ R5, R231, R9 ;  /* 0x00000009e7057220 */ /* 0x008fe20000410000 */
[C---:B------:R-:W-:Y:S01]  /*3a30*/  FADD.FTZ R25, -R141.reuse, R25 ;  /* 0x000000198d197221 */ /* 0x040fe20000010100 */
[C---:B------:R-:W-:Y:S01]  /*3a40*/  FADD.FTZ R26, -R140.reuse, R26 ;  /* 0x0000001a8c1a7221 */ /* 0x040fe20000010100 */
[----:B------:R-:W-:Y:S01]  /*3a50*/  FADD.FTZ R27, -R140, R27 ;  /* 0x0000001b8c1b7221 */ /* 0x000fe20000010100 */
[----:B------:R-:W-:Y:S01]  /*3a60*/  F2FP.BF16.F32.PACK_AB R16, R16, R22 ;  /* 0x000000161010723e */ /* 0x000fe200000010ff */
[----:B------:R-:W-:Y:S01]  /*3a70*/  FADD.FTZ R28, -R141, R28 ;  /* 0x0000001c8d1c7221 */ /* 0x000fe20000010100 */
[----:B------:R-:W-:Y:S01]  /*3a80*/  F2FP.BF16.F32.PACK_AB R5, R5, R7 ;  /* 0x000000070505723e */ /* 0x000fe200000010ff */
[----:B------:R-:W-:Y:S01]  /*3a90*/  FADD.FTZ R29, -R141, R29 ;  /* 0x0000001d8d1d7221 */ /* 0x000fe20000010100 */
[----:B------:R-:W-:Y:S01]  /*3aa0*/  FMUL.FTZ R24, R160, R24 ;  /* 0x00000018a0187220 */ /* 0x000fe20000410000 */
[----:B------:R-:W-:Y:S01]  /*3ab0*/  FMUL.FTZ R9, R156, R25 ;  /* 0x000000199c097220 */ /* 0x000fe20000410000 */
[C---:B------:R-:W-:Y:S01]  /*3ac0*/  FADD.FTZ R30, -R140.reuse, R30 ;  /* 0x0000001e8c1e7221 */ /* 0x040fe20000010100 */
[----:B------:R3:W-:Y:S01]  /*3ad0*/  STS [R144+0x10000], R5 ;  /* 0x0100000590007388 */ /* 0x0007e20000000800 */
[----:B------:R-:W-:Y:S01]  /*3ae0*/  FADD.FTZ R31, -R140, R31 ;  /* 0x0000001f8c1f7221 */ /* 0x000fe20000010100 */
[----:B------:R-:W-:Y:S01]  /*3af0*/  FMUL.FTZ R26, R161, R26 ;  /* 0x0000001aa11a7220 */ /* 0x000fe20000410000 */
[----:B------:R-:W-:Y:S01]  /*3b00*/  FMUL.FTZ R6, R159, R27 ;  /* 0x0000001b9f067220 */ /* 0x000fe20000410000 */
[----:B--2---:R-:W-:Y:S01]  /*3b10*/  FMUL.FTZ R3, R233, R11 ;  /* 0x0000000be9037220 */ /* 0x004fe20000410000 */
[----:B------:R-:W-:Y:S01]  /*3b20*/  F2FP.BF16.F32.PACK_AB R17, R17, R34 ;  /* 0x000000221111723e */ /* 0x000fe200000010ff */
[----:B------:R-:W-:Y:S01]  /*3b30*/  FMUL.FTZ R28, R153, R28 ;  /* 0x0000001c991c7220 */ /* 0x000fe20000410000 */
[----:B------:R-:W-:Y:S01]  /*3b40*/  FMUL.FTZ R12, R152, R29 ;  /* 0x0000001d980c7220 */ /* 0x000fe20000410000 */
[----:B------:R-:W-:Y:S01]  /*3b50*/  FMUL.FTZ R30, R151, R30 ;  /* 0x0000001e971e7220 */ /* 0x000fe20000410000 */
[----:B------:R-:W-:Y:S01]  /*3b60*/  F2FP.BF16.F32.PACK_AB R3, R3, R10 ;  /* 0x0000000a0303723e */ /* 0x000fe200000010ff */
[----:B------:R-:W-:Y:S01]  /*3b70*/  FMUL.FTZ R7, R150, R31 ;  /* 0x0000001f96077220 */ /* 0x000fe20000410000 */
[----:B------:R-:W-:Y:S01]  /*3b80*/  F2FP.BF16.F32.PACK_AB R9, R9, R24 ;  /* 0x000000180909723e */ /* 0x000fe200000010ff */
[----:B------:R-:W-:Y:S01]  /*3b90*/  IMAD R229, R246, UR16, RZ ;  /* 0x00000010f6e57c24 */ /* 0x000fe2000f8e02ff */
[----:B------:R-:W-:Y:S01]  /*3ba0*/  F2FP.BF16.F32.PACK_AB R6, R6, R26 ;  /* 0x0000001a0606723e */ /* 0x000fe200000010ff */
[----:B------:R2:W-:Y:S01]  /*3bb0*/  STS [R144+0x10400], R3 ;  /* 0x0104000390007388 */ /* 0x0005e20000000800 */
[----:B------:R-:W-:Y:S02]  /*3bc0*/  F2FP.BF16.F32.PACK_AB R12, R12, R28 ;  /* 0x0000001c0c0c723e */ /* 0x000fe400000010ff */
[----:B------:R-:W-:Y:S02]  /*3bd0*/  F2FP.BF16.F32.PACK_AB R7, R7, R30 ;  /* 0x0000001e0707723e */ /* 0x000fe400000010ff */
[----:B------:R-:W-:Y:S01]  /*3be0*/  STS [R4+0x10000], R8 ;  /* 0x0100000804007388 */ /* 0x000fe20000000800 */
[----:B------:R-:W-:Y:S04]  /*3bf0*/  LOP3.LUT R0, R0, 0x120, R227, 0xf8, !PT ;  /* 0x0000012000007812 */ /* 0x000fe800078ef8e3 */
[----:B------:R-:W-:Y:S02]  /*3c00*/  LEA R0, R0, UR4, 0x1 ;  /* 0x0000000400007c11 */ /* 0x000fe4000f8e08ff */
[----:B---3--:R-:W-:Y:S05]  /*3c10*/  F2FP.BF16.F32.PACK_AB R5, R15, R14 ;  /* 0x0000000e0f05723e */ /* 0x008fea00000010ff */
[----:B------:R-:W-:Y:S05]  /*3c20*/  STS [R4+0x10400], R5 ;  /* 0x0104000504007388 */ /* 0x000fea0000000800 */
[----:B------:R-:W-:Y:S05]  /*3c30*/  STS [R145+-0x4000], R32 ;  /* 0xffc0002091007388 */ /* 0x000fea0000000800 */
[----:B------:R-:W-:Y:S01]  /*3c40*/  STS [R145+-0x3c00], R16 ;  /* 0xffc4001091007388 */ /* 0x000fe20000000800 */
[----:B--2---:R-:W-:Y:S05]  /*3c50*/  IADD3 R3, PT, PT, R19, R145, RZ ;  /* 0x0000009113037210 */ /* 0x004fea0007ffe0ff */
[----:B------:R-:W-:Y:S05]  /*3c60*/  STS [R3+-0x4000], R21 ;  /* 0xffc0001503007388 */ /* 0x000fea0000000800 */
[----:B------:R-:W-:Y:S05]  /*3c70*/  STS [R3+-0x3c00], R17 ;  /* 0xffc4001103007388 */ /* 0x000fea0000000800 */
[----:B------:R-:W-:Y:S05]  /*3c80*/  STS [R145+-0x3000], R9 ;  /* 0xffd0000991007388 */ /* 0x000fea0000000800 */
[----:B------:R-:W-:Y:S05]  /*3c90*/  STS [R145+-0x2c00], R6 ;  /* 0xffd4000691007388 */ /* 0x000fea0000000800 */
[----:B------:R-:W-:Y:S05]  /*3ca0*/  STS [R3+-0x3000], R12 ;  /* 0xffd0000c03007388 */ /* 0x000fea0000000800 */
[----:B------:R2:W-:Y:S01]  /*3cb0*/  STS [R3+-0x2c00], R7 ;  /* 0xffd4000703007388 */ /* 0x0005e20000000800 */
        /* <DEDUP_REMOVED lines=62> */
[----:B------:R-:W-:Y:S01]  /*40a0*/  IADD3 R3, PT, PT, R2, UR4, RZ ;  /* 0x0000000402037c10 */ /* 0x000fe2000fffe0ff */
        /* <DEDUP_REMOVED lines=16> */
[----:B------:R-:W-:Y:S03]  /*41b0*/  LOP3.LUT R4, R163, 0xd8, RZ, 0xc0, !PT ;  /* 0x000000d8a3047812 */ /* 0x000fe600078ec0ff */
[----:B------:R-:W-:Y:S01]  /*41c0*/  IMAD.X R2, RZ, RZ, ~UR7, P0 ;  /* 0x80000007ff027e24 */ /* 0x000fe200080e06ff */
[----:B------:R-:W-:Y:S04]  /*41d0*/  LOP3.LUT R4, R4, 0x18, R226, 0x78, !PT ;  /* 0x0000001804047812 */ /* 0x000fe800078e78e2 */
[----:B------:R-:W-:Y:S02]  /*41e0*/  SHF.R.S64 R5, R5, 0x1f, R2 ;  /* 0x0000001f05057819 */ /* 0x000fe40000001002 */
[----:B------:R-:W-:Y:S02]  /*41f0*/  LOP3.LUT R4, R4, 0x1f20, R163, 0xf8, !PT ;  /* 0x00001f2004047812 */ /* 0x000fe400078ef8a3 */
[----:B------:R-:W-:Y:S04]  /*4200*/  IADD3 R6, P0, PT, R242, R5, RZ ;  /* 0x00000005f2067210 */ /* 0x000fe80007f1e0ff */
[----:B------:R-:W-:Y:S01]  /*4210*/  LEA.HI.X.SX32 R5, R2, R243, 0x1, P0 ;  /* 0x000000f302057211 */ /* 0x000fe200000f0eff */
[----:B------:R-:W-:Y:S01]  /*4220*/  IMAD.MOV.U32 R242, RZ, RZ, R6 ;  /* 0x000000fffff27224 */ /* 0x000fe200078e0006 */
[----:B------:R-:W-:Y:S03]  /*4230*/  LEA R2, R4, UR4, 0x1 ;  /* 0x0000000404027c11 */ /* 0x000fe6000f8e08ff */
[----:B------:R-:W-:Y:S05]  /*4240*/  IMAD.MOV.U32 R243, RZ, RZ, R5 ;  /* 0x000000fffff37224 */ /* 0x000fea00078e0005 */
[----:B------:R-:W-:Y:S01]  /*4250*/  @!PT LDS RZ, [RZ] ;  /* 0x00000000fffff984 */ /* 0x000fe20000000800 */
[----:B------:R-:W-:Y:S01]  /*4260*/  @!PT LDS RZ, [RZ] ;  /* 0x00000000fffff984 */ /* 0x000fe20000000800 */
[----:B------:R-:W-:Y:S01]  /*4270*/  @!PT LDS RZ, [RZ] ;  /* 0x00000000fffff984 */ /* 0x000fe20000000800 */
[----:B------:R1:W-:Y:S04]  /*4280*/  LDGSTS.E.BYPASS.LTC128B.128 [R2+0x6000], desc[UR36][R242.64] ;  /* 0x06000000f2027fae */ /* 0x0003e8000b981a24 */
[----:B------:R1:W-:Y:S04]  /*4290*/  LDGSTS.E.BYPASS.LTC128B.128 [R2+0x7000], desc[UR36][R242.64+0x40] ;  /* 0x07000040f2027fae */ /* 0x0003e8000b981a24 */
[----:B------:R1:W-:Y:S04]  /*42a0*/  LDGSTS.E.BYPASS.LTC128B.128 [R2+0x8000], desc[UR36][R242.64+0x80] ;  /* 0x08000080f2027fae */ /* 0x0003e8000b981a24 */
[----:B------:R-:W0:Y:S02]  /*42b0*/  LDGDEPBAR ;  /* 0x00000000000079af */ /* 0x000e240000000000 */
.L_x_65:
[----:B------:R-:W-:Y:S01]  /*42c0*/  LOP3.LUT R4, R149, 0x200, RZ, 0xc0, !PT ;  /* 0x0000020095047812 */ /* 0x000fe200078ec0ff */
[----:B------:R-:W-:Y:S01]  /*42d0*/  LDSM.16.MT88.4 R8, [R0+0x9000] ;  /* 0x009000000008783b */ /* 0x000fe20000004200 */
[----:B-1----:R-:W-:Y:S01]  /*42e0*/  LOP3.LUT R2, R148, 0x1c0, R149, 0xf8, !PT ;  /* 0x000001c094027812 */ /* 0x002fe200078ef895 */
[----:B------:R-:W-:Y:S01]  /*42f0*/  IMAD.U32 R230, RZ, RZ, UR19 ;  /* 0x00000013ffe67e24 */ /* 0x000fe2000f8e00ff */
[----:B------:R-:W-:Y:S01]  /*4300*/  LOP3.LUT R4, R4, 0xc00, R227, 0xf8, !PT ;  /* 0x00000c0004047812 */ /* 0x000fe200078ef8e3 */
[----:B------:R-:W-:Y:S01]  /*4310*/  LDSM.16.MT88.4 R16, [R0+0xb000] ;  /* 0x00b000000010783b */ /* 0x000fe20000004200 */
[----:B------:R-:W-:Y:S01]  /*4320*/  LOP3.LUT R2, R2, 0x8, R228, 0x78, !PT ;  /* 0x0000000802027812 */ /* 0x000fe200078e78e4 */
[----:B------:R-:W-:Y:S01]  /*4330*/  IMAD.MOV.U32 R233, RZ, RZ, 0x4 ;  /* 0x00000004ffe97424 */ /* 0x000fe200078e00ff */
[----:B------:R-:W-:Y:S01]  /*4340*/  PLOP3.LUT P3, PT, PT, PT, UP0, 0x80, 0x8 ;  /* 0x000000000008781c */ /* 0x000fe20003f6f008 */
[----:B------:R-:W-:Y:S01]  /*4350*/  LDSM.16.MT88.4 R28, [R0+0xd000] ;  /* 0x00d00000001c783b */ /* 0x000fe20000004200 */
[----:B------:R-:W-:Y:S01]  /*4360*/  LOP3.LUT R2, R4, R2, RZ, 0xfc, !PT ;  /* 0x0000000204027212 */ /* 0x000fe200078efcff */
[----:B------:R-:W-:Y:S01]  /*4370*/  ULOP3.LUT UR12, UR48, 0x1, URZ, 0xc0, !UPT ;  /* 0x00000001300c7892 */ /* 0x000fe2000f8ec0ff */
[----:B------:R-:W-:Y:S01]  /*4380*/  LEA R230, P0, R230, R236, 0x2 ;  /* 0x000000ece6e67211 */ /* 0x000fe200078010ff */
[----:B------:R-:W-:Y:S01]  /*4390*/  LDSM.16.MT88.4 R132, [R0+0x9400] ;  /* 0x009400000084783b */ /* 0x000fe20000004200 */
[----:B------:R-:W-:Y:S01]  /*43a0*/  LEA R2, R2, UR4, 0x1 ;  /* 0x0000000402027c11 */ /* 0x000fe2000f8e08ff */
[----:B------:R-:W-:Y:S01]  /*43b0*/  UISETP.NE.U32.AND UP1, UPT, UR12, 0x1, UPT ;  /* 0x000000010c00788c */ /* 0x000fe2000bf25070 */
[----:B------:R-:W-:Y:S01]  /*43c0*/  VIADD R238, R238, 0xffffffc0 ;  /* 0xffffffc0eeee7836 */ /* 0x000fe20000000000 */
[----:B------:R-:W-:Y:S01]  /*43d0*/  LDSM.16.MT88.4 R136, [R0+0xb400] ;  /* 0x00b400000088783b */ /* 0x000fe20000004200 */
[----:B------:R-:W-:Y:S01]  /*43e0*/  @UP0 UIADD3 UR18, UP2, UPT, UR14, -0x100, URZ ;  /* 0xffffff000e120890 */ /* 0x000fe2000ff5e0ff */
[C---:B------:R-:W-:Y:S02]  /*43f0*/  IMAD.IADD R161, R2.reuse, 0x1, R224 ;  /* 0x0000000102a17824 */ /* 0x040fe400078e02e0 */
[----:B------:R-:W1:Y:S01]  /*4400*/  LDSM.16.M88.4 R24, [R2+0xf000] ;  /* 0x00f000000218783b */ /* 0x000e620000000200 */
[C---:B------:R-:W-:Y:S01]  /*4410*/  VIADD R12, R2.reuse, 0xf000 ;  /* 0x0000f000020c7836 */ /* 0x040fe20000000000 */
[----:B------:R-:W-:Y:S01]  /*4420*/  @UP0 UIADD3.X UR12, UPT, UPT, UR15, -0x1, URZ, UP2, !UPT ;  /* 0xffffffff0f0c0890 */ /* 0x000fe200097fe4ff */
[----:B------:R-:W-:Y:S01]  /*4430*/  VIADD R160, R2, 0xf040 ;  /* 0x0000f04002a07836 */ /* 0x000fe20000000000 */
[----:B------:R-:W2:Y:S01]  /*4440*/  LDL R232, [R1] ;  /* 0x0000000001e87983 */ /* 0x000ea20000100800 */
[----:B------:R-:W-:Y:S03]  /*4450*/  @P1 VIADD R160, R12, 0xffffffc0 ;  /* 0xffffffc00ca01836 */ /* 0x000fe60000000000 */
[----:B------:R-:W3:Y:S01]  /*4460*/  LDSM.16.M88.4 R32, [R161+0xf000] ;  /* 0x00f00000a120783b */ /* 0x000ee20000000200 */
[----:B------:R-:W-:Y:S03]  /*4470*/  IMAD.IADD R162, R224, 0x1, R160 ;  /* 0x00000001e0a27824 */ /* 0x000fe600078e02a0 */
[----:B------:R-:W4:Y:S04]  /*4480*/  LDSM.16.MT88.4 R140, [R0+0xd400] ;  /* 0x00d40000008c783b */ /* 0x000f280000004200 */
[----:B------:R-:W-:Y:S04]  /*4490*/  LDSM.16.MT88.4 R148, [R0+0x9800] ;  /* 0x009800000094783b */ /* 0x000fe80000004200 */
[----:B------:R-:W4:Y:S04]  /*44a0*/  LDSM.16.M88.4 R144, [R160] ;  /* 0x00000000a090783b */ /* 0x000f280000000200 */
        /* <DEDUP_REMOVED lines=9> */
[C---:B---3--:R-:W-:Y:S08]  /*4540*/  HMMA.16816.F32.BF16 R4, R32.reuse, R132, R4 ;  /* 0x000000842004723c */ /* 0x048ff00000041804 */
[C---:B------:R-:W-:Y:S01]  /*4550*/  HMMA.16816.F32.BF16 R8, R32.reuse, R134, R8 ;  /* 0x000000862008723c */ /* 0x040fe20000041808 */
[----:B------:R-:W3:Y:S07]  /*4560*/  LDSM.16.MT88.4 R132, [R0+0xd800] ;  /* 0x00d800000084783b */ /* 0x000eee0000004200 */
[C---:B------:R-:W-:Y:S08]  /*4570*/  HMMA.16816.F32.BF16 R12, R32.reuse, R136, R12 ;  /* 0x00000088200c723c */ /* 0x040ff0000004180c */
[C---:B------:R-:W-:Y:S01]  /*4580*/  HMMA.16816.F32.BF16 R16, R32.reuse, R138, R16 ;  /* 0x0000008a2010723c */ /* 0x040fe20000041810 */
[----:B------:R-:W3:Y:S07]  /*4590*/  LDSM.16.M88.4 R136, [R162] ;  /* 0x00000000a288783b */ /* 0x000eee0000000200 */
[C---:B----4-:R-:W-:Y:S08]  /*45a0*/  HMMA.16816.F32.BF16 R20, R32.reuse, R140, R20 ;  /* 0x0000008c2014723c */ /* 0x050ff00000041814 */
[----:B------:R-:W-:Y:S01]  /*45b0*/  HMMA.16816.F32.BF16 R24, R32, R142, R24 ;  /* 0x0000008e2018723c */ /* 0x000fe20000041818 */
[----:B------:R-:W4:Y:S04]  /*45c0*/  LDSM.16.MT88.4 R32, [R0+0xbc00] ;  /* 0x00bc00000020783b */ /* 0x000f280000004200 */
[----:B------:R-:W4:Y:S03]  /*45d0*/  LDSM.16.MT88.4 R140, [R0+0xdc00] ;  /* 0x00dc0000008c783b */ /* 0x000f260000004200 */
[C---:B------:R-:W-:Y:S08]  /*45e0*/  HMMA.16816.F32.BF16 R4, R144.reuse, R148, R4 ;  /* 0x000000949004723c */ /* 0x040ff00000041804 */
[C---:B------:R-:W-:Y:S01]  /*45f0*/  HMMA.16816.F32.BF16 R8, R144.reuse, R150, R8 ;  /* 0x000000969008723c */ /* 0x040fe20000041808 */
[----:B------:R3:W4:Y:S07]  /*4600*/  LDSM.16.M88.4 R148, [R2+0x11000] ;  /* 0x011000000294783b */ /* 0x00072e0000000200 */
[C---:B-1----:R-:W-:Y:S08]  /*4610*/  HMMA.16816.F32.BF16 R12, R144.reuse, R28, R12 ;  /* 0x0000001c900c723c */ /* 0x042ff0000004180c */
[C---:B------:R-:W-:Y:S01]  /*4620*/  HMMA.16816.F32.BF16 R16, R144.reuse, R30, R16 ;  /* 0x0000001e9010723c */ /* 0x040fe20000041810 */
[----:B------:R-:W1:Y:S07]  /*4630*/  LDSM.16.MT88.4 R28, [R0+0xc000] ;  /* 0x00c00000001c783b */ /* 0x000e6e0000004200 */
[C---:B---3--:R-:W-:Y:S01]  /*4640*/  HMMA.16816.F32.BF16 R20, R144.reuse, R132, R20 ;  /* 0x000000849014723c */ /* 0x048fe20000041814 */
[----:B------:R-:W-:Y:S05]  /*4650*/  IMAD.U32 R2, RZ, RZ, UR19 ;  /* 0x00000013ff027e24 */ /* 0x000fea000f8e00ff */
[----:B------:R-:W-:Y:S02]  /*4660*/  LEA.HI.X.SX32 R231, R2, R237, 0x2, P0 ;  /* 0x000000ed02e77211 */ /* 0x000fe400000f16ff */
[----:B------:R-:W-:Y:S01]  /*4670*/  HMMA.16816.F32.BF16 R24, R144, R134, R24 ;  /* 0x000000869018723c */ /* 0x000fe20000041818 */
[----:B------:R-:W3:Y:S02]  /*4680*/  LDSM.16.MT88.4 R132, [R0+0xe000] ;  /* 0x00e000000084783b */ /* 0x000ee40000004200 */
[C---:B------:R-:W-:Y:S02]  /*4690*/  LEA R170, P0, R229.reuse, R230, 0x5 ;  /* 0x000000e6e5aa7211 */ /* 0x040fe400078028ff */
[----:B------:R-:W-:Y:S02]  /*46a0*/  @P3 LOP3.LUT R2, R228, 0x10, RZ, 0xc0, !PT ;  /* 0x00000010e4023812 */ /* 0x000fe400078ec0ff */
[C---:B------:R-:W-:Y:S01]  /*46b0*/  LEA.HI.X.SX32 R171, R229.reuse, R231, 0x5, P0 ;  /* 0x000000e7e5ab7211 */ /* 0x040fe200000f2eff */
[C---:B------:R-:W-:Y:S05]  /*46c0*/  HMMA.16816.F32.BF16 R4, R136.reuse, R152, R4 ;  /* 0x000000988804723c */ /* 0x040fea0000041804 */
[C---:B------:R-:W-:Y:S03]  /*46d0*/  LEA R168, P0, R229.reuse, R170, 0x5 ;  /* 0x000000aae5a87211 */ /* 0x040fe600078028ff */
[C---:B------:R-:W-:Y:S03]  /*46e0*/  HMMA.16816.F32.BF16 R8, R136.reuse, R154, R8 ;  /* 0x0000009a8808723c */ /* 0x040fe60000041808 */
[C---:B------:R-:W-:Y:S02]  /*46f0*/  LEA.HI.X.SX32 R169, R229.reuse, R171, 0x5, P0 ;  /* 0x000000abe5a97211 */ /* 0x040fe400000f2eff */
[C---:B------:R-:W-:Y:S03]  /*4700*/  LEA R166, P0, R229.reuse, R168, 0x5 ;  /* 0x000000a8e5a67211 */ /* 0x040fe600078028ff */
[C---:B----4-:R-:W-:Y:S03]  /*4710*/  HMMA.16816.F32.BF16 R12, R136.reuse, R32, R12 ;  /* 0x00000020880c723c */ /* 0x050fe6000004180c */
[C---:B------:R-:W-:Y:S05]  /*4720*/  LEA.HI.X.SX32 R167, R229.reuse, R169, 0x5, P0 ;  /* 0x000000a9e5a77211 */ /* 0x040fea00000f2eff */
[C---:B------:R-:W-:Y:S01]  /*4730*/  HMMA.16816.F32.BF16 R16, R136.reuse, R34, R16 ;  /* 0x000000228810723c */ /* 0x040fe20000041810 */
[----:B------:R-:W-:Y:S07]  /*4740*/  LDSM.16.M88.4 R32, [R161+0x11000] ;  /* 0x01100000a120783b */ /* 0x000fee0000000200 */
[C---:B------:R-:W-:Y:S08]  /*4750*/  HMMA.16816.F32.BF16 R20, R136.reuse, R140, R20 ;  /* 0x0000008c8814723c */ /* 0x040ff00000041814 */
[----:B------:R-:W-:Y:S01]  /*4760*/  HMMA.16816.F32.BF16 R24, R136, R142, R24 ;  /* 0x0000008e8818723c */ /* 0x000fe20000041818 */
[----:B------:R-:W4:Y:S04]  /*4770*/  LDSM.16.MT88.4 R136, [R0+0xa400] ;  /* 0x00a400000088783b */ /* 0x000f280000004200 */
[----:B------:R-:W-:Y:S03]  /*4780*/  LDSM.16.MT88.4 R140, [R0+0xa800] ;  /* 0x00a80000008c783b */ /* 0x000fe60000004200 */
[C---:B------:R-:W-:Y:S05]  /*4790*/  HMMA.16816.F32.BF16 R4, R148.reuse, R156, R4 ;  /* 0x0000009c9404723c */ /* 0x040fea0000041804 */
[C---:B------:R-:W-:Y:S03]  /*47a0*/  LEA R156, P0, R229.reuse, R166, 0x5 ;  /* 0x000000a6e59c7211 */ /* 0x040fe600078028ff */
[C---:B------:R-:W-:Y:S03]  /*47b0*/  HMMA.16816.F32.BF16 R8, R148.reuse, R158, R8 ;  /* 0x0000009e9408723c */ /* 0x040fe60000041808 */
[C---:B------:R-:W-:Y:S02]  /*47c0*/  LEA.HI.X.SX32 R157, R229.reuse, R167, 0x5, P0 ;  /* 0x000000a7e59d7211 */ /* 0x040fe400000f2eff */
[C---:B------:R-:W-:Y:S03]  /*47d0*/  LEA R154, P0, R229.reuse, R156, 0x5 ;  /* 0x0000009ce59a7211 */ /* 0x040fe600078028ff */
[C---:B-1----:R-:W-:Y:S03]  /*47e0*/  HMMA.16816.F32.BF16 R12, R148.reuse, R28, R12 ;  /* 0x0000001c940c723c */ /* 0x042fe6000004180c */
[C---:B------:R-:W-:Y:S05]  /*47f0*/  LEA.HI.X.SX32 R155, R229.reuse, R157, 0x5, P0 ;  /* 0x0000009de59b7211 */ /* 0x040fea00000f2eff */
[C---:B------:R-:W-:Y:S01]  /*4800*/  HMMA.16816.F32.BF16 R16, R148.reuse, R30, R16 ;  /* 0x0000001e9410723c */ /* 0x040fe20000041810 */
[----:B------:R-:W1:Y:S07]  /*4810*/  LDSM.16.MT88.4 R28, [R0+0xc400] ;  /* 0x00c40000001c783b */ /* 0x000e6e0000004200 */
[C---:B---3--:R-:W-:Y:S08]  /*4820*/  HMMA.16816.F32.BF16 R20, R148.reuse, R132, R20 ;  /* 0x000000849414723c */ /* 0x048ff00000041814 */
[----:B------:R-:W-:Y:S01]  /*4830*/  HMMA.16816.F32.BF16 R24, R148, R134, R24 ;  /* 0x000000869418723c */ /* 0x000fe20000041818 */
[----:B------:R-:W3:Y:S07]  /*4840*/  LDSM.16.MT88.4 R132, [R0+0xe400] ;  /* 0x00e400000084783b */ /* 0x000eee0000004200 */
[C---:B----4-:R-:W-:Y:S08]  /*4850*/  HMMA.16816.F32.BF16 R4, R32.reuse, R136, R4 ;  /* 0x000000882004723c */ /* 0x050ff00000041804 */
[C---:B------:R-:W-:Y:S01]  /*4860*/  HMMA.16816.F32.BF16 R8, R32.reuse, R138, R8 ;  /* 0x0000008a2008723c */ /* 0x040fe20000041808 */
[----:B------:R4:W2:Y:S07]  /*4870*/  LDSM.16.M88.4 R136, [R160+0x2000] ;  /* 0x00200000a088783b */ /* 0x0008ae0000000200 */
[C---:B-1----:R-:W-:Y:S08]  /*4880*/  HMMA.16816.F32.BF16 R12, R32.reuse, R28, R12 ;  /* 0x0000001c200c723c */ /* 0x042ff0000004180c */
[C---:B------:R-:W-:Y:S01]  /*4890*/  HMMA.16816.F32.BF16 R16, R32.reuse, R30, R16 ;  /* 0x0000001e2010723c */ /* 0x040fe20000041810 */
[----:B------:R-:W1:Y:S02]  /*48a0*/  LDSM.16.MT88.4 R28, [R0+0xc800] ;  /* 0x00c80000001c783b */ /* 0x000e640000004200 */
[C---:B----4-:R-:W-:Y:S05]  /*48b0*/  LEA R160, P0, R229.reuse, R154, 0x5 ;  /* 0x0000009ae5a07211 */ /* 0x050fea00078028ff */
[C---:B---3--:R-:W-:Y:S03]  /*48c0*/  HMMA.16816.F32.BF16 R20, R32.reuse, R132, R20 ;  /* 0x000000842014723c */ /* 0x048fe60000041814 */
[C---:B------:R-:W-:Y:S05]  /*48d0*/  LEA.HI.X.SX32 R161, R229.reuse, R155, 0x5, P0 ;  /* 0x0000009be5a17211 */ /* 0x040fea00000f2eff */
[----:B------:R-:W-:Y:S01]  /*48e0*/  HMMA.16816.F32.BF16 R24, R32, R134, R24 ;  /* 0x000000862018723c */ /* 0x000fe20000041818 */
[----:B------:R-:W3:Y:S02]  /*48f0*/  LDSM.16.MT88.4 R32, [R0+0xe800] ;  /* 0x00e800000020783b */ /* 0x000ee40000004200 */
[C---:B------:R-:W-:Y:S02]  /*4900*/  IMAD.WIDE R234, R229.reuse, -0xc0, R160 ;  /* 0xffffff40e5ea7825 */ /* 0x040fe400078e02a0 */
[----:B------:R-:W-:Y:S03]  /*4910*/  LDSM.16.M88.4 R132, [R162+0x2000] ;  /* 0x00200000a284783b */ /* 0x000fe60000000200 */
[C---:B--2---:R-:W-:Y:S05]  /*4920*/  HMMA.16816.F32.BF16 R4, R136.reuse, R140, R4 ;  /* 0x0000008c8804723c */ /* 0x044fea0000041804 */
[C---:B------:R-:W-:Y:S03]  /*4930*/  LEA R152, P0, R229.reuse, R234, 0x5 ;  /* 0x000000eae5987211 */ /* 0x040fe600078028ff */
[C---:B------:R-:W-:Y:S01]  /*4940*/  HMMA.16816.F32.BF16 R8, R136.reuse, R142, R8 ;  /* 0x0000008e8808723c */ /* 0x040fe20000041808 */
[----:B------:R-:W2:Y:S02]  /*4950*/  LDSM.16.MT88.4 R140, [R0+0xac00] ;  /* 0x00ac0000008c783b */ /* 0x000ea40000004200 */
[C---:B------:R-:W-:Y:S02]  /*4960*/  LEA.HI.X.SX32 R153, R229.reuse, R235, 0x5, P0 ;  /* 0x000000ebe5997211 */ /* 0x040fe400000f2eff */
[C---:B------:R-:W-:Y:S03]  /*4970*/  LEA R150, P0, R229.reuse, R152, 0x5 ;  /* 0x00000098e5967211 */ /* 0x040fe600078028ff */
[C---:B-1----:R-:W-:Y:S03]  /*4980*/  HMMA.16816.F32.BF16 R12, R136.reuse, R28, R12 ;  /* 0x0000001c880c723c */ /* 0x042fe6000004180c */
[----:B------:R-:W-:Y:S02]  /*4990*/  @P3 SHF.R.U32.HI R28, RZ, 0x2, R226 ;  /* 0x00000002ff1c3819 */ /* 0x000fe400000116e2 */
[C---:B------:R-:W-:Y:S02]  /*49a0*/  LEA.HI.X.SX32 R151, R229.reuse, R153, 0x5, P0 ;  /* 0x00000099e5977211 */ /* 0x040fe400000f2eff */
[----:B------:R-:W-:Y:S01]  /*49b0*/  @P3 LOP3.LUT R244, R2, 0x7, R28, 0xf8, !PT ;  /* 0x0000000702f43812 */ /* 0x000fe200078ef81c */
[C---:B------:R-:W-:Y:S01]  /*49c0*/  HMMA.16816.F32.BF16 R16, R136.reuse, R30, R16 ;  /* 0x0000001e8810723c */ /* 0x040fe20000041810 */
[----:B------:R-:W1:Y:S02]  /*49d0*/  LDSM.16.MT88.4 R28, [R0+0xcc00] ;  /* 0x00cc0000001c783b */ /* 0x000e640000004200 */
[C---:B------:R-:W-:Y:S04]  /*49e0*/  LEA R148, P0, R229.reuse, R150, 0x5 ;  /* 0x00000096e5947211 */ /* 0x040fe800078028ff */
[C---:B------:R-:W-:Y:S01]  /*49f0*/  LEA.HI.X.SX32 R149, R229.reuse, R151, 0x5, P0 ;  /* 0x00000097e5957211 */ /* 0x040fe200000f2eff */
[C---:B---3--:R-:W-:Y:S03]  /*4a00*/  HMMA.16816.F32.BF16 R20, R136.reuse, R32, R20 ;  /* 0x000000208814723c */ /* 0x048fe60000041814 */
[----:B------:R-:W-:Y:S01]  /*4a10*/  @P3 IMAD.WIDE.U32 R32, R244, R233, UR14 ;  /* 0x0000000ef4203e25 */ /* 0x000fe2000f8e00e9 */
[C---:B------:R-:W-:Y:S01]  /*4a20*/  LEA R146, P0, R229.reuse, R148, 0x5 ;  /* 0x00000094e5927211 */ /* 0x040fe200078028ff */
[----:B------:R-:W-:Y:S01]  /*4a30*/  @UP0 UMOV UR14, UR18 ;  /* 0x00000012000e0c82 */ /* 0x000fe20008000000 */
[----:B------:R-:W-:Y:S02]  /*4a40*/  @UP0 UMOV UR15, UR12 ;  /* 0x0000000c000f0c82 */ /* 0x000fe40008000000 */
[----:B------:R-:W-:Y:S01]  /*4a50*/  HMMA.16816.F32.BF16 R24, R136, R34, R24 ;  /* 0x000000228818723c */ /* 0x000fe20000041818 */
[----:B------:R-:W3:Y:S02]  /*4a60*/  @P3 LDG.E R232, desc[UR36][R32.64+-0x100] ;  /* 0xffff002420e83981 */ /* 0x000ee4000c1e1900 */
[C---:B------:R-:W-:Y:S02]  /*4a70*/  LEA.HI.X.SX32 R147, R229.reuse, R149, 0x5, P0 ;  /* 0x00000095e5937211 */ /* 0x040fe400000f2eff */
[----:B------:R-:W5:Y:S01]  /*4a80*/  @P3 LDG.E R252, desc[UR36][R32.64+-0xe0] ;  /* 0xffff202420fc3981 */ /* 0x000f62000c1e1900 */
[C---:B------:R-:W-:Y:S02]  /*4a90*/  LEA R144, P0, R229.reuse, R146, 0x5 ;  /* 0x00000092e5907211 */ /* 0x040fe400078028ff */
[C---:B--2---:R-:W-:Y:S01]  /*4aa0*/  HMMA.16816.F32.BF16 R4, R132.reuse, R140, R4 ;  /* 0x0000008c8404723c */ /* 0x044fe20000041804 */
[----:B------:R-:W5:Y:S04]  /*4ab0*/  @P3 LDG.E R251, desc[UR36][R32.64+-0x80] ;  /* 0xffff802420fb3981 */ /* 0x000f68000c1e1900 */
[----:B------:R2:W5:Y:S01]  /*4ac0*/  @P3 LDG.E R250, desc[UR36][R32.64+-0x60] ;  /* 0xffffa02420fa3981 */ /* 0x000562000c1e1900 */
[C---:B------:R-:W-:Y:S02]  /*4ad0*/  LEA.HI.X.SX32 R145, R229.reuse, R147, 0x5, P0 ;  /* 0x00000093e5917211 */ /* 0x040fe400000f2eff */
[C---:B------:R-:W-:Y:S03]  /*4ae0*/  HMMA.16816.F32.BF16 R8, R132.reuse, R142, R8 ;  /* 0x0000008e8408723c */ /* 0x040fe60000041808 */
[C---:B------:R-:W-:Y:S04]  /*4af0*/  LEA R158, P0, R229.reuse, R144, 0x5 ;  /* 0x00000090e59e7211 */ /* 0x040fe800078028ff */
[C---:B------:R-:W-:Y:S01]  /*4b00*/  LEA.HI.X.SX32 R159, R229.reuse, R145, 0x5, P0 ;  /* 0x00000091e59f7211 */ /* 0x040fe200000f2eff */
[C---:B-1----:R-:W-:Y:S03]  /*4b10*/  HMMA.16816.F32.BF16 R12, R132.reuse, R28, R12 ;  /* 0x0000001c840c723c */ /* 0x042fe6000004180c */
[----:B------:R-:W-:Y:S04]  /*4b20*/  REDG.E.ADD.F32.FTZ.RN.STRONG.GPU desc[UR36][R236.64], R4 ;  /* 0x00000004ec0079a6 */ /* 0x000fe8000c12f324 */
[----:B------:R-:W-:Y:S01]  /*4b30*/  REDG.E.ADD.F32.FTZ.RN.STRONG.GPU desc[UR36][R230.64], R5 ;  /* 0x00000005e60079a6 */ /* 0x000fe2000c12f324 */
[C---:B------:R-:W-:Y:S03]  /*4b40*/  HMMA.16816.F32.BF16 R16, R132.reuse, R30, R16 ;  /* 0x0000001e8410723c */ /* 0x040fe60000041810 */
[----:B------:R-:W-:Y:S04]  /*4b50*/  REDG.E.ADD.F32.FTZ.RN.STRONG.GPU desc[UR36][R170.64], R6 ;  /* 0x00000006aa0079a6 */ /* 0x000fe8000c12f324 */
[----:B--2---:R1:W2:Y:S04]  /*4b60*/  LDSM.16.MT88.4 R32, [R0+0xec00] ;  /* 0x00ec00000020783b */ /* 0x0042a80000004200 */
[----:B------:R-:W-:Y:S04]  /*4b70*/  REDG.E.ADD.F32.FTZ.RN.STRONG.GPU desc[UR36][R168.64], R7 ;  /* 0x00000007a80079a6 */ /* 0x000fe8000c12f324 */
[----:B------:R-:W-:Y:S04]  /*4b80*/  REDG.E.ADD.F32.FTZ.RN.STRONG.GPU desc[UR36][R166.64], R8 ;  /* 0x00000008a60079a6 */ /* 0x000fe8000c12f324 */
[----:B------:R-:W-:Y:S04]  /*4b90*/  REDG.E.ADD.F32.FTZ.RN.STRONG.GPU desc[UR36][R156.64], R9 ;  /* 0x000000099c0079a6 */ /* 0x000fe8000c12f324 */
[----:B------:R-:W-:Y:S04]  /*4ba0*/  REDG.E.ADD.F32.FTZ.RN.STRONG.GPU desc[UR36][R154.64], R10 ;  /* 0x0000000a9a0079a6 */ /* 0x000fe8000c12f324 */
[----:B------:R-:W-:Y:S01]  /*4bb0*/  REDG.E.ADD.F32.FTZ.RN.STRONG.GPU desc[UR36][R160.64], R11 ;  /* 0x0000000ba00079a6 */ /* 0x000fe2000c12f324 */
[C---:B-1----:R-:W-:Y:S03]  /*4bc0*/  VIADD R0, R220.reuse, 0xffffd000 ;  /* 0xffffd000dc007836 */ /* 0x042fe60000000000 */
[----:B------:R-:W-:Y:S04]  /*4bd0*/  REDG.E.ADD.F32.FTZ.RN.STRONG.GPU desc[UR36][R236.64+0x80], R12 ;  /* 0x0000800cec0079a6 */ /* 0x000fe8000c12f324 */
[----:B------:R-:W-:Y:S04]  /*4be0*/  REDG.E.ADD.F32.FTZ.RN.STRONG.GPU desc[UR36][R234.64+0x80], R13 ;  /* 0x0000800dea0079a6 */ /* 0x000fe8000c12f324 */
[----:B------:R-:W-:Y:S04]  /*4bf0*/  REDG.E.ADD.F32.FTZ.RN.STRONG.GPU desc[UR36][R152.64+0x80], R14 ;  /* 0x0000800e980079a6 */ /* 0x000fe8000c12f324 */
[----:B------:R-:W-:Y:S01]  /*4c00*/  REDG.E.ADD.F32.FTZ.RN.STRONG.GPU desc[UR36][R150.64+0x80], R15 ;  /* 0x0000800f960079a6 */ /* 0x000fe2000c12f324 */
[C---:B--2---:R-:W-:Y:S03]  /*4c10*/  HMMA.16816.F32.BF16 R20, R132.reuse, R32, R20 ;  /* 0x000000208414723c */ /* 0x044fe60000041814 */
[----:B------:R-:W-:Y:S04]  /*4c20*/  REDG.E.ADD.F32.FTZ.RN.STRONG.GPU desc[UR36][R148.64+0x80], R16 ;  /* 0x00008010940079a6 */ /* 0x000fe8000c12f324 */
[----:B------:R-:W-:Y:S01]  /*4c30*/  REDG.E.ADD.F32.FTZ.RN.STRONG.GPU desc[UR36][R146.64+0x80], R17 ;  /* 0x00008011920079a6 */ /* 0x000fe2000c12f324 */
[----:B------:R-:W-:Y:S03]  /*4c40*/  HMMA.16816.F32.BF16 R24, R132, R34, R24 ;  /* 0x000000228418723c */ /* 0x000fe60000041818 */
[----:B------:R-:W-:Y:S04]  /*4c50*/  REDG.E.ADD.F32.FTZ.RN.STRONG.GPU desc[UR36][R144.64+0x80], R18 ;  /* 0x00008012900079a6 */ /* 0x000fe8000c12f324 */
[----:B------:R-:W-:Y:S04]  /*4c60*/  REDG.E.ADD.F32.FTZ.RN.STRONG.GPU desc[UR36][R158.64+0x80], R19 ;  /* 0x000080139e0079a6 */ /* 0x000fe8000c12f324 */
[----:B------:R-:W-:Y:S04]  /*4c70*/  LDSM.16.MT88.4 R8, [R220] ;  /* 0x00000000dc08783b */ /* 0x000fe80000004200 */
[----:B------:R-:W-:Y:S04]  /*4c80*/  REDG.E.ADD.F32.FTZ.RN.STRONG.GPU desc[UR36][R236.64+0x100], R20 ;  /* 0x00010014ec0079a6 */ /* 0x000fe8000c12f324 */
[----:B------:R-:W-:Y:S04]  /*4c90*/  LDSM.16.MT88.4 R12, [R3+0x11000] ;  /* 0x01100000030c783b */ /* 0x000fe80000004200 */
[----:B------:R-:W-:Y:S04]  /*4ca0*/  LDSM.16.MT88.4 R16, [R220+0x1000] ;  /* 0x00100000dc10783b */ /* 0x000fe80000004200 */
[----:B------:R-:W-:Y:S04]  /*4cb0*/  LDSM.16.MT88.4 R32, [R3+0xf800] ;  /* 0x00f800000320783b */ /* 0x000fe80000004200 */
[----:B------:R-:W-:Y:S04]  /*4cc0*/  LDSM.16.MT88.4 R132, [R3+0x11800] ;  /* 0x011800000384783b */ /* 0x000fe80000004200 */
[----:B------:R-:W-:Y:S04]  /*4cd0*/  LDSM.16.MT88.4 R144, [R220+0x1c00] ;  /* 0x001c0000dc90783b */ /* 0x000fe80000004200 */
[----:B------:R-:W-:Y:S04]  /*4ce0*/  LDSM.16.MT88.4 R148, [R220+0x2c00] ;  /* 0x002c0000dc94783b */ /* 0x000fe80000004200 */
[----:B---3--:R1:W-:Y:S02]  /*4cf0*/  @P3 STL [R1], R232 ;  /* 0x000000e801003387 */ /* 0x0083e40000100800 */
[C---:B-1----:R-:W-:Y:S03]  /*4d00*/  IMAD.WIDE R232, R229.reuse, -0xc0, R158 ;  /* 0xffffff40e5e87825 */ /* 0x042fe600078e029e */
[C---:B------:R-:W-:Y:S02]  /*4d10*/  LEA R140, P0, R229.reuse, R232, 0x5 ;  /* 0x000000e8e58c7211 */ /* 0x040fe400078028ff */
[----:B------:R-:W-:Y:S02]  /*4d20*/  REDG.E.ADD.F32.FTZ.RN.STRONG.GPU desc[UR36][R232.64+0x100], R21 ;  /* 0x00010015e80079a6 */ /* 0x000fe4000c12f324 */
[C---:B------:R-:W-:Y:S02]  /*4d30*/  LEA.HI.X.SX32 R141, R229.reuse, R233, 0x5, P0 ;  /* 0x000000e9e58d7211 */ /* 0x040fe400000f2eff */
[C---:B------:R-:W-:Y:S03]  /*4d40*/  LEA R138, P0, R229.reuse, R140, 0x5 ;  /* 0x0000008ce58a7211 */ /* 0x040fe600078028ff */
[----:B------:R-:W-:Y:S01]  /*4d50*/  REDG.E.ADD.F32.FTZ.RN.STRONG.GPU desc[UR36][R140.64+0x100], R22 ;  /* 0x000100168c0079a6 */ /* 0x000fe2000c12f324 */
[C---:B------:R-:W-:Y:S02]  /*4d60*/  LEA.HI.X.SX32 R139, R229.reuse, R141, 0x5, P0 ;  /* 0x0000008de58b7211 */ /* 0x040fe400000f2eff */
[C---:B------:R-:W-:Y:S01]  /*4d70*/  LEA R136, P0, R229.reuse, R138, 0x5 ;  /* 0x0000008ae5887211 */ /* 0x040fe200078028ff */
[----:B------:R-:W-:Y:S03]  /*4d80*/  LDSM.16.MT88.4 R140, [R3+0x12800] ;  /* 0x01280000038c783b */ /* 0x000fe60000004200 */
[C---:B------:R-:W-:Y:S01]  /*4d90*/  LEA.HI.X.SX32 R137, R229.reuse, R139, 0x5, P0 ;  /* 0x0000008be5897211 */ /* 0x040fe200000f2eff */
[----:B------:R-:W-:Y:S01]  /*4da0*/  REDG.E.ADD.F32.FTZ.RN.STRONG.GPU desc[UR36][R138.64+0x100], R23 ;  /* 0x000100178a0079a6 */ /* 0x000fe2000c12f324 */
        /* <DEDUP_REMOVED lines=9> */
[----:B------:R-:W-:Y:S02]  /*4e40*/  LEA.HI.X.SX32 R5, R229, R29, 0x5, P0 ;  /* 0x0000001de5057211 */ /* 0x000fe400000f2eff */
[----:B------:R-:W-:Y:S01]  /*4e50*/  PLOP3.LUT P0, PT, PT, PT, UP1, 0x80, 0x8 ;  /* 0x000000000008781c */ /* 0x000fe20003f0f018 */
[----:B------:R-:W-:Y:S01]  /*4e60*/  LDSM.16.MT88.4 R28, [R220+0x2000] ;  /* 0x00200000dc1c783b */ /* 0x000fe20000004200 */
[----:B------:R-:W-:Y:S03]  /*4e70*/  @UP0 UIADD3 UR20, UP1, UPT, UR20, -0x100, URZ ;  /* 0xffffff0014140890 */ /* 0x000fe6000ff3e0ff */
[----:B------:R-:W-:Y:S01]  /*4e80*/  REDG.E.ADD.F32.FTZ.RN.STRONG.GPU desc[UR36][R4.64+0x100], R27 ;  /* 0x0001001b040079a6 */ /* 0x000fe2000c12f324 */
[----:B------:R-:W-:Y:S02]  /*4e90*/  @UP0 UIADD3.X UR21, UPT, UPT, UR21, -0x1, URZ, UP1, !UPT ;  /* 0xffffffff15150890 */ /* 0x000fe40008ffe4ff */
[----:B------:R-:W-:Y:S01]  /*4ea0*/  UISETP.GT.AND UP1, UPT, UR48, UR5, UPT ;  /* 0x000000053000728c */ /* 0x000fe2000bf24270 */
[----:B------:R-:W1:Y:S04]  /*4eb0*/  LDSM.16.MT88.4 R4, [R3+0xf000] ;  /* 0x00f000000304783b */ /* 0x000e680000004200 */
[----:B------:R-:W-:Y:S01]  /*4ec0*/  LDSM.16.MT88.4 R24, [R3+0x12000] ;  /* 0x012000000318783b */ /* 0x000fe20000004200 */
[----:B------:R-:W-:Y:S03]  /*4ed0*/  @P0 VIADD R0, R220, 0x3000 ;  /* 0x00003000dc000836 */ /* 0x000fe60000000000 */
[----:B------:R-:W-:Y:S01]  /*4ee0*/  LDSM.16.MT88.4 R136, [R220+0xc00] ;  /* 0x000c0000dc88783b */ /* 0x000fe20000004200 */
[-C--:B-1----:R-:W-:Y:S08]  /*4ef0*/  HMMA.16816.F32.BF16 R84, R4, R8.reuse, R84 ;  /* 0x000000080454723c */ /* 0x082ff00000041854 */
[C---:B------:R-:W-:Y:S08]  /*4f00*/  HMMA.16816.F32.BF16 R88, R12.reuse, R8, R88 ;  /* 0x000000080c58723c */ /* 0x040ff00000041858 */
[-C--:B------:R-:W-:Y:S08]  /*4f10*/  HMMA.16816.F32.BF16 R92, R12, R10.reuse, R92 ;  /* 0x0000000a0c5c723c */ /* 0x080ff0000004185c */
[C---:B------:R-:W-:Y:S01]  /*4f20*/  HMMA.16816.F32.BF16 R96, R4.reuse, R10, R96 ;  /* 0x0000000a0460723c */ /* 0x040fe20000041860 */
[----:B------:R-:W1:Y:S07]  /*4f30*/  LDSM.16.MT88.4 R8, [R220+0x1400] ;  /* 0x00140000dc08783b */ /* 0x000e6e0000004200 */
[-C--:B------:R-:W-:Y:S08]  /*4f40*/  HMMA.16816.F32.BF16 R100, R4, R16.reuse, R100 ;  /* 0x000000100464723c */ /* 0x080ff00000041864 */
[C---:B------:R-:W-:Y:S08]  /*4f50*/  HMMA.16816.F32.BF16 R104, R12.reuse, R16, R104 ;  /* 0x000000100c68723c */ /* 0x040ff00000041868 */
[-C--:B------:R-:W-:Y:S08]  /*4f60*/  HMMA.16816.F32.BF16 R108, R12, R18.reuse, R108 ;  /* 0x000000120c6c723c */ /* 0x080ff0000004186c */
[C---:B------:R-:W-:Y:S01]  /*4f70*/  HMMA.16816.F32.BF16 R112, R4.reuse, R18, R112 ;  /* 0x000000120470723c */ /* 0x040fe20000041870 */
[----:B------:R-:W-:Y:S07]  /*4f80*/  LDSM.16.MT88.4 R16, [R220+0x800] ;  /* 0x00080000dc10783b */ /* 0x000fee0000004200 */
[-C--:B------:R-:W-:Y:S08]  /*4f90*/  HMMA.16816.F32.BF16 R116, R4, R28.reuse, R116 ;  /* 0x0000001c0474723c */ /* 0x080ff00000041874 */
[C---:B------:R-:W-:Y:S08]  /*4fa0*/  HMMA.16816.F32.BF16 R120, R12.reuse, R28, R120 ;  /* 0x0000001c0c78723c */ /* 0x040ff00000041878 */
[-C--:B------:R-:W-:Y:S01]  /*4fb0*/  HMMA.16816.F32.BF16 R124, R12, R30.reuse, R124 ;  /* 0x0000001e0c7c723c */ /* 0x080fe2000004187c */
[----:B------:R-:W2:Y:S07]  /*4fc0*/  LDSM.16.MT88.4 R12, [R220+0x2400] ;  /* 0x00240000dc0c783b */ /* 0x000eae0000004200 */
[----:B------:R-:W-:Y:S01]  /*4fd0*/  HMMA.16816.F32.BF16 R128, R4, R30, R128 ;  /* 0x0000001e0480723c */ /* 0x000fe20000041880 */
[----:B------:R-:W3:Y:S04]  /*4fe0*/  LDSM.16.MT88.4 R4, [R3+0x10000] ;  /* 0x010000000304783b */ /* 0x000ee80000004200 */
[----:B------:R-:W4:Y:S03]  /*4ff0*/  LDSM.16.MT88.4 R28, [R220+0x1800] ;  /* 0x00180000dc1c783b */ /* 0x000f260000004200 */
[-C--:B------:R-:W-:Y:S08]  /*5000*/  HMMA.16816.F32.BF16 R84, R32, R20.reuse, R84 ;  /* 0x000000142054723c */ /* 0x080ff00000041854 */
[C---:B------:R-:W-:Y:S08]  /*5010*/  HMMA.16816.F32.BF16 R88, R132.reuse, R20, R88 ;  /* 0x000000148458723c */ /* 0x040ff00000041858 */
[-C--:B------:R-:W-:Y:S08]  /*5020*/  HMMA.16816.F32.BF16 R92, R132, R22.reuse, R92 ;  /* 0x00000016845c723c */ /* 0x080ff0000004185c */
[C---:B------:R-:W-:Y:S01]  /*5030*/  HMMA.16816.F32.BF16 R96, R32.reuse, R22, R96 ;  /* 0x000000162060723c */ /* 0x040fe20000041860 */
[----:B------:R2:W4:Y:S07]  /*5040*/  LDSM.16.MT88.4 R20, [R220+0x2800] ;  /* 0x00280000dc14783b */ /* 0x00052e0000004200 */
[-C--:B-1----:R-:W-:Y:S08]  /*5050*/  HMMA.16816.F32.BF16 R100, R32, R8.reuse, R100 ;  /* 0x000000082064723c */ /* 0x082ff00000041864 */
[C---:B------:R-:W-:Y:S08]  /*5060*/  HMMA.16816.F32.BF16 R104, R132.reuse, R8, R104 ;  /* 0x000000088468723c */ /* 0x040ff00000041868 */
[-C--:B------:R-:W-:Y:S03]  /*5070*/  HMMA.16816.F32.BF16 R108, R132, R10.reuse, R108 ;  /* 0x0000000a846c723c */ /* 0x080fe6000004186c */
[----:B--2---:R-:W-:Y:S05]  /*5080*/  IMAD.MOV.U32 R220, RZ, RZ, R0 ;  /* 0x000000ffffdc7224 */ /* 0x004fea00078e0000 */
[C---:B------:R-:W-:Y:S01]  /*5090*/  HMMA.16816.F32.BF16 R112, R32.reuse, R10, R112 ;  /* 0x0000000a2070723c */ /* 0x040fe20000041870 */
[----:B------:R-:W1:Y:S07]  /*50a0*/  LDSM.16.MT88.4 R8, [R3+0x10800] ;  /* 0x010800000308783b */ /* 0x000e6e0000004200 */
[-C--:B------:R-:W-:Y:S08]  /*50b0*/  HMMA.16816.F32.BF16 R116, R32, R12.reuse, R116 ;  /* 0x0000000c2074723c */ /* 0x080ff00000041874 */
[C---:B------:R-:W-:Y:S08]  /*50c0*/  HMMA.16816.F32.BF16 R120, R132.reuse, R12, R120 ;  /* 0x0000000c8478723c */ /* 0x040ff00000041878 */
[-C--:B------:R-:W-:Y:S08]  /*50d0*/  HMMA.16816.F32.BF16 R124, R132, R14.reuse, R124 ;  /* 0x0000000e847c723c */ /* 0x080ff0000004187c */
[----:B------:R-:W-:Y:S08]  /*50e0*/  HMMA.16816.F32.BF16 R128, R32, R14, R128 ;  /* 0x0000000e2080723c */ /* 0x000ff00000041880 */
[-C--:B---3--:R-:W-:Y:S08]  /*50f0*/  HMMA.16816.F32.BF16 R84, R4, R16.reuse, R84 ;  /* 0x000000100454723c */ /* 0x088ff00000041854 */
[C---:B------:R-:W-:Y:S08]  /*5100*/  HMMA.16816.F32.BF16 R88, R24.reuse, R16, R88 ;  /* 0x000000101858723c */ /* 0x040ff00000041858 */
[-C--:B------:R-:W-:Y:S08]  /*5110*/  HMMA.16816.F32.BF16 R92, R24, R18.reuse, R92 ;  /* 0x00000012185c723c */ /* 0x080ff0000004185c */
[C---:B------:R-:W-:Y:S08]  /*5120*/  HMMA.16816.F32.BF16 R96, R4.reuse, R18, R96 ;  /* 0x000000120460723c */ /* 0x040ff00000041860 */
[-C--:B----4-:R-:W-:Y:S08]  /*5130*/  HMMA.16816.F32.BF16 R100, R4, R28.reuse, R100 ;  /* 0x0000001c0464723c */ /* 0x090ff00000041864 */
[C---:B------:R-:W-:Y:S08]  /*5140*/  HMMA.16816.F32.BF16 R104, R24.reuse, R28, R104 ;  /* 0x0000001c1868723c */ /* 0x040ff00000041868 */
[-C--:B------:R-:W-:Y:S08]  /*5150*/  HMMA.16816.F32.BF16 R108, R24, R30.reuse, R108 ;  /* 0x0000001e186c723c */ /* 0x080ff0000004186c */
[C---:B------:R-:W-:Y:S08]  /*5160*/  HMMA.16816.F32.BF16 R112, R4.reuse, R30, R112 ;  /* 0x0000001e0470723c */ /* 0x040ff00000041870 */
[-C--:B------:R-:W-:Y:S08]  /*5170*/  HMMA.16816.F32.BF16 R116, R4, R20.reuse, R116 ;  /* 0x000000140474723c */ /* 0x080ff00000041874 */
[C---:B------:R-:W-:Y:S08]  /*5180*/  HMMA.16816.F32.BF16 R120, R24.reuse, R20, R120 ;  /* 0x000000141878723c */ /* 0x040ff00000041878 */
[-C--:B------:R-:W-:Y:S08]  /*5190*/  HMMA.16816.F32.BF16 R124, R24, R22.reuse, R124 ;  /* 0x00000016187c723c */ /* 0x080ff0000004187c */
[----:B------:R-:W-:Y:S08]  /*51a0*/  HMMA.16816.F32.BF16 R128, R4, R22, R128 ;  /* 0x000000160480723c */ /* 0x000ff00000041880 */
[-C--:B-1----:R-:W-:Y:S08]  /*51b0*/  HMMA.16816.F32.BF16 R84, R8, R136.reuse, R84 ;  /* 0x000000880854723c */ /* 0x082ff00000041854 */
        /* <DEDUP_REMOVED lines=13> */
.L_x_63:
[----:B------:R-:W1:Y:S01]  /*5290*/  LDCU UR5, c[0x0][0x500] ;  /* 0x0000a000ff0577ac */ /* 0x000e620008000800 */
[----:B------:R-:W-:Y:S01]  /*52a0*/  IMAD.SHL.U32 R2, R226, 0x2, RZ ;  /* 0x00000002e2027824 */ /* 0x000fe200078e00ff */
[----:B------:R-:W-:Y:S02]  /*52b0*/  LOP3.LUT R164, R164, 0x600, RZ, 0xc0, !PT ;  /* 0x00000600a4a47812 */ /* 0x000fe400078ec0ff */
[----:B------:R-:W-:Y:S01]  /*52c0*/  LOP3.LUT R0, R163, 0xc0, RZ, 0xc0, !PT ;  /* 0x000000c0a3007812 */ /* 0x000fe200078ec0ff */
[----:B------:R-:W2:Y:S01]  /*52d0*/  LDCU.64 UR6, c[0x0][0x5a8] ;  /* 0x0000b500ff0677ac */ /* 0x000ea20008000a00 */
[----:B------:R-:W-:Y:S02]  /*52e0*/  LOP3.LUT R2, R164, 0x6, R2, 0xf8, !PT ;  /* 0x00000006a4027812 */ /* 0x000fe400078ef802 */
[--C-:B------:R-:W-:Y:S01]  /*52f0*/  SHF.R.U32.HI R28, RZ, 0x4, R226.reuse ;  /* 0x00000004ff1c7819 */ /* 0x100fe200000116e2 */
[----:B------:R-:W-:Y:S01]  /*5300*/  UMOV UR33, UR28 ;  /* 0x0000001c00217c82 */ /* 0x000fe20008000000 */
[----:B------:R-:W-:-:S02]  /*5310*/  LOP3.LUT R0, R0, 0x18, R226, 0xf8, !PT ;  /* 0x0000001800007812 */ /* 0x000fc400078ef8e2 */
[----:B------:R-:W-:Y:S02]  /*5320*/  LOP3.LUT R2, R2, 0x20, R163, 0xf8, !PT ;  /* 0x0000002002027812 */ /* 0x000fe400078ef8a3 */
[----:B------:R-:W-:Y:S02]  /*5330*/  LOP3.LUT R0, R0, 0x8, R28, 0x78, !PT ;  /* 0x0000000800007812 */ /* 0x000fe400078e781c */
[----:B------:R-:W-:Y:S02]  /*5340*/  F2FP.BF16.F32.PACK_AB R36, R37, R36 ;  /* 0x000000242524723e */ /* 0x000fe400000010ff */
[----:B------:R-:W-:Y:S01]  /*5350*/  LOP3.LUT R0, R2, R0, RZ, 0xfc, !PT ;  /* 0x0000000002007212 */ /* 0x000fe200078efcff */
        /* <DEDUP_REMOVED lines=39> */
[----:B-----5:R-:W-:Y:S01]  /*55d0*/  FMUL.FTZ R11, R111, UR5 ;  /* 0x000000056f0b7c20 */ /* 0x020fe20008410000 */
        /* <DEDUP_REMOVED lines=19> */
[----:B------:R-:W-:Y:S01]  /*5710*/  STS [R0+0x9000], R26 ;  /* 0x0090001a00007388 */ /* 0x000fe20000000800 */
[----:B------:R-:W-:Y:S01]  /*5720*/  F2FP.BF16.F32.PACK_AB R13, R13, R114 ;  /* 0x000000720d0d723e */ /* 0x000fe200000010ff */
[----:B------:R-:W-:Y:S01]  /*5730*/  FMUL.FTZ R124, R124, UR5 ;  /* 0x000000057c7c7c20 */ /* 0x000fe20008410000 */
[----:B------:R-:W-:Y:S01]  /*5740*/  FMUL.FTZ R4, R125, UR5 ;  /* 0x000000057d047c20 */ /* 0x000fe20008410000 */
[----:B------:R-:W-:Y:S01]  /*5750*/  STS [R0+0x9200], R25 ;  /* 0x0092001900007388 */ /* 0x000fe20000000800 */
[----:B------:R-:W-:Y:S01]  /*5760*/  FMUL.FTZ R126, R126, UR5 ;  /* 0x000000057e7e7c20 */ /* 0x000fe20008410000 */
[----:B------:R-:W-:Y:S01]  /*5770*/  FMUL.FTZ R3, R127, UR5 ;  /* 0x000000057f037c20 */ /* 0x000fe20008410000 */
[----:B------:R-:W-:Y:S01]  /*5780*/  F2FP.BF16.F32.PACK_AB R16, R16, R104 ;  /* 0x000000681010723e */ /* 0x000fe200000010ff */
[----:B------:R-:W-:Y:S01]  /*5790*/  STS [R2+0x20], R22 ;  /* 0x0000201602007388 */ /* 0x000fe20000000800 */
[----:B------:R-:W-:Y:S01]  /*57a0*/  F2FP.BF16.F32.PACK_AB R15, R15, R106 ;  /* 0x0000006a0f0f723e */ /* 0x000fe200000010ff */
[----:B------:R-:W-:Y:S01]  /*57b0*/  USHF.L.U32 UR5, UR39, 0x7, URZ ;  /* 0x0000000727057899 */ /* 0x000fe200080006ff */
[----:B------:R-:W-:Y:S01]  /*57c0*/  F2FP.BF16.F32.PACK_AB R12, R12, R108 ;  /* 0x0000006c0c0c723e */ /* 0x000fe200000010ff */
[----:B------:R-:W-:Y:S01]  /*57d0*/  STS [R2+0x220], R21 ;  /* 0x0002201502007388 */ /* 0x000fe20000000800 */
[----:B------:R-:W-:Y:S01]  /*57e0*/  F2FP.BF16.F32.PACK_AB R11, R11, R110 ;  /* 0x0000006e0b0b723e */ /* 0x000fe200000010ff */
[----:B------:R-:W-:Y:S01]  /*57f0*/  USHF.R.S32.HI UR12, URZ, 0x1f, UR5 ;  /* 0x0000001fff0c7899 */ /* 0x000fe20008011405 */
[----:B------:R-:W-:Y:S01]  /*5800*/  F2FP.BF16.F32.PACK_AB R10, R10, R116 ;  /* 0x000000740a0a723e */ /* 0x000fe200000010ff */
[----:B------:R-:W-:Y:S01]  /*5810*/  STS [R0+0xa000], R24 ;  /* 0x00a0001800007388 */ /* 0x000fe20000000800 */
[----:B------:R-:W-:Y:S01]  /*5820*/  F2FP.BF16.F32.PACK_AB R9, R9, R118 ;  /* 0x000000760909723e */ /* 0x000fe200000010ff */
[----:B------:R-:W-:Y:S01]  /*5830*/  UIADD3 UR5, UP0, UPT, UR50, UR5, URZ ;  /* 0x0000000532057290 */ /* 0x000fe2000ff1e0ff */
[----:B------:R-:W-:Y:S01]  /*5840*/  F2FP.BF16.F32.PACK_AB R6, R6, R128 ;  /* 0x000000800606723e */ /* 0x000fe200000010ff */
[----:B------:R-:W-:Y:S01]  /*5850*/  STS [R0+0xa200], R23 ;  /* 0x00a2001700007388 */ /* 0x000fe20000000800 */
[----:B------:R-:W-:Y:S01]  /*5860*/  F2FP.BF16.F32.PACK_AB R5, R5, R130 ;  /* 0x000000820505723e */ /* 0x000fe200000010ff */
[----:B------:R-:W-:Y:S01]  /*5870*/  ULEA.HI.X.SX32 UR50, UR50, UR12, 0x1, UP0 ;  /* 0x0000000c32327291 */ /* 0x000fe200080f0eff */
[----:B------:R-:W-:Y:S01]  /*5880*/  F2FP.BF16.F32.PACK_AB R8, R8, R120 ;  /* 0x000000780808723e */ /* 0x000fe200000010ff */
[----:B------:R-:W-:Y:S01]  /*5890*/  STS [R2+0x1020], R20 ;  /* 0x0010201402007388 */ /* 0x000fe20000000800 */
[----:B------:R-:W-:Y:S01]  /*58a0*/  F2FP.BF16.F32.PACK_AB R7, R7, R122 ;  /* 0x0000007a0707723e */ /* 0x000fe200000010ff */
[----:B------:R-:W1:Y:S01]  /*58b0*/  LDCU.64 UR12, c[0x0][0x5b0] ;  /* 0x0000b600ff0c77ac */ /* 0x000e620008000a00 */
[----:B------:R-:W-:Y:S01]  /*58c0*/  F2FP.BF16.F32.PACK_AB R4, R4, R124 ;  /* 0x0000007c0404723e */ /* 0x000fe200000010ff */
[----:B------:R-:W-:Y:S01]  /*58d0*/  STS [R2+0x1220], R19 ;  /* 0x0012201302007388 */ /* 0x000fe20000000800 */
[----:B------:R-:W-:Y:S01]  /*58e0*/  F2FP.BF16.F32.PACK_AB R3, R3, R126 ;  /* 0x0000007e0303723e */ /* 0x000fe200000010ff */
[----:B--2---:R-:W-:Y:S01]  /*58f0*/  UIMAD UR7, UR33, UR7, URZ ;  /* 0x00000007210772a4 */ /* 0x004fe2000f8e02ff */
[----:B------:R-:W-:Y:S01]  /*5900*/  F2FP.BF16.F32.PACK_AB R38, R39, R38 ;  /* 0x000000262726723e */ /* 0x000fe200000010ff */
[----:B------:R-:W-:Y:S01]  /*5910*/  STS [R0+0xb000], R18 ;  /* 0x00b0001200007388 */ /* 0x000fe20000000800 */
[----:B------:R-:W-:-:S02]  /*5920*/  F2FP.BF16.F32.PACK_AB R27, R49, R48 ;  /* 0x00000030311b723e */ /* 0x000fc400000010ff */
[----:B------:R-:W-:Y:S01]  /*5930*/  F2FP.BF16.F32.PACK_AB R50, R51, R50 ;  /* 0x000000323332723e */ /* 0x000fe200000010ff */
[----:B------:R-:W-:Y:S01]  /*5940*/  STS [R0+0xb200], R17 ;  /* 0x00b2001100007388 */ /* 0x000fe20000000800 */
[----:B------:R-:W-:Y:S01]  /*5950*/  F2FP.BF16.F32.PACK_AB R40, R41, R40 ;  /* 0x000000282928723e */ /* 0x000fe200000010ff */
[----:B------:R-:W2:Y:S01]  /*5960*/  LDC.64 R48, c[0x0][0x5c0] ;  /* 0x00017000ff307b82 */ /* 0x000ea20000000a00 */
[----:B------:R-:W-:Y:S01]  /*5970*/  F2FP.BF16.F32.PACK_AB R42, R43, R42 ;  /* 0x0000002a2b2a723e */ /* 0x000fe200000010ff */
[----:B------:R-:W-:Y:S01]  /*5980*/  STS [R2+0x2020], R14 ;  /* 0x0020200e02007388 */ /* 0x000fe20000000800 */
[----:B------:R-:W-:Y:S02]  /*5990*/  F2FP.BF16.F32.PACK_AB R44, R45, R44 ;  /* 0x0000002c2d2c723e */ /* 0x000fe400000010ff */
[----:B------:R-:W-:Y:S01]  /*59a0*/  F2FP.BF16.F32.PACK_AB R46, R47, R46 ;  /* 0x0000002e2f2e723e */ /* 0x000fe200000010ff */
[----:B------:R-:W-:Y:S01]  /*59b0*/  STS [R2+0x2220], R13 ;  /* 0x0022200d02007388 */ /* 0x000fe20000000800 */
[----:B------:R-:W-:Y:S01]  /*59c0*/  F2FP.BF16.F32.PACK_AB R52, R53, R52 ;  /* 0x000000343534723e */ /* 0x000fe200000010ff */
[----:B-1----:R-:W-:Y:S01]  /*59d0*/  UIMAD UR13, UR33, UR13, URZ ;  /* 0x0000000d210d72a4 */ /* 0x002fe2000f8e02ff */
[----:B------:R-:W-:Y:S01]  /*59e0*/  F2FP.BF16.F32.PACK_AB R54, R55, R54 ;  /* 0x000000363736723e */ /* 0x000fe200000010ff */
[----:B------:R-:W-:Y:S01]  /*59f0*/  STS [R0+0xc000], R16 ;  /* 0x00c0001000007388 */ /* 0x000fe20000000800 */
[----:B------:R-:W-:-:S02]  /*5a00*/  F2FP.BF16.F32.PACK_AB R64, R65, R64 ;  /* 0x000000404140723e */ /* 0x000fc400000010ff */
[----:B------:R-:W-:Y:S01]  /*5a10*/  F2FP.BF16.F32.PACK_AB R66, R67, R66 ;  /* 0x000000424342723e */ /* 0x000fe200000010ff */
[----:B------:R-:W-:Y:S01]  /*5a20*/  STS [R0+0xc200], R15 ;  /* 0x00c2000f00007388 */ /* 0x000fe20000000800 */
[----:B------:R-:W-:Y:S02]  /*5a30*/  F2FP.BF16.F32.PACK_AB R56, R57, R56 ;  /* 0x000000383938723e */ /* 0x000fe400000010ff */
[----:B------:R-:W-:Y:S01]  /*5a40*/  F2FP.BF16.F32.PACK_AB R58, R59, R58 ;  /* 0x0000003a3b3a723e */ /* 0x000fe200000010ff */
[----:B------:R-:W-:Y:S01]  /*5a50*/  STS [R2+0x3020], R12 ;  /* 0x0030200c02007388 */ /* 0x000fe20000000800 */
[----:B------:R-:W-:Y:S02]  /*5a60*/  F2FP.BF16.F32.PACK_AB R60, R61, R60 ;  /* 0x0000003c3d3c723e */ /* 0x000fe400000010ff */
[----:B------:R-:W-:Y:S01]  /*5a70*/  F2FP.BF16.F32.PACK_AB R62, R63, R62 ;  /* 0x0000003e3f3e723e */ /* 0x000fe200000010ff */
[----:B------:R-:W-:Y:S01]  /*5a80*/  STS [R2+0x3220], R11 ;  /* 0x0032200b02007388 */ /* 0x000fe20000000800 */
[----:B------:R-:W-:-:S02]  /*5a90*/  F2FP.BF16.F32.PACK_AB R68, R69, R68 ;  /* 0x000000444544723e */ /* 0x000fc400000010ff */
[----:B------:R-:W-:Y:S01]  /*5aa0*/  F2FP.BF16.F32.PACK_AB R70, R71, R70 ;  /* 0x000000464746723e */ /* 0x000fe200000010ff */
[----:B------:R1:W-:Y:S01]  /*5ab0*/  STS [R0+0xd000], R10 ;  /* 0x00d0000a00007388 */ /* 0x0003e20000000800 */
        /* <DEDUP_REMOVED lines=8> */
[----:B------:R3:W-:Y:S04]  /*5b40*/  STS [R2+0x4220], R5 ;  /* 0x0042200502007388 */ /* 0x0007e80000000800 */
[----:B------:R-:W-:Y:S04]  /*5b50*/  STS [R0+0xe000], R8 ;  /* 0x00e0000800007388 */ /* 0x000fe80000000800 */
[----:B------:R-:W-:Y:S04]  /*5b60*/  STS [R0+0xe200], R7 ;  /* 0x00e2000700007388 */ /* 0x000fe80000000800 */
[----:B------:R4:W-:Y:S01]  /*5b70*/  STS [R2+0x5020], R4 ;  /* 0x0050200402007388 */ /* 0x0009e20000000800 */
[----:B-1----:R-:W1:Y:S03]  /*5b80*/  LDC.64 R10, c[0x0][0x5d8] ;  /* 0x00017600ff0a7b82 */ /* 0x002e660000000a00 */
[----:B------:R2:W-:Y:S04]  /*5b90*/  STS [R2+0x5220], R3 ;  /* 0x0052200302007388 */ /* 0x0005e80000000800 */
[----:B------:R-:W-:Y:S04]  /*5ba0*/  STS [R0+0xf000], R36 ;  /* 0x00f0002400007388 */ /* 0x000fe80000000800 */
[----:B------:R-:W-:Y:S01]  /*5bb0*/  STS [R0+0xf200], R38 ;  /* 0x00f2002600007388 */ /* 0x000fe20000000800 */
[----:B---3--:R-:W-:-:S03]  /*5bc0*/  IMAD.MOV.U32 R5, RZ, RZ, RZ ;  /* 0x000000ffff057224 */ /* 0x008fc600078e00ff */
[----:B------:R-:W-:Y:S04]  /*5bd0*/  STS [R2+0x6020], R27 ;  /* 0x0060201b02007388 */ /* 0x000fe80000000800 */
[----:B------:R3:W-:Y:S04]  /*5be0*/  STS [R2+0x6220], R50 ;  /* 0x0062203202007388 */ /* 0x0007e80000000800 */
[----:B------:R-:W-:Y:S01]  /*5bf0*/  STS [R0+0x10000], R40 ;  /* 0x0100002800007388 */ /* 0x000fe20000000800 */
[----:B----4-:R-:W-:-:S03]  /*5c00*/  LOP3.LUT R4, R163, 0x18, RZ, 0xc0, !PT ;  /* 0x00000018a3047812 */ /* 0x010fc600078ec0ff */
[----:B------:R-:W-:Y:S01]  /*5c10*/  STS [R0+0x10200], R42 ;  /* 0x0102002a00007388 */ /* 0x000fe20000000800 */
[----:B--2---:R-:W-:Y:S01]  /*5c20*/  LOP3.LUT R3, R163, 0xd8, RZ, 0xc0, !PT ;  /* 0x000000d8a3037812 */ /* 0x004fe200078ec0ff */
[C---:B------:R-:W-:Y:S02]  /*5c30*/  IMAD.WIDE.U32 R6, R48.reuse, UR5, R4 ;  /* 0x0000000530067c25 */ /* 0x040fe4000f8e0004 */
[----:B------:R-:W-:Y:S01]  /*5c40*/  STS [R2+0x7020], R44 ;  /* 0x0070202c02007388 */ /* 0x000fe20000000800 */
[--C-:B------:R-:W-:Y:S02]  /*5c50*/  LOP3.LUT R3, R3, 0x18, R226.reuse, 0x78, !PT ;  /* 0x0000001803037812 */ /* 0x100fe400078e78e2 */
[----:B------:R-:W-:Y:S01]  /*5c60*/  SHF.R.U32.HI R226, RZ, 0x2, R226 ;  /* 0x00000002ffe27819 */ /* 0x000fe200000116e2 */
[----:B------:R-:W-:Y:S01]  /*5c70*/  STS [R2+0x7220], R46 ;  /* 0x0072202e02007388 */ /* 0x000fe20000000800 */
[----:B------:R-:W-:Y:S01]  /*5c80*/  LOP3.LUT R12, R3, 0x1f20, R163, 0xf8, !PT ;  /* 0x00001f20030c7812 */ /* 0x000fe200078ef8a3 */
[----:B------:R-:W-:-:S02]  /*5c90*/  IMAD R3, R48, UR50, RZ ;  /* 0x0000003230037c24 */ /* 0x000fc4000f8e02ff */
[----:B------:R-:W-:Y:S02]  /*5ca0*/  STS [R0+0x11000], R52 ;  /* 0x0110003400007388 */ /* 0x000fe40000000800 */
[----:B------:R-:W-:Y:S02]  /*5cb0*/  IMAD R3, R49, UR5, R3 ;  /* 0x0000000531037c24 */ /* 0x000fe4000f8e0203 */
[----:B------:R-:W-:Y:S01]  /*5cc0*/  STS [R0+0x11200], R54 ;  /* 0x0112003600007388 */ /* 0x000fe20000000800 */
[----:B---3--:R-:W2:Y:S01]  /*5cd0*/  LDC.64 R50, c[0x0][0x5c8] ;  /* 0x00017200ff327b82 */ /* 0x008ea20000000a00 */
[----:B------:R-:W-:Y:S02]  /*5ce0*/  IMAD.IADD R7, R7, 0x1, R3 ;  /* 0x0000000107077824 */ /* 0x000fe400078e0203 */
[----:B------:R3:W-:Y:S01]  /*5cf0*/  STS [R2+0x8020], R64 ;  /* 0x0080204002007388 */ /* 0x0007e20000000800 */
[----:B------:R-:W-:-:S03]  /*5d00*/  IMAD.U32 R3, RZ, RZ, UR6 ;  /* 0x00000006ff037e24 */ /* 0x000fc6000f8e00ff */
[----:B------:R-:W-:Y:S01]  /*5d10*/  STS [R2+0x8220], R66 ;  /* 0x0082204202007388 */ /* 0x000fe20000000800 */
[----:B------:R-:W-:-:S03]  /*5d20*/  IMAD.WIDE.U32 R6, R3, UR33, R6 ;  /* 0x0000002103067c25 */ /* 0x000fc6000f8e0006 */
[----:B------:R-:W-:Y:S04]  /*5d30*/  STS [R0+0x12000], R56 ;  /* 0x0120003800007388 */ /* 0x000fe80000000800 */
[----:B------:R-:W-:Y:S04]  /*5d40*/  STS [R0+0x12200], R58 ;  /* 0x0122003a00007388 */ /* 0x000fe80000000800 */
[----:B------:R-:W-:Y:S04]  /*5d50*/  STS [R2+0x9020], R60 ;  /* 0x0090203c02007388 */ /* 0x000fe80000000800 */
[----:B------:R-:W-:Y:S01]  /*5d60*/  STS [R2+0x9220], R62 ;  /* 0x0092203e02007388 */ /* 0x000fe20000000800 */
[----:B--2---:R-:W-:-:S02]  /*5d70*/  IMAD R3, R50, UR50, RZ ;  /* 0x0000003232037c24 */ /* 0x004fc4000f8e02ff */
[----:B------:R-:W-:Y:S01]  /*5d80*/  IMAD.WIDE.U32 R8, R50, UR5, R4 ;  /* 0x0000000532087c25 */ /* 0x000fe2000f8e0004 */
[----:B------:R-:W-:Y:S01]  /*5d90*/  STS [R0+0x13000], R68 ;  /* 0x0130004400007388 */ /* 0x000fe20000000800 */
[----:B---3--:R-:W2:Y:S02]  /*5da0*/  LDC.64 R64, c[0x0][0x5e0] ;  /* 0x00017800ff407b82 */ /* 0x008ea40000000a00 */
[----:B------:R-:W-:Y:S01]  /*5db0*/  IMAD R3, R51, UR5, R3 ;  /* 0x0000000533037c24 */ /* 0x000fe2000f8e0203 */
[----:B------:R-:W-:Y:S01]  /*5dc0*/  STS [R0+0x13200], R70 ;  /* 0x0132004600007388 */ /* 0x000fe20000000800 */
[----:B------:R-:W-:Y:S02]  /*5dd0*/  VIADD R5, R7, UR7 ;  /* 0x0000000707057c36 */ /* 0x000fe40008000000 */
[----:B------:R-:W-:Y:S01]  /*5de0*/  IMAD.MOV.U32 R4, RZ, RZ, R6 ;  /* 0x000000ffff047224 */ /* 0x000fe200078e0006 */
[----:B------:R-:W-:Y:S01]  /*5df0*/  STS [R2+0xa020], R80 ;  /* 0x00a0205002007388 */ /* 0x000fe20000000800 */
[----:B------:R-:W-:Y:S01]  /*5e00*/  IADD3 R3, PT, PT, R9, R3, RZ ;  /* 0x0000000309037210 */ /* 0x000fe20007ffe0ff */
[----:B------:R-:W-:-:S02]  /*5e10*/  IMAD.U32 R6, RZ, RZ, UR12 ;  /* 0x0000000cff067e24 */ /* 0x000fc4000f8e00ff */
[----:B------:R-:W-:Y:S01]  /*5e20*/  STS [R2+0xa220], R82 ;  /* 0x00a2205202007388 */ /* 0x000fe20000000800 */
[----:B-1----:R-:W-:-:S03]  /*5e30*/  IMAD.WIDE.U32 R4, R10, UR31, R4 ;  /* 0x0000001f0a047c25 */ /* 0x002fc6000f8e0004 */
[----:B------:R-:W-:Y:S01]  /*5e40*/  STS [R0+0x14000], R72 ;  /* 0x0140004800007388 */ /* 0x000fe20000000800 */
[----:B------:R-:W-:-:S03]  /*5e50*/  IMAD R7, R11, UR31, R5 ;  /* 0x0000001f0b077c24 */ /* 0x000fc6000f8e0205 */
[----:B------:R1:W-:Y:S04]  /*5e60*/  STS [R0+0x14200], R74 ;  /* 0x0142004a00007388 */ /* 0x0003e80000000800 */
[----:B------:R-:W-:Y:S04]  /*5e70*/  STS [R2+0xb020], R76 ;  /* 0x00b0204c02007388 */ /* 0x000fe80000000800 */
[----:B------:R3:W-:Y:S01]  /*5e80*/  STS [R2+0xb220], R78 ;  /* 0x00b2204e02007388 */ /* 0x0007e20000000800 */
[----:B-1----:R-:W-:Y:S01]  /*5e90*/  LEA R0, R12, UR4, 0x1 ;  /* 0x000000040c007c11 */ /* 0x002fe2000f8e08ff */
[----:B------:R-:W-:Y:S06]  /*5ea0*/  BAR.SYNC.DEFER_BLOCKING 0x0 ;  /* 0x0000000000007b1d */ /* 0x000fec0000010000 */
[----:B------:R-:W1:Y:S01]  /*5eb0*/  LDCU.128 UR4, c[0x0][0x560] ;  /* 0x0000ac00ff0477ac */ /* 0x000e620008000c00 */
[----:B---3--:R-:W-:-:S04]  /*5ec0*/  IMAD.MOV.U32 R2, RZ, RZ, R8 ;  /* 0x000000ffff027224 */ /* 0x008fc800078e0008 */
[----:B------:R-:W-:Y:S01]  /*5ed0*/  IMAD.WIDE.U32 R2, R6, UR33, R2 ;  /* 0x0000002106027c25 */ /* 0x000fe2000f8e0002 */
[----:B------:R-:W-:-:S03]  /*5ee0*/  MOV R6, R4 ;  /* 0x0000000400067202 */ /* 0x000fc60000000f00 */
[----:B------:R-:W-:Y:S02]  /*5ef0*/  VIADD R3, R3, UR13 ;  /* 0x0000000d03037c36 */ /* 0x000fe40008000000 */
[----:B------:R-:W-:-:S04]  /*5f00*/  IMAD.WIDE.U32 R6, R226, R48, R6 ;  /* 0x00000030e2067225 */ /* 0x000fc800078e0006 */
[----:B--2---:R-:W-:Y:S01]  /*5f10*/  IMAD.WIDE.U32 R4, R64, UR31, R2 ;  /* 0x0000001f40047c25 */ /* 0x004fe2000f8e0002 */
[----:B------:R-:W2:Y:S01]  /*5f20*/  LDS.128 R60, [R0+0x9000] ;  /* 0x00900000003c7984 */ /* 0x000ea20000000c00 */
[----:B-1----:R-:W-:Y:S02]  /*5f30*/  LEA R2, P0, R6, UR4, 0x1 ;  /* 0x0000000406027c11 */ /* 0x002fe4000f8008ff */
[----:B------:R-:W-:Y:S01]  /*5f40*/  IMAD R5, R65, UR31, R5 ;  /* 0x0000001f41057c24 */ /* 0x000fe2000f8e0205 */
[----:B------:R-:W1:Y:S01]  /*5f50*/  LDS.128 R56, [R0+0xb000] ;  /* 0x00b0000000387984 */ /* 0x000e620000000c00 */
[----:B------:R-:W-:-:S03]  /*5f60*/  IMAD.WIDE.U32 R8, R226, R50, R4 ;  /* 0x00000032e2087225 */ /* 0x000fc600078e0004 */
[----:B------:R-:W3:Y:S04]  /*5f70*/  LDS.128 R52, [R0+0xd000] ;  /* 0x00d0000000347984 */ /* 0x000ee80000000c00 */
[----:B------:R-:W4:Y:S04]  /*5f80*/  LDS.128 R44, [R0+0xa000] ;  /* 0x00a00000002c7984 */ /* 0x000f280000000c00 */
[----:B------:R-:W4:Y:S04]  /*5f90*/  LDS.128 R40, [R0+0xc000] ;  /* 0x00c0000000287984 */ /* 0x000f280000000c00 */
[----:B------:R-:W4:Y:S04]  /*5fa0*/  LDS.128 R36, [R0+0xe000] ;  /* 0x00e0000000247984 */ /* 0x000f280000000c00 */
[----:B------:R-:W4:Y:S04]  /*5fb0*/  LDS.128 R32, [R0+0xf000] ;  /* 0x00f0000000207984 */ /* 0x000f280000000c00 */
[----:B------:R-:W4:Y:S04]  /*5fc0*/  LDS.128 R28, [R0+0x11000] ;  /* 0x01100000001c7984 */ /* 0x000f280000000c00 */
[----:B------:R-:W4:Y:S04]  /*5fd0*/  LDS.128 R24, [R0+0x13000] ;  /* 0x0130000000187984 */ /* 0x000f280000000c00 */
[----:B------:R-:W4:Y:S04]  /*5fe0*/  LDS.128 R20, [R0+0x10000] ;  /* 0x0100000000147984 */ /* 0x000f280000000c00 */
[----:B------:R-:W4:Y:S04]  /*5ff0*/  LDS.128 R16, [R0+0x12000] ;  /* 0x0120000000107984 */ /* 0x000f280000000c00 */
[----:B------:R2:W4:Y:S02]  /*6000*/  LDS.128 R12, [R0+0x14000] ;  /* 0x01400000000c7984 */ /* 0x0005240000000c00 */
[----:B--2---:R-:W-:-:S05]  /*6010*/  IMAD R0, R226, R49, R7 ;  /* 0x00000031e2007224 */ /* 0x004fca00078e0207 */
[----:B------:R-:W-:Y:S01]  /*6020*/  LEA.HI.X R3, R6, UR5, R0, 0x1, P0 ;  /* 0x0000000506037c11 */ /* 0x000fe200080f0c00 */
[----:B------:R-:W-:Y:S01]  /*6030*/  IMAD R0, R226, R51, R9 ;  /* 0x00000033e2007224 */ /* 0x000fe200078e0209 */
[----:B------:R-:W-:-:S03]  /*6040*/  LEA R6, P0, R48, R2, 0x7 ;  /* 0x0000000230067211 */ /* 0x000fc600078038ff */
[----:B------:R-:W-:Y:S01]  /*6050*/  STG.E.128 desc[UR36][R2.64], R60 ;  /* 0x0000003c02007986 */ /* 0x000fe2000c101d24 */
[----:B------:R-:W-:Y:S02]  /*6060*/  LEA.HI.X R7, R48, R3, R49, 0x7, P0 ;  /* 0x0000000330077211 */ /* 0x000fe400000f3c31 */
[C---:B------:R-:W-:Y:S01]  /*6070*/  LEA R4, P0, R8.reuse, UR6, 0x1 ;  /* 0x0000000608047c11 */ /* 0x040fe2000f8008ff */
[----:B-1----:R-:W-:Y:S03]  /*6080*/  STG.E.128 desc[UR36][R2.64+0x40], R56 ;  /* 0x0000403802007986 */ /* 0x002fe6000c101d24 */
[----:B------:R-:W-:Y:S01]  /*6090*/  LEA.HI.X R5, R8, UR7, R0, 0x1, P0 ;  /* 0x0000000708057c11 */ /* 0x000fe200080f0c00 */
[----:B---3--:R1:W-:Y:S04]  /*60a0*/  STG.E.128 desc[UR36][R2.64+0x80], R52 ;  /* 0x0000803402007986 */ /* 0x0083e8000c101d24 */
[----:B----4-:R2:W-:Y:S04]  /*60b0*/  STG.E.128 desc[UR36][R6.64], R44 ;  /* 0x0000002c06007986 */ /* 0x0105e8000c101d24 */
[----:B------:R2:W-:Y:S04]  /*60c0*/  STG.E.128 desc[UR36][R6.64+0x40], R40 ;  /* 0x0000402806007986 */ /* 0x0005e8000c101d24 */
[----:B------:R2:W-:Y:S04]  /*60d0*/  STG.E.128 desc[UR36][R6.64+0x80], R36 ;  /* 0x0000802406007986 */ /* 0x0005e8000c101d24 */
[----:B------:R2:W-:Y:S04]  /*60e0*/  STG.E.128 desc[UR36][R4.64], R32 ;  /* 0x0000002004007986 */ /* 0x0005e8000c101d24 */
[----:B------:R2:W-:Y:S04]  /*60f0*/  STG.E.128 desc[UR36][R4.64+0x40], R28 ;  /* 0x0000401c04007986 */ /* 0x0005e8000c101d24 */
[----:B------:R2:W-:Y:S01]  /*6100*/  STG.E.128 desc[UR36][R4.64+0x80], R24 ;  /* 0x0000801804007986 */ /* 0x0005e2000c101d24 */
[----:B-1----:R-:W-:-:S04]  /*6110*/  LEA R2, P0, R50, R4, 0x7 ;  /* 0x0000000432027211 */ /* 0x002fc800078038ff */
[----:B------:R-:W-:-:S05]  /*6120*/  LEA.HI.X R3, R50, R5, R51, 0x7, P0 ;  /* 0x0000000532037211 */ /* 0x000fca00000f3c33 */
[----:B------:R2:W-:Y:S04]  /*6130*/  STG.E.128 desc[UR36][R2.64], R20 ;  /* 0x0000001402007986 */ /* 0x0005e8000c101d24 */
[----:B------:R2:W-:Y:S04]  /*6140*/  STG.E.128 desc[UR36][R2.64+0x40], R16 ;  /* 0x0000401002007986 */ /* 0x0005e8000c101d24 */
[----:B------:R2:W-:Y:S02]  /*6150*/  STG.E.128 desc[UR36][R2.64+0x80], R12 ;  /* 0x0000800c02007986 */ /* 0x0005e4000c101d24 */
.L_x_60:
[----:B------:R-:W3:Y:S01]  /*6160*/  LDCU UR5, c[0x0][0x438] ;  /* 0x00008700ff0577ac */ /* 0x000ee20008000800 */
[----:B------:R-:W4:Y:S01]  /*6170*/  LDCU UR6, c[0x0][0x370] ;  /* 0x00006e00ff0677ac */ /* 0x000f220008000800 */
[----:B---3--:R-:W-:-:S04]  /*6180*/  UIADD3 UR5, UPT, UPT, UR5, 0x7f, URZ ;  /* 0x0000007f05057890 */ /* 0x008fc8000fffe0ff */
[----:B------:R-:W-:Y:S02]  /*6190*/  USHF.R.S32.HI UR4, URZ, 0x1f, UR5 ;  /* 0x0000001fff047899 */ /* 0x000fe40008011405 */
[----:B----4-:R-:W-:Y:S02]  /*61a0*/  UIADD3 UR39, UPT, UPT, UR6, UR39, URZ ;  /* 0x0000002706277290 */ /* 0x010fe4000fffe0ff */
[----:B------:R-:W-:-:S04]  /*61b0*/  ULEA.HI UR4, UR4, UR5, URZ, 0x7 ;  /* 0x0000000504047291 */ /* 0x000fc8000f8f38ff */
[----:B------:R-:W-:-:S04]  /*61c0*/  USHF.R.S32.HI UR4, URZ, 0x7, UR4 ;  /* 0x00000007ff047899 */ /* 0x000fc80008011404 */
[----:B------:R-:W-:-:S09]  /*61d0*/  UISETP.GE.AND UP0, UPT, UR39, UR4, UPT ;  /* 0x000000042700728c */ /* 0x000fd2000bf06270 */
[----:B------:R-:W-:Y:S05]  /*61e0*/  BRA.U !UP0, `(.L_x_67) ;  /* 0xffffffa108107547 */ /* 0x000fea000b83ffff */
[----:B-1----:R-:W-:Y:S05]  /*61f0*/  EXIT ;  /* 0x000000000000794d */ /* 0x002fea0003800000 */
.L_x_68:
        /* <DEDUP_REMOVED lines=16> */
.L_x_876:


//--------------------- .text._ZN5flash44flash_bwd_dq_dk_dv_loop_seqk_parallel_kernelI23Flash_bwd_kernel_traitsILi96ELi64ELi128ELi8ELi2ELi4ELi4ELb1ELb0EN7cutlass10bfloat16_tE19Flash_kernel_traitsILi96ELi64ELi128ELi8ES3_EELb0ELb1ELb0ELb0ELb0ELb1ELb0EEEvNS_16Flash_bwd_paramsE --------------------------
	.section	.text._ZN5flash44flash_bwd_dq_dk_dv_loop_seqk_parallel_kernelI23Flash_bwd_kernel_traitsILi96ELi64ELi128ELi8ELi2ELi4ELi4ELb1ELb0EN7cutlass10bfloat16_tE19Flash_kernel_traitsILi96ELi64ELi128ELi8ES3_EELb0ELb1ELb0ELb0ELb0ELb1ELb0EEEvNS_16Flash_bwd_paramsE,"ax",@progbits
	.align	128
        .global         _ZN5flash44flash_bwd_dq_dk_dv_loop_seqk_parallel_kernelI23Flash_bwd_kernel_traitsILi96ELi64ELi128ELi8ELi2ELi4ELi4ELb1ELb0EN7cutlass10bfloat16_tE19Flash_kernel_traitsILi96ELi64ELi128ELi8ES3_EELb0ELb1ELb0ELb0ELb0ELb1ELb0EEEvNS_16Flash_bwd_paramsE
        .type           _ZN5flash44flash_bwd_dq_dk_dv_loop_seqk_parallel_kernelI23Flash_bwd_kernel_traitsILi96ELi64ELi128ELi8ELi2ELi4ELi4ELb1ELb0EN7cutlass10bfloat16_tE19Flash_kernel_traitsILi96ELi64ELi128ELi8ES3_EELb0ELb1ELb0ELb0ELb0ELb1ELb0EEEvNS_16Flash_bwd_paramsE,@function
        .size           _ZN5flash44flash_bwd_dq_dk_dv_loop_seqk_parallel_kernelI23Flash_bwd_kernel_traitsILi96ELi64ELi128ELi8ELi2ELi4ELi4ELb1ELb0EN7cutlass10bfloat16_tE19Flash_kernel_traitsILi96ELi64ELi128ELi8ES3_EELb0ELb1ELb0ELb0ELb0ELb1ELb0EEEvNS_16Flash_bwd_paramsE,(.L_x_877 - _ZN5flash44flash_bwd_dq_dk_dv_loop_seqk_parallel_kernelI23Flash_bwd_kernel_traitsILi96ELi64ELi128ELi8ELi2ELi4ELi4ELb1ELb0EN7cutlass10bfloat16_tE19Flash_kernel_traitsILi96ELi64ELi128ELi8ES3_EELb0ELb1ELb0ELb0ELb0ELb1ELb0EEEvNS_16Flash_bwd_paramsE)
        .other          _ZN5flash44flash_bwd_dq_dk_dv_loop_seqk_parallel_kernelI23Flash_bwd_kernel_traitsILi96ELi64ELi128ELi8ELi2ELi4ELi4ELb1ELb0EN7cutlass10bfloat16_tE19Flash_kernel_traitsILi96ELi64ELi128ELi8ES3_EELb0ELb1ELb0ELb0ELb0ELb1ELb0EEEvNS_16Flash_bwd_paramsE,@"STO_CUDA_ENTRY STV_DEFAULT"
_ZN5flash44flash_bwd_dq_dk_dv_loop_seqk_parallel_kernelI23Flash_bwd_kernel_traitsILi96ELi64ELi128ELi8ELi2ELi4ELi4ELb1ELb0EN7cutlass10bfloat16_tE19Flash_kernel_traitsILi96ELi64ELi128ELi8ES3_EELb0ELb1ELb0ELb0ELb0ELb1ELb0EEEvNS_16Flash_bwd_paramsE:
.text._ZN5flash44flash_bwd_dq_dk_dv_loop_seqk_parallel_kernelI23Flash_bwd_kernel_traitsILi96ELi64ELi128ELi8ELi2ELi4ELi4ELb1ELb0EN7cutlass10bfloat16_tE19Flash_kernel_traitsILi96ELi64ELi128ELi8ES3_EELb0ELb1ELb0ELb0ELb0ELb1ELb0EEEvNS_16Flash_bwd_paramsE:
        /* <DEDUP_REMOVED lines=19> */
[----:B------:R-:W-:Y:S01]  /*0130*/  S2UR UR25, SR_CTAID.Z ;  /* 0x00000000001979c3 */ /* 0x000fe20000002700 */
[----:B-1----:R-:W-:-:S02]  /*0140*/  ULEA UR9, UP0, UR42, UR10, 0x2 ;  /* 0x0000000a2a097291 */ /* 0x002fc4000f8010ff */
[----:B--2---:R-:W-:Y:S02]  /*0150*/  UISETP.NE.U32.AND UP1, UPT, UR6, URZ, UPT ;  /* 0x000000ff0600728c */ /* 0x004fe4000bf25070 */
[----:B------:R-:W-:Y:S02]  /*0160*/  ULEA.HI.X UR8, UR42, UR11, URZ, 0x2, UP0 ;  /* 0x0000000b2a087291 */ /* 0x000fe400080f14ff */
[----:B------:R-:W-:Y:S01]  /*0170*/  UISETP.NE.U32.AND UP0, UPT, UR6, URZ, UPT ;  /* 0x000000ff0600728c */ /* 0x000fe2000bf05070 */
[----:B------:R-:W-:Y:S01]  /*0180*/  MOV R2, UR9 ;  /* 0x0000000900027c02 */ /* 0x000fe20008000f00 */
[----:B---3--:R-:W-:Y:S01]  /*0190*/  UISETP.EQ.U32.AND UP2, UPT, UR4, URZ, UPT ;  /* 0x000000ff0400728c */ /* 0x008fe2000bf42070 */
[----:B------:R-:W1:Y:S01]  /*01a0*/  S2UR UR6, SR_CgaCtaId ;  /* 0x00000000000679c3 */ /* 0x000e620000008800 */
[----:B------:R-:W-:Y:S01]  /*01b0*/  MOV R3, UR8 ;  /* 0x0000000800037c02 */ /* 0x000fe20008000f00 */
[----:B------:R-:W-:Y:S02]  /*01c0*/  UISETP.NE.U32.AND UP6, UPT, UR4, URZ, UPT ;  /* 0x000000ff0400728c */ /* 0x000fe4000bfc5070 */
[----:B------:R-:W-:-:S02]  /*01d0*/  UISETP.NE.AND.EX UP5, UPT, UR7, URZ, UPT, UP1 ;  /* 0x000000ff0700728c */ /* 0x000fc4000bfa5310 */
[----:B------:R-:W-:Y:S01]  /*01e0*/  UISETP.NE.AND.EX UP4, UPT, UR7, URZ, UPT, UP0 ;  /* 0x000000ff0700728c */ /* 0x000fe2000bf85300 */
[----:B------:R2:W-:Y:S01]  /*01f0*/  STL.64 [R1], R2 ;  /* 0x0000000201007387 */ /* 0x0005e20000100a00 */
[----:B------:R-:W3:Y:S01]  /*0200*/  S2UR UR4, SR_CgaCtaId ;  /* 0x00000000000479c3 */ /* 0x000ee20000008800 */
[----:B----4-:R-:W-:Y:S01]  /*0210*/  UISETP.NE.AND UP3, UPT, UR12, URZ, UPT ;  /* 0x000000ff0c00728c */ /* 0x010fe2000bf65270 */
[----:B------:R-:W4:Y:S03]  /*0220*/  LDCU.64 UR12, c[0x0][0x470] ;  /* 0x00008e00ff0c77ac */ /* 0x000f260008000a00 */
[----:B------:R-:W-:-:S03]  /*0230*/  UISETP.EQ.OR.EX UP0, UPT, UR5, URZ, !UP3, UP2 ;  /* 0x000000ff0500728c */ /* 0x000fc6000df02720 */
[----:B------:R-:W2:Y:S01]  /*0240*/  S2UR UR7, SR_CTAID.Y ;  /* 0x00000000000779c3 */ /* 0x000ea20000002600 */
[----:B------:R-:W-:Y:S02]  /*0250*/  UISETP.NE.AND.EX UP6, UPT, UR5, URZ, UPT, UP6 ;  /* 0x000000ff0500728c */ /* 0x000fe4000bfc5360 */
[----:B------:R-:W-:Y:S01]  /*0260*/  UP2UR UR30, UPR, URZ, 0x1 ;  /* 0x00000001ff1e7883 */ /* 0x000fe20008000000 */
[----:B------:R-:W-:Y:S01]  /*0270*/  UMOV UR11, 0x400 ;  /* 0x00000400000b7882 */ /* 0x000fe20000000000 */
[----:B------:R-:W-:Y:S01]  /*0280*/  UMOV UR5, 0x400 ;  /* 0x0000040000057882 */ /* 0x000fe20000000000 */
[----:B------:R-:W-:Y:S01]  /*0290*/  UP2UR UR29, UPR, URZ, 0x8 ;  /* 0x00000008ff1d7883 */ /* 0x000fe20008000000 */
[----:B------:R-:W2:Y:S01]  /*02a0*/  LDCU UR10, c[0x0][0x438] ;  /* 0x00008700ff0a77ac */ /* 0x000ea20008000800 */
[----:B----4-:R-:W-:Y:S01]  /*02b0*/  UISETP.NE.U32.AND UP0, UPT, UR12, URZ, UPT ;  /* 0x000000ff0c00728c */ /* 0x010fe2000bf05070 */
[----:B------:R-:W4:Y:S01]  /*02c0*/  LDCU UR24, c[0x0][0x438] ;  /* 0x00008700ff1877ac */ /* 0x000f220008000800 */
[----:B------:R-:W2:Y:S01]  /*02d0*/  @!UP4 LDCU UR27, c[0x0][0x434] ;  /* 0x00008680ff1bc7ac */ /* 0x000ea20008000800 */
[----:B-1----:R-:W-:-:S02]  /*02e0*/  ULEA UR6, UR6, UR11, 0x18 ;  /* 0x0000000b06067291 */ /* 0x002fc4000f8ec0ff */
[----:B---3--:R-:W-:Y:S02]  /*02f0*/  ULEA UR4, UR4, UR5, 0x18 ;  /* 0x0000000504047291 */ /* 0x008fe4000f8ec0ff */
[----:B------:R-:W-:Y:S01]  /*0300*/  UISETP.NE.AND.EX UP3, UPT, UR13, URZ, UPT, UP0 ;  /* 0x000000ff0d00728c */ /* 0x000fe2000bf65300 */
[----:B------:R-:W-:Y:S01]  /*0310*/  UMOV UR31, 0xffffd000 ;  /* 0xffffd000001f7882 */ /* 0x000fe20000000000 */
[----:B------:R-:W-:Y:S01]  /*0320*/  UMOV UR34, URZ ;  /* 0x000000ff00227c82 */ /* 0x000fe20008000000 */
[----:B------:R-:W-:-:S08]  /*0330*/  UMOV UR35, URZ ;  /* 0x000000ff00237c82 */ /* 0x000fd00008000000 */
.L_x_105:
[----:B---3--:R-:W3:Y:S01]  /*0340*/  LDL.64 R8, [R1] ;  /* 0x0000000001087983 */ /* 0x008ee20000100a00 */
[----:B------:R-:W1:Y:S01]  /*0350*/  LDCU.64 UR8, c[0x0][0x478] ;  /* 0x00008f00ff0877ac */ /* 0x000e620008000a00 */
        /* <DEDUP_REMOVED lines=10> */
[----:B-1----:R-:W-:Y:S02]  /*0400*/  UISETP.NE.U32.AND UP0, UPT, UR8, URZ, UPT ;  /* 0x000000ff0800728c */ /* 0x002fe4000bf05070 */
[----:B-----5:R-:W5:Y:S02]  /*0410*/  @P1 LDG.E R6, desc[UR36][R4.64] ;  /* 0x0000002404061981 */ /* 0x020f64000c1e1900 */
[----:B------:R-:W-:-:S06]  /*0420*/  UISETP.NE.AND.EX UP0, UPT, UR9, URZ, UPT, UP0 ;  /* 0x000000ff0900728c */ /* 0x000fcc000bf05300 */
[----:B------:R-:W-:-:S05]  /*0430*/  PLOP3.LUT P0, PT, PT, PT, UP0, 0x80, 0x8 ;  /* 0x000000000008781c */ /* 0x000fca0003f0f008 */
[----:B------:R-:W-:Y:S01]  /*0440*/  @UP0 ULEA UR16, UP1, UR42, UR8, 0x2 ;  /* 0x000000082a100291 */ /* 0x000fe2000f8210ff */
[----:B------:R-:W1:Y:S03]  /*0450*/  @!UP0 LDCU UR5, c[0x0][0x43c] ;  /* 0x00008780ff0587ac */ /* 0x000e660008000800 */
[----:B------:R-:W-:Y:S02]  /*0460*/  @UP0 ULEA.HI.X UR17, UR42, UR9, URZ, 0x2, UP1 ;  /* 0x000000092a110291 */ /* 0x000fe400088f14ff */
[----:B--2---:R-:W-:Y:S01]  /*0470*/  IMAD.U32 R2, RZ, RZ, UR16 ;  /* 0x00000010ff027e24 */ /* 0x004fe2000f8e00ff */
[----:B------:R-:W2:Y:S03]  /*0480*/  @!UP0 LDCU.64 UR8, c[0x0][0x488] ;  /* 0x00009100ff0887ac */ /* 0x000ea60008000a00 */
[----:B------:R-:W-:-:S05]  /*0490*/  IMAD.U32 R3, RZ, RZ, UR17 ;  /* 0x00000011ff037e24 */ /* 0x000fca000f8e00ff */
[----:B------:R4:W5:Y:S01]  /*04a0*/  @P0 LDG.E R4, desc[UR36][R2.64] ;  /* 0x0000002402040981 */ /* 0x000962000c1e1900 */
[----:B------:R-:W-:Y:S01]  /*04b0*/  UMOV UR39, URZ ;  /* 0x000000ff00277c82 */ /* 0x000fe20008000000 */
[----:B------:R-:W-:Y:S01]  /*04c0*/  UMOV UR43, 0xffffffff ;  /* 0xffffffff002b7882 */ /* 0x000fe20000000000 */
[----:B--2---:R-:W-:-:S04]  /*04d0*/  @!UP0 UISETP.NE.U32.AND UP1, UPT, UR8, URZ, UPT ;  /* 0x000000ff0800828c */ /* 0x004fc8000bf25070 */
[----:B------:R-:W-:-:S04]  /*04e0*/  @!UP0 UISETP.NE.AND.EX UP1, UPT, UR9, URZ, UPT, UP1 ;  /* 0x000000ff0900828c */ /* 0x000fc8000bf25310 */
[----:B-1----:R-:W-:Y:S01]  /*04f0*/  @!UP0 USEL UR9, UR5, URZ, UP1 ;  /* 0x000000ff05098287 */ /* 0x002fe20008800000 */
[----:B----4-:R-:W-:Y:S02]  /*0500*/  IMAD.U32 R2, RZ, RZ, UR14 ;  /* 0x0000000eff027e24 */ /* 0x010fe4000f8e00ff */
[----:B------:R-:W-:-:S05]  /*0510*/  IMAD.U32 R3, RZ, RZ, UR15 ;  /* 0x0000000fff037e24 */ /* 0x000fca000f8e00ff */
[----:B------:R-:W2:Y:S04]  /*0520*/  @P4 LDG.E R5, desc[UR36][R2.64] ;  /* 0x0000002402054981 */ /* 0x000ea8000c1e1900 */
[----:B------:R-:W4:Y:S04]  /*0530*/  @P2 LDG.E R2, desc[UR36][R2.64+0x4] ;  /* 0x0000042402022981 */ /* 0x000f28000c1e1900 */
[----:B---3--:R-:W3:Y:S01]  /*0540*/  @!P3 LDG.E R0, desc[UR36][R8.64] ;  /* 0x000000240800b981 */ /* 0x008ee2000c1e1900 */
[----:B------:R-:W-:Y:S01]  /*0550*/  UMOV UR14, 0xffffffff ;  /* 0xffffffff000e7882 */ /* 0x000fe20000000000 */
[----:B------:R-:W-:Y:S01]  /*0560*/  USHF.L.U32 UR5, UR40, 0x7, URZ ;  /* 0x0000000728057899 */ /* 0x000fe200080006ff */
[----:B-----5:R-:W-:-:S02]  /*0570*/  @P1 R2UR UR39, R6 ;  /* 0x00000000062712ca */ /* 0x020fc400000e0000 */
[----:B------:R-:W-:-:S13]  /*0580*/  @P0 R2UR UR38, R4 ;  /* 0x00000000042602ca */ /* 0x000fda00000e0000 */
[----:B------:R-:W-:Y:S01]  /*0590*/  @UP0 UIADD3 UR38, UPT, UPT, UR38, -UR39, URZ ;  /* 0x8000002726260290 */ /* 0x000fe2000fffe0ff */
[----:B--2---:R-:W-:Y:S02]  /*05a0*/  @P4 R2UR UR14, R5 ;  /* 0x00000000050e42ca */ /* 0x004fe400000e0000 */
[----:B----4-:R-:W-:Y:S02]  /*05b0*/  @P2 R2UR UR8, R2 ;  /* 0x00000000020822ca */ /* 0x010fe400000e0000 */
[----:B---3--:R-:W-:Y:S01]  /*05c0*/  @!P3 R2UR UR43, R0 ;  /* 0x00000000002bb2ca */ /* 0x008fe200000e0000 */
        /* <DEDUP_REMOVED lines=8> */
.L_x_69:
        /* <DEDUP_REMOVED lines=35> */
.L_x_71:
[----:B------:R-:W1:Y:S01]  /*0880*/  LDCU.64 UR18, c[0x0][0x3b8] ;  /* 0x00007700ff1277ac */ /* 0x000e620008000a00 */
[----:B------:R-:W-:-:S04]  /*0890*/  UIADD3 UR8, UPT, UPT, UR39, UR43, URZ ;  /* 0x0000002b27087290 */ /* 0x000fc8000fffe0ff */
[----:B-1----:R-:W-:Y:S02]  /*08a0*/  UIMAD.WIDE.U32 UR48, UR8, UR18, URZ ;  /* 0x00000012083072a5 */ /* 0x002fe4000f8e00ff */
[----:B------:R-:W-:-:S04]  /*08b0*/  UIMAD UR8, UR8, UR19, URZ ;  /* 0x00000013080872a4 */ /* 0x000fc8000f8e02ff */
[----:B------:R-:W-:-:S06]  /*08c0*/  UIADD3 UR8, UPT, UPT, UR49, UR8, URZ ;  /* 0x0000000831087290 */ /* 0x000fcc000fffe0ff */
[----:B------:R-:W-:Y:S02]  /*08d0*/  MOV R17, UR8 ;  /* 0x0000000800117c02 */ /* 0x000fe40008000f00 */
.L_x_72:
        /* <DEDUP_REMOVED lines=43> */
.L_x_73:
[----:B------:R-:W1:Y:S01]  /*0b90*/  LDCU.64 UR16, c[0x0][0x3c0] ;  /* 0x00007800ff1077ac */ /* 0x000e620008000a00 */
[----:B------:R-:W-:-:S04]  /*0ba0*/  UIADD3 UR8, UPT, UPT, UR39, UR43, URZ ;  /* 0x0000002b27087290 */ /* 0x000fc8000fffe0ff */
[----:B-1----:R-:W-:Y:S02]  /*0bb0*/  UIMAD.WIDE.U32 UR50, UR8, UR16, URZ ;  /* 0x00000010083272a5 */ /* 0x002fe4000f8e00ff */
[----:B------:R-:W-:-:S04]  /*0bc0*/  UIMAD UR8, UR8, UR17, URZ ;  /* 0x00000011080872a4 */ /* 0x000fc8000f8e02ff */
[----:B------:R-:W-:-:S06]  /*0bd0*/  UIADD3 UR8, UPT, UPT, UR51, UR8, URZ ;  /* 0x0000000833087290 */ /* 0x000fcc000fffe0ff */
[----:B------:R-:W-:-:S07]  /*0be0*/  MOV R16, UR8 ;  /* 0x0000000800107c02 */ /* 0x000fce0008000f00 */
.L_x_74:
        /* <DEDUP_REMOVED lines=17> */
[----:B------:R-:W-:-:S04]  /*0d00*/  UIADD3 UR8, UPT, UPT, UR21, UR8, URZ ;  /* 0x0000000815087290 */ /* 0x000fc8000fffe0ff */
[----:B------:R-:W-:-:S04]  /*0d10*/  UIMAD UR8, UR8, UR60, URZ ;  /* 0x0000003c080872a4 */ /* 0x000fc8000f8e02ff */
[----:B------:R-:W-:Y:S02]  /*0d20*/  UIMAD UR8, UR9, UR20, UR8 ;  /* 0x00000014090872a4 */ /* 0x000fe4000f8e0208 */
[----:B------:R-:W-:Y:S02]  /*0d30*/  USHF.R.S32.HI UR9, URZ, 0x1f, UR59 ;  /* 0x0000001fff097899 */ /* 0x000fe4000801143b */
[----:B------:R-:W-:Y:S02]  /*0d40*/  UIADD3 UR8, UPT, UPT, UR11, UR8, URZ ;  /* 0x000000080b087290 */ /* 0x000fe4000fffe0ff */
[----:B------:R-:W-:Y:S02]  /*0d50*/  UIMAD.WIDE.U32 UR20, UR10, UR59, URZ ;  /* 0x0000003b0a1472a5 */ /* 0x000fe4000f8e00ff */
[----:B------:R-:W-:-:S04]  /*0d60*/  UIMAD UR8, UR8, UR59, URZ ;  /* 0x0000003b080872a4 */ /* 0x000fc8000f8e02ff */
[----:B------:R-:W-:-:S03]  /*0d70*/  UIMAD UR8, UR9, UR10, UR8 ;  /* 0x0000000a090872a4 */ /* 0x000fc6000f8e0208 */
[----:B------:R-:W-:Y:S01]  /*0d80*/  UMOV UR10, UR20 ;  /* 0x00000014000a7c82 */ /* 0x000fe20008000000 */
[----:B------:R-:W-:Y:S01]  /*0d90*/  UIADD3 UR8, UPT, UPT, UR21, UR8, URZ ;  /* 0x0000000815087290 */ /* 0x000fe2000fffe0ff */
[----:B------:R-:W-:Y:S11]  /*0da0*/  BRA `(.L_x_76) ;  /* 0x00000000000c7947 */ /* 0x000ff60003800000 */
.L_x_75:
[----:B------:R-:W-:Y:S02]  /*0db0*/  UIMAD.WIDE.U32 UR10, UR56, UR14, URZ ;  /* 0x0000000e380a72a5 */ /* 0x000fe4000f8e00ff */
[----:B------:R-:W-:-:S04]  /*0dc0*/  UIMAD UR8, UR57, UR14, URZ ;  /* 0x0000000e390872a4 */ /* 0x000fc8000f8e02ff */
[----:B------:R-:W-:-:S12]  /*0dd0*/  UIADD3 UR8, UPT, UPT, UR11, UR8, URZ ;  /* 0x000000080b087290 */ /* 0x000fd8000fffe0ff */
.L_x_76:
[----:B------:R-:W1:Y:S01]  /*0de0*/  LDCU.U8 UR9, c[0x0][0x548] ;  /* 0x0000a900ff0977ac */ /* 0x000e620008000000 */
[----:B------:R-:W-:Y:S01]  /*0df0*/  USHF.L.U32 UR15, UR42, 0x7, URZ ;  /* 0x000000072a0f7899 */ /* 0x000fe200080006ff */
[----:B------:R-:W2:Y:S03]  /*0e00*/  LDCU.U8 UR58, c[0x0][0x5f0] ;  /* 0x0000be00ff3a77ac */ /* 0x000ea60008000000 */
[----:B------:R-:W-:Y:S02]  /*0e10*/  USEL UR11, UR15, URZ, UP5 ;  /* 0x000000ff0f0b7287 */ /* 0x000fe4000a800000 */
[----:B------:R-:W-:Y:S02]  /*0e20*/  UIMAD UR55, UR28, UR59, URZ ;  /* 0x0000003b1c3772a4 */ /* 0x000fe4000f8e02ff */
[----:B------:R-:W-:Y:S02]  /*0e30*/  UIADD3 UR11, UP0, UPT, UR23, UR11, URZ ;  /* 0x0000000b170b7290 */ /* 0x000fe4000ff1e0ff */
[----:B-1----:R-:W-:-:S02]  /*0e40*/  UISETP.NE.AND UP1, UPT, UR9, URZ, UPT ;  /* 0x000000ff0900728c */ /* 0x002fc4000bf25270 */
[----:B------:R-:W-:Y:S02]  /*0e50*/  UIADD3.X UR54, UPT, UPT, URZ, UR22, URZ, UP0, !UPT ;  /* 0x00000016ff367290 */ /* 0x000fe400087fe4ff */
[----:B------:R-:W-:Y:S02]  /*0e60*/  UIMAD.WIDE.U32 UR20, UR11, UR56, URZ ;  /* 0x000000380b1472a5 */ /* 0x000fe4000f8e00ff */
[----:B------:R-:W-:-:S04]  /*0e70*/  UIMAD UR54, UR54, UR56, URZ ;  /* 0x00000038363672a4 */ /* 0x000fc8000f8e02ff */
[----:B------:R-:W-:-:S04]  /*0e80*/  UIMAD UR54, UR57, UR11, UR54 ;  /* 0x0000000b393672a4 */ /* 0x000fc8000f8e0236 */
        /* <DEDUP_REMOVED lines=9> */
.L_x_77:
[----:B------:R-:W1:Y:S01]  /*0f20*/  LDCU UR57, c[0x0][0x434] ;  /* 0x00008680ff3977ac */ /* 0x000e620008000800 */
[----:B------:R-:W-:-:S04]  /*0f30*/  UIMAD UR9, UR42, UR60, UR28 ;  /* 0x0000003c2a0972a4 */ /* 0x000fc8000f8e021c */
[----:B-1----:R-:W-:Y:S02]  /*0f40*/  UIMAD UR57, UR9, UR57, URZ ;  /* 0x00000039093972a4 */ /* 0x002fe4000f8e02ff */
.L_x_78:
        /* <DEDUP_REMOVED lines=11> */
.L_x_79:
[----:B------:R-:W1:Y:S01]  /*1000*/  LDCU UR56, c[0x0][0x444] ;  /* 0x00008880ff3877ac */ /* 0x000e620008000800 */
[----:B------:R-:W-:-:S04]  /*1010*/  UIMAD UR9, UR42, UR60, UR28 ;  /* 0x0000003c2a0972a4 */ /* 0x000fc8000f8e021c */
[----:B-1----:R-:W-:-:S12]  /*1020*/  UIMAD UR56, UR9, UR56, URZ ;  /* 0x00000038093872a4 */ /* 0x002fd8000f8e02ff */
.L_x_80:
[----:B------:R-:W-:Y:S01]  /*1030*/  USHF.R.S32.HI UR9, URZ, 0x1f, UR55 ;  /* 0x0000001fff097899 */ /* 0x000fe20008011437 */
[----:B------:R-:W1:Y:S01]  /*1040*/  S2R R22, SR_TID.X ;  /* 0x0000000000167919 */ /* 0x000e620000002100 */
[----:B------:R-:W-:Y:S01]  /*1050*/  UIADD3 UR55, UP1, UP0, UR20, UR10, UR55 ;  /* 0x0000000a14377290 */ /* 0x000fe2000f83e037 */
[----:B------:R-:W-:Y:S01]  /*1060*/  IMAD.MOV.U32 R9, RZ, RZ, RZ ;  /* 0x000000ffff097224 */ /* 0x000fe200078e00ff */
[----:B------:R-:W-:Y:S01]  /*1070*/  UIADD3 UR49, UPT, UPT, UR5, UR46, URZ ;  /* 0x0000002e05317290 */ /* 0x000fe2000fffe0ff */
[----:B------:R-:W2:Y:S01]  /*1080*/  LDC.64 R14, c[0x0][0x5f8] ;  /* 0x00017e00ff0e7b82 */ /* 0x000ea20000000a00 */
[----:B------:R-:W-:Y:S01]  /*1090*/  UIADD3.X UR54, UPT, UPT, UR54, UR8, UR9, UP1, UP0 ;  /* 0x0000000836367290 */ /* 0x000fe20008fe0409 */
[----:B------:R-:W-:Y:S01]  /*10a0*/  ISETP.NE.AND P4, PT, RZ, UR58, PT ;  /* 0x0000003aff007c0c */ /* 0x000fe2000bf85270 */
[----:B------:R-:W3:Y:S01]  /*10b0*/  LDCU.64 UR14, c[0x0][0x3b0] ;  /* 0x00007600ff0e77ac */ /* 0x000ee20008000a00 */
[----:B------:R-:W-:Y:S02]  /*10c0*/  BSSY.RECONVERGENT B1, `(.L_x_70) ;  /* 0x0000642000017945 */ /* 0x000fe40003800200 */
[----:B------:R-:W4:Y:S01]  /*10d0*/  LDCU UR9, c[0x0][0x508] ;  /* 0x0000a100ff0977ac */ /* 0x000f220008000800 */
[----:B------:R-:W5:Y:S01]  /*10e0*/  LDCU.64 UR20, c[0x0][0x3c8] ;  /* 0x00007900ff1477ac */ /* 0x000f620008000a00 */
[----:B------:R-:W-:-:S02]  /*10f0*/  ULEA UR56, UR51, UR56, 0x6 ;  /* 0x0000003833387291 */ /* 0x000fc4000f8e30ff */
[----:B------:R-:W-:Y:S02]  /*1100*/  ULEA UR57, UR51, UR57, 0x6 ;  /* 0x0000003933397291 */ /* 0x000fe4000f8e30ff */
[----:B---3--:R-:W-:Y:S01]  /*1110*/  UIMAD UR62, UR22, UR14, URZ ;  /* 0x0000000e163e72a4 */ /* 0x008fe2000f8e02ff */
[----:B------:R-:W-:Y:S01]  /*1120*/  IMAD.U32 R4, RZ, RZ, UR14 ;  /* 0x0000000eff047e24 */ /* 0x000fe2000f8e00ff */
[----:B----4-:R-:W-:Y:S02]  /*1130*/  UIADD3 UR9, UPT, UPT, UR49, -UR9, -UR38 ;  /* 0x8000000931097290 */ /* 0x010fe4000fffe826 */
[----:B------:R-:W-:Y:S01]  /*1140*/  UIMAD UR62, UR23, UR15, UR62 ;  /* 0x0000000f173e72a4 */ /* 0x000fe2000f8e023e */
[C---:B-1----:R-:W-:Y:S01]  /*1150*/  IMAD.SHL.U32 R20, R22.reuse, 0x8, RZ ;  /* 0x0000000816147824 */ /* 0x042fe200078e00ff */
[----:B------:R-:W-:Y:S01]  /*1160*/  USHF.R.S32.HI UR8, URZ, 0x1f, UR9 ;  /* 0x0000001fff087899 */ /* 0x000fe20008011409 */
[----:B-----5:R-:W-:Y:S01]  /*1170*/  IMAD.U32 R6, RZ, RZ, UR20 ;  /* 0x00000014ff067e24 */ /* 0x020fe2000f8e00ff */
[----:B------:R-:W-:-:S02]  /*1180*/  LOP3.LUT R12, R22, 0x1f, RZ, 0xc0, !PT ;  /* 0x0000001f160c7812 */ /* 0x000fc400078ec0ff */
[----:B------:R-:W-:Y:S01]  /*1190*/  ULEA.HI UR8, UR8, UR9, URZ, 0x6 ;  /* 0x0000000908087291 */ /* 0x000fe2000f8f30ff */
[----:B------:R-:W-:Y:S02]  /*11a0*/  LOP3.LUT R8, R20, 0x18, RZ, 0xc0, !PT ;  /* 0x0000001814087812 */ /* 0x000fe400078ec0ff */
[----:B------:R-:W-:Y:S01]  /*11b0*/  MOV R0, UR62 ;  /* 0x0000003e00007c02 */ /* 0x000fe20008000f00 */
[----:B------:R-:W-:Y:S01]  /*11c0*/  USHF.R.S32.HI UR47, URZ, 0x6, UR8 ;  /* 0x00000006ff2f7899 */ /* 0x000fe20008011408 */
[----:B------:R-:W-:Y:S01]  /*11d0*/  IADD3 R2, P0, PT, R8, UR64, RZ ;  /* 0x0000004008027c10 */ /* 0x000fe2000ff1e0ff */
[----:B------:R-:W-:Y:S01]  /*11e0*/  IMAD.WIDE.U32 R4, R4, UR23, R8 ;  /* 0x0000001704047c25 */ /* 0x000fe2000f8e0008 */
[----:B------:R-:W-:Y:S01]  /*11f0*/  SHF.R.U32.HI R21, RZ, 0x2, R22 ;  /* 0x00000002ff157819 */ /* 0x000fe20000011616 */
[----:B------:R-:W-:Y:S02]  /*1200*/  UISETP.LT.AND UP0, UPT, URZ, UR47, UPT ;  /* 0x0000002fff00728c */ /* 0x000fe4000bf01270 */
[----:B------:R-:W-:Y:S01]  /*1210*/  IMAD.X R3, RZ, RZ, UR61, P0 ;  /* 0x0000003dff037e24 */ /* 0x000fe200080e06ff */
[----:B------:R-:W1:Y:S01]  /*1220*/  LDCU.128 UR8, c[0x0][0x590] ;  /* 0x0000b200ff0877ac */ /* 0x000e620008000c00 */
[----:B------:R-:W-:Y:S01]  /*1230*/  IADD3 R4, P1, PT, R4, UR52, RZ ;  /* 0x0000003404047c10 */ /* 0x000fe2000ff3e0ff */
[----:B------:R-:W-:-:S03]  /*1240*/  UIMAD UR52, UR60, UR59, URZ ;  /* 0x0000003b3c3472a4 */ /* 0x000fc6000f8e02ff */
[----:B------:R-:W-:Y:S01]  /*1250*/  IADD3.X R5, PT, PT, R5, UR53, R0, P1, !PT ;  /* 0x0000003505057c10 */ /* 0x000fe20008ffe400 */
[----:B------:R-:W-:Y:S01]  /*1260*/  IMAD.U32 R0, RZ, RZ, UR21 ;  /* 0x00000015ff007e24 */ /* 0x000fe2000f8e00ff */
[----:B------:R-:W3:Y:S01]  /*1270*/  LDCU.64 UR20, c[0x0][0x550] ;  /* 0x0000aa00ff1477ac */ /* 0x000ee20008000a00 */
[----:B------:R-:W-:Y:S02]  /*1280*/  USHF.L.U32 UR53, UR52, 0x6, URZ ;  /* 0x0000000634357899 */ /* 0x000fe400080006ff */
[----:B------:R-:W-:Y:S01]  /*1290*/  USEL UR47, URZ, UR47, !UP0 ;  /* 0x0000002fff2f7287 */ /* 0x000fe2000c000000 */
[----:B------:R-:W4:Y:S01]  /*12a0*/  LDCU.64 UR60, c[0x0][0x5e8] ;  /* 0x0000bd00ff3c77ac */ /* 0x000f220008000a00 */
[----:B-1----:R-:W-:Y:S01]  /*12b0*/  IMAD.U32 R7, RZ, RZ, UR8 ;  /* 0x00000008ff077e24 */ /* 0x002fe2000f8e00ff */
[----:B------:R-:W-:Y:S01]  /*12c0*/  UIMAD UR22, UR22, UR8, URZ ;  /* 0x00000008161672a4 */ /* 0x000fe2000f8e02ff */
[----:B------:R-:W1:Y:S02]  /*12d0*/  LDCU.64 UR58, c[0x0][0x420] ;  /* 0x00008400ff3a77ac */ /* 0x000e640008000a00 */
[----:B------:R-:W-:Y:S01]  /*12e0*/  IMAD.WIDE.U32 R2, R7, UR23, R2 ;  /* 0x0000001707027c25 */ /* 0x000fe2000f8e0002 */
[----:B------:R-:W-:-:S03]  /*12f0*/  UIMAD UR23, UR23, UR9, UR22 ;  /* 0x00000009171772a4 */ /* 0x000fc6000f8e0216 */
[----:B------:R-:W-:Y:S01]  /*1300*/  IMAD.WIDE.U32 R6, R6, UR28, R4 ;  /* 0x0000001c06067c25 */ /* 0x000fe2000f8e0004 */
[----:B------:R-:W-:Y:S01]  /*1310*/  SHF.R.U32.HI R5, RZ, 0x5, R22 ;  /* 0x00000005ff057819 */ /* 0x000fe20000011616 */
[----:B------:R-:W-:Y:S02]  /*1320*/  UISETP.GT.AND UP0, UPT, UR45, UR47, UPT ;  /* 0x0000002f2d00728c */ /* 0x000fe4000bf04270 */
[----:B------:R-:W-:Y:S01]  /*1330*/  IMAD.U32 R4, RZ, RZ, UR10 ;  /* 0x0000000aff047e24 */ /* 0x000fe2000f8e00ff */
[----:B------:R-:W-:Y:S01]  /*1340*/  IADD3 R3, PT, PT, R3, UR23, RZ ;  /* 0x0000001703037c10 */ /* 0x000fe2000fffe0ff */
[----:B------:R-:W-:Y:S01]  /*1350*/  IMAD R12, R5, UR52, R12 ;  /* 0x00000034050c7c24 */ /* 0x000fe2000f8e020c */
[----:B----4-:R-:W-:Y:S01]  /*1360*/  UIMAD.WIDE UR60, UR56, 0x4, UR60 ;  /* 0x00000004383c78a5 */ /* 0x010fe2000f8e023c */
[----:B------:R-:W-:Y:S01]  /*1370*/  IMAD R7, R0, UR28, R7 ;  /* 0x0000001c00077c24 */ /* 0x000fe2000f8e0207 */
[----:B------:R-:W-:Y:S01]  /*1380*/  MOV R0, UR11 ;  /* 0x0000000b00007c02 */ /* 0x000fe20008000f00 */
[----:B------:R-:W-:Y:S01]  /*1390*/  IMAD.WIDE.U32 R4, R4, UR28, R2 ;  /* 0x0000001c04047c25 */ /* 0x000fe2000f8e0002 */
[----:B------:R-:W4:Y:S03]  /*13a0*/  LDCU.64 UR10, c[0x0][0x570] ;  /* 0x0000ae00ff0a77ac */ /* 0x000f260008000a00 */
[----:B--2---:R-:W-:Y:S01]  /*13b0*/  IMAD.WIDE.U32 R2, R14, UR26, RZ ;  /* 0x0000001a0e027c25 */ /* 0x004fe2000f8e00ff */
[----:B------:R-:W2:Y:S02]  /*13c0*/  LDCU.64 UR22, c[0x0][0x380] ;  /* 0x00007000ff1677ac */ /* 0x000ea40008000a00 */
[----:B------:R-:W-:Y:S01]  /*13d0*/  SEL R11, R2, RZ, P4 ;  /* 0x000000ff020b7207 */ /* 0x000fe20002000000 */
[----:B------:R-:W-:Y:S01]  /*13e0*/  IMAD R2, R15, UR26, R3 ;  /* 0x0000001a0f027c24 */ /* 0x000fe2000f8e0203 */
[----:B-1----:R-:W-:Y:S01]  /*13f0*/  UIMAD.WIDE UR58, UR57, 0x4, UR58 ;  /* 0x00000004393a78a5 */ /* 0x002fe2000f8e023a */
[----:B------:R-:W-:Y:S01]  /*1400*/  IMAD R3, R0, UR28, R5 ;  /* 0x0000001c00037c24 */ /* 0x000fe2000f8e0205 */
[----:B------:R-:W-:Y:S01]  /*1410*/  IADD3 R13, P1, P0, R12, UR55, R11 ;  /* 0x000000370c0d7c10 */ /* 0x000fe2000f83e00b */
[----:B------:R-:W-:Y:S01]  /*1420*/  IMAD.U32 R11, RZ, RZ, UR53 ;  /* 0x00000035ff0b7e24 */ /* 0x000fe2000f8e00ff */
[----:B------:R-:W-:-:S02]  /*1430*/  SHF.R.S32.HI R5, RZ, 0x1f, R12 ;  /* 0x0000001fff057819 */ /* 0x000fc4000001140c */
[----:B------:R-:W-:Y:S01]  /*1440*/  SEL R0, R2, RZ, P4 ;  /* 0x000000ff02007207 */ /* 0x000fe20002000000 */
[----:B------:R-:W-:-:S03]  /*1450*/  IMAD.MOV.U32 R2, RZ, RZ, R4 ;  /* 0x000000ffff027224 */ /* 0x000fc600078e0004 */
[----:B------:R-:W-:Y:S01]  /*1460*/  IADD3.X R12, PT, PT, R5, UR54, R0, P1, P0 ;  /* 0x00000036050c7c10 */ /* 0x000fe20008fe0400 */
[----:B------:R-:W-:Y:S01]  /*1470*/  IMAD.WIDE.U32 R4, R21, UR14, R6 ;  /* 0x0000000e15047c25 */ /* 0x000fe2000f8e0006 */
[----:B------:R-:W-:-:S03]  /*1480*/  IADD3 R0, P0, PT, R13, UR53, RZ ;  /* 0x000000350d007c10 */ /* 0x000fc6000ff1e0ff */
[----:B------:R-:W-:Y:S01]  /*1490*/  IMAD.WIDE.U32 R2, R21, UR8, R2 ;  /* 0x0000000815027c25 */ /* 0x000fe2000f8e0002 */
[----:B------:R-:W-:Y:S02]  /*14a0*/  LEA.HI.X.SX32 R7, R11, R12, 0x1, P0 ;  /* 0x0000000c0b077211 */ /* 0x000fe400000f0eff */
[----:B----4-:R-:W-:Y:S01]  /*14b0*/  LEA R234, P0, R0, UR10, 0x2 ;  /* 0x0000000a00ea7c11 */ /* 0x010fe2000f8010ff */
[C---:B------:R-:W-:Y:S01]  /*14c0*/  IMAD R6, R21.reuse, UR9, R3 ;  /* 0x0000000915067c24 */ /* 0x040fe2000f8e0203 */
[----:B--2---:R-:W-:Y:S01]  /*14d0*/  LEA R240, P2, R4, UR22, 0x1 ;  /* 0x0000001604f07c11 */ /* 0x004fe2000f8408ff */
[C---:B------:R-:W-:Y:S01]  /*14e0*/  IMAD R3, R21.reuse, UR15, R5 ;  /* 0x0000000f15037c24 */ /* 0x040fe2000f8e0205 */
[----:B------:R-:W-:Y:S02]  /*14f0*/  LEA.HI.X R235, R0, UR11, R7, 0x2, P0 ;  /* 0x0000000b00eb7c11 */ /* 0x000fe400080f1407 */
[----:B------:R-:W-:Y:S02]  /*1500*/  IADD3 R13, P0, PT, R21, 0x40, RZ ;  /* 0x00000040150d7810 */ /* 0x000fe40007f1e0ff */
[----:B---3--:R-:W-:-:S02]  /*1510*/  LEA R238, P1, R2, UR20, 0x1 ;  /* 0x0000001402ee7c11 */ /* 0x008fc4000f8208ff */
[----:B------:R-:W-:Y:S01]  /*1520*/  LEA.HI.X R241, R4, UR23, R3, 0x1, P2 ;  /* 0x0000001704f17c11 */ /* 0x000fe200090f0c03 */
[----:B------:R-:W-:Y:S01]  /*1530*/  IMAD.X R12, RZ, RZ, RZ, P0 ;  /* 0x000000ffff0c7224 */ /* 0x000fe200000e06ff */
[----:B------:R-:W-:Y:S02]  /*1540*/  LEA.HI.X R239, R2, UR21, R6, 0x1, P1 ;  /* 0x0000001502ef7c11 */ /* 0x000fe400088f0c06 */
[----:B------:R-:W-:Y:S01]  /*1550*/  IADD3 R5, PT, PT, R21, 0x40, RZ ;  /* 0x0000004015057810 */ /* 0x000fe20007ffe0ff */
        /* <DEDUP_REMOVED lines=14> */
.L_x_82:
[----:B------:R-:W1:Y:S01]  /*1640*/  LDCU.64 UR14, c[0x0][0x5c0] ;  /* 0x0000b800ff0e77ac */ /* 0x000e620008000a00 */
[----:B------:R-:W-:-:S04]  /*1650*/  UIADD3 UR8, UPT, UPT, UR39, UR43, URZ ;  /* 0x0000002b27087290 */ /* 0x000fc8000fffe0ff */
[----:B-1----:R-:W-:Y:S02]  /*1660*/  UIMAD.WIDE.U32 UR18, UR8, UR14, URZ ;  /* 0x0000000e081272a5 */ /* 0x002fe4000f8e00ff */
[----:B------:R-:W-:-:S04]  /*1670*/  UIMAD UR8, UR8, UR15, URZ ;  /* 0x0000000f080872a4 */ /* 0x000fc8000f8e02ff */
[----:B------:R-:W-:-:S06]  /*1680*/  UIADD3 UR8, UPT, UPT, UR19, UR8, URZ ;  /* 0x0000000813087290 */ /* 0x000fcc000fffe0ff */
[----:B------:R-:W-:Y:S02]  /*1690*/  MOV R0, UR8 ;  /* 0x0000000800007c02 */ /* 0x000fe40008000f00 */
.L_x_83:
        /* <DEDUP_REMOVED lines=13> */
.L_x_84:
[----:B------:R-:W1:Y:S01]  /*1770*/  LDCU.64 UR10, c[0x0][0x5c8] ;  /* 0x0000b900ff0a77ac */ /* 0x000e620008000a00 */
[----:B------:R-:W-:-:S04]  /*1780*/  UIADD3 UR39, UPT, UPT, UR39, UR43, URZ ;  /* 0x0000002b27277290 */ /* 0x000fc8000fffe0ff */
[----:B-1----:R-:W-:Y:S02]  /*1790*/  UIMAD.WIDE.U32 UR16, UR39, UR10, URZ ;  /* 0x0000000a271072a5 */ /* 0x002fe4000f8e00ff */
[----:B------:R-:W-:-:S04]  /*17a0*/  UIMAD UR39, UR39, UR11, URZ ;  /* 0x0000000b272772a4 */ /* 0x000fc8000f8e02ff */
[----:B------:R-:W-:-:S06]  /*17b0*/  UIADD3 UR39, UPT, UPT, UR17, UR39, URZ ;  /* 0x0000002711277290 */ /* 0x000fcc000fffe0ff */
[----:B------:R-:W-:-:S07]  /*17c0*/  MOV R10, UR39 ;  /* 0x00000027000a7c02 */ /* 0x000fce0008000f00 */
.L_x_85:
        /* <DEDUP_REMOVED lines=16> */
[----:B------:R-:W1:Y:S01]  /*18d0*/  LDCU.64 UR8, c[0x0][0x560] ;  /* 0x0000ac00ff0877ac */ /* 0x000e620008000a00 */
[----:B------:R-:W-:Y:S02]  /*18e0*/  MOV R2, R4 ;  /* 0x0000000400027202 */ /* 0x000fe40000000f00 */
[----:B------:R-:W-:-:S03]  /*18f0*/  MOV R3, R0 ;  /* 0x0000000000037202 */ /* 0x000fc60000000f00 */
[----:B------:R-:W-:-:S04]  /*1900*/  IMAD.WIDE.U32 R6, R21, UR14, R2 ;  /* 0x0000000e15067c25 */ /* 0x000fc8000f8e0002 */
[----:B------:R-:W-:Y:S01]  /*1910*/  IMAD R3, R21, UR15, R7 ;  /* 0x0000000f15037c24 */ /* 0x000fe2000f8e0207 */
[----:B-1----:R-:W-:-:S04]  /*1920*/  LEA R2, P0, R6, UR8, 0x1 ;  /* 0x0000000806027c11 */ /* 0x002fc8000f8008ff */
[----:B------:R-:W-:-:S05]  /*1930*/  LEA.HI.X R3, R6, UR9, R3, 0x1, P0 ;  /* 0x0000000906037c11 */ /* 0x000fca00080f0c03 */
[----:B------:R1:W-:Y:S04]  /*1940*/  STG.E.128 desc[UR36][R2.64], RZ ;  /* 0x000000ff02007986 */ /* 0x0003e8000c101d24 */
[----:B------:R1:W-:Y:S04]  /*1950*/  STG.E.128 desc[UR36][R2.64+0x40], RZ ;  /* 0x000040ff02007986 */ /* 0x0003e8000c101d24 */
[----:B------:R1:W-:Y:S02]  /*1960*/  STG.E.128 desc[UR36][R2.64+0x80], RZ ;  /* 0x000080ff02007986 */ /* 0x0003e4000c101d24 */
.L_x_87:
[----:B------:R-:W-:Y:S05]  /*1970*/  BSYNC.RECONVERGENT B0 ;  /* 0x0000000000007941 */ /* 0x000fea0003800200 */
.L_x_86:
[----:B------:R-:W-:Y:S04]  /*1980*/  BSSY.RECONVERGENT B0, `(.L_x_88) ;  /* 0x000000d000007945 */ /* 0x000fe80003800200 */
[----:B------:R-:W-:Y:S05]  /*1990*/  @P1 BRA `(.L_x_89) ;  /* 0x00000000002c1947 */ /* 0x000fea0003800000 */
[----:B------:R-:W2:Y:S01]  /*19a0*/  LDCU.64 UR8, c[0x0][0x560] ;  /* 0x0000ac00ff0877ac */ /* 0x000ea20008000a00 */
[----:B------:R-:W-:Y:S01]  /*19b0*/  MOV R5, R0 ;  /* 0x0000000000057202 */ /* 0x000fe20000000f00 */
[----:B-1----:R-:W-:Y:S02]  /*19c0*/  IMAD R2, R12, UR14, RZ ;  /* 0x0000000e0c027c24 */ /* 0x002fe4000f8e02ff */
[----:B------:R-:W-:-:S04]  /*19d0*/  IMAD.WIDE.U32 R4, R13, UR14, R4 ;  /* 0x0000000e0d047c25 */ /* 0x000fc8000f8e0004 */
[----:B------:R-:W-:-:S05]  /*19e0*/  IMAD R0, R13, UR15, R2 ;  /* 0x0000000f0d007c24 */ /* 0x000fca000f8e0202 */
[----:B------:R-:W-:Y:S02]  /*19f0*/  IADD3 R0, PT, PT, R5, R0, RZ ;  /* 0x0000000005007210 */ /* 0x000fe40007ffe0ff */
[----:B--2---:R-:W-:-:S04]  /*1a00*/  LEA R2, P0, R4, UR8, 0x1 ;  /* 0x0000000804027c11 */ /* 0x004fc8000f8008ff */
[----:B------:R-:W-:-:S05]  /*1a10*/  LEA.HI.X R3, R4, UR9, R0, 0x1, P0 ;  /* 0x0000000904037c11 */ /* 0x000fca00080f0c00 */
[----:B------:R2:W-:Y:S04]  /*1a20*/  STG.E.128 desc[UR36][R2.64], RZ ;  /* 0x000000ff02007986 */ /* 0x0005e8000c101d24 */
[----:B------:R2:W-:Y:S04]  /*1a30*/  STG.E.128 desc[UR36][R2.64+0x40], RZ ;  /* 0x000040ff02007986 */ /* 0x0005e8000c101d24 */
[----:B------:R2:W-:Y:S02]  /*1a40*/  STG.E.128 desc[UR36][R2.64+0x80], RZ ;  /* 0x000080ff02007986 */ /* 0x0005e4000c101d24 */
.L_x_89:
[----:B------:R-:W-:Y:S05]  /*1a50*/  BSYNC.RECONVERGENT B0 ;  /* 0x0000000000007941 */ /* 0x000fea0003800200 */
.L_x_88:
        /* <DEDUP_REMOVED lines=23> */
.L_x_91:
[----:B------:R-:W-:Y:S05]  /*1bd0*/  BSYNC.RECONVERGENT B0 ;  /* 0x0000000000007941 */ /* 0x000fea0003800200 */
.L_x_90:
        /* <DEDUP_REMOVED lines=11> */
[----:B------:R4:W-:Y:S01]  /*1c90*/  STG.E.128 desc[UR36][R2.64+0x80], RZ ;  /* 0x000080ff02007986 */ /* 0x0009e2000c101d24 */
[----:B------:R-:W-:Y:S05]  /*1ca0*/  BRA `(.L_x_92) ;  /* 0x00000058000c7947 */ /* 0x000fea0003800000 */
.L_x_81:
[----:B------:R-:W-:Y:S01]  /*1cb0*/  UIADD3 UR8, UPT, UPT, -UR5, UR38, URZ ;  /* 0x0000002605087290 */ /* 0x000fe2000fffe1ff */
[----:B------:R-:W-:Y:S01]  /*1cc0*/  IMAD.U32 R2, RZ, RZ, UR16 ;  /* 0x00000010ff027e24 */ /* 0x000fe2000f8e00ff */
[----:B------:R-:W1:Y:S01]  /*1cd0*/  LDCU.64 UR10, c[0x0][0x3d8] ;  /* 0x00007b00ff0a77ac */ /* 0x000e620008000a00 */
[----:B------:R-:W-:Y:S01]  /*1ce0*/  IMAD.U32 R4, RZ, RZ, UR18 ;  /* 0x00000012ff047e24 */ /* 0x000fe2000f8e00ff */
[----:B------:R-:W-:Y:S01]  /*1cf0*/  SHF.R.U32.HI R23, RZ, 0x1, R22 ;  /* 0x00000001ff177819 */ /* 0x000fe20000011616 */
[--C-:B------:R-:W-:Y:S01]  /*1d00*/  IMAD.WIDE.U32 R2, R2, UR5, R8.reuse ;  /* 0x0000000502027c25 */ /* 0x100fe2000f8e0008 */
[----:B------:R-:W-:Y:S01]  /*1d10*/  ISETP.GE.AND P6, PT, R21, UR8, PT ;  /* 0x0000000815007c0c */ /* 0x000fe2000bfc6270 */
[----:B------:R-:W-:Y:S01]  /*1d20*/  UIMAD UR14, UR41, UR16, URZ ;  /* 0x00000010290e72a4 */ /* 0x000fe2000f8e02ff */
[----:B------:R-:W-:Y:S01]  /*1d30*/  ISETP.GE.AND P5, PT, R5, UR8, PT ;  /* 0x0000000805007c0c */ /* 0x000fe2000bfa6270 */
[----:B------:R-:W-:Y:S01]  /*1d40*/  UIMAD UR41, UR41, UR18, URZ ;  /* 0x00000012292972a4 */ /* 0x000fe2000f8e02ff */
[----:B------:R-:W-:Y:S01]  /*1d50*/  IMAD.WIDE.U32 R4, R4, UR5, R8 ;  /* 0x0000000504047c25 */ /* 0x000fe2000f8e0008 */
[----:B------:R-:W-:Y:S01]  /*1d60*/  UIMAD UR14, UR5, UR17, UR14 ;  /* 0x00000011050e72a4 */ /* 0x000fe2000f8e020e */
[----:B------:R-:W-:Y:S01]  /*1d70*/  IADD3 R2, P0, PT, R2, UR50, RZ ;  /* 0x0000003202027c10 */ /* 0x000fe2000ff1e0ff */
[----:B------:R-:W2:Y:S01]  /*1d80*/  LDCU.64 UR8, c[0x0][0x3d0] ;  /* 0x00007a00ff0877ac */ /* 0x000ea20008000a00 */
[----:B------:R-:W-:Y:S01]  /*1d90*/  LOP3.LUT R7, R20, 0xd8, RZ, 0xc0, !PT ;  /* 0x000000d814077812 */ /* 0x000fe200078ec0ff */
[----:B------:R-:W3:Y:S01]  /*1da0*/  S2R R231, SR_TID.X ;  /* 0x0000000000e77919 */ /* 0x000ee20000002100 */
[----:B------:R-:W-:Y:S01]  /*1db0*/  LOP3.LUT R242, R23, 0x10, RZ, 0xc0, !PT ;  /* 0x0000001017f27812 */ /* 0x000fe200078ec0ff */
[----:B------:R-:W-:Y:S01]  /*1dc0*/  UIMAD UR41, UR5, UR19, UR41 ;  /* 0x00000013052972a4 */ /* 0x000fe2000f8e0229 */
[----:B------:R-:W-:Y:S01]  /*1dd0*/  IADD3.X R3, PT, PT, R16, UR14, R3, P0, !PT ;  /* 0x0000000e10037c10 */ /* 0x000fe200087fe403 */
[----:B------:R-:W4:Y:S01]  /*1de0*/  @!P6 LDC.64 R14, c[0x0][0x390] ;  /* 0x0000e400ff0eeb82 */ /* 0x000f220000000a00 */
[----:B------:R-:W-:Y:S01]  /*1df0*/  LOP3.LUT R7, R7, 0x18, R22, 0x78, !PT ;  /* 0x0000001807077812 */ /* 0x000fe200078e7816 */
[----:B-1----:R-:W-:Y:S01]  /*1e00*/  IMAD R0, R18, UR10, RZ ;  /* 0x0000000a12007c24 */ /* 0x002fe2000f8e02ff */
[----:B------:R-:W-:Y:S01]  /*1e10*/  LOP3.LUT R242, R242, 0x7, R21, 0xf8, !PT ;  /* 0x00000007f2f27812 */ /* 0x000fe200078ef815 */
[----:B------:R-:W-:Y:S01]  /*1e20*/  UIMAD UR14, UR51, -0x40, UR46 ;  /* 0xffffffc0330e78a4 */ /* 0x000fe2000f8e022e */
[----:B------:R-:W-:Y:S01]  /*1e30*/  IADD3 R6, P0, PT, R4, UR48, RZ ;  /* 0x0000003004067c10 */ /* 0x000fe2000ff1e0ff */
[----:B------:R-:W-:Y:S01]  /*1e40*/  IMAD.WIDE.U32 R2, R10, UR10, R2 ;  /* 0x0000000a0a027c25 */ /* 0x000fe2000f8e0002 */
[----:B------:R-:W-:Y:S01]  /*1e50*/  LOP3.LUT R20, R7, 0x1f20, R20, 0xf8, !PT ;  /* 0x00001f2007147812 */ /* 0x000fe200078ef814 */
[----:B------:R-:W-:Y:S01]  /*1e60*/  @P4 BAR.SYNC.DEFER_BLOCKING 0x0 ;  /* 0x0000000000004b1d */ /* 0x000fe20000010000 */
[----:B------:R-:W-:Y:S01]  /*1e70*/  IADD3.X R7, PT, PT, R17, UR41, R5, P0, !PT ;  /* 0x0000002911077c10 */ /* 0x000fe200087fe405 */
[----:B------:R-:W-:Y:S01]  /*1e80*/  VIADD R4, R242, 0x8 ;  /* 0x00000008f2047836 */ /* 0x000fe20000000000 */
[----:B------:R-:W-:Y:S01]  /*1e90*/  ULOP3.LUT UR51, UR51, 0x80000001, URZ, 0xc0, !UPT ;  /* 0x8000000133337892 */ /* 0x000fe2000f8ec0ff */
[----:B------:R-:W-:Y:S01]  /*1ea0*/  IMAD R5, R10, UR11, R0 ;  /* 0x0000000b0a057c24 */ /* 0x000fe2000f8e0200 */
[----:B------:R-:W-:-:S03]  /*1eb0*/  LOP3.LUT R0, R242, 0x20, RZ, 0xfc, !PT ;  /* 0x00000020f2007812 */ /* 0x000fc600078efcff */
[----:B------:R-:W1:Y:S01]  /*1ec0*/  @!P5 LDC.64 R16, c[0x0][0x390] ;  /* 0x0000e400ff10db82 */ /* 0x000e620000000a00 */
[----:B------:R-:W-:Y:S01]  /*1ed0*/  VIADD R8, R242, 0x28 ;  /* 0x00000028f2087836 */ /* 0x000fe20000000000 */
[----:B------:R-:W-:Y:S01]  /*1ee0*/  ISETP.GE.AND P3, PT, R4, UR14, PT ;  /* 0x0000000e04007c0c */ /* 0x000fe2000bf66270 */
[----:B------:R-:W-:Y:S01]  /*1ef0*/  IMAD.IADD R3, R3, 0x1, R5 ;  /* 0x0000000103037824 */ /* 0x000fe200078e0205 */
[----:B------:R-:W-:Y:S01]  /*1f00*/  ISETP.GE.AND P2, PT, R0, UR14, PT ;  /* 0x0000000e00007c0c */ /* 0x000fe2000bf46270 */
[----:B--2---:R-:W-:Y:S01]  /*1f10*/  IMAD R4, R18, UR8, RZ ;  /* 0x0000000812047c24 */ /* 0x004fe2000f8e02ff */
[----:B------:R-:W-:Y:S01]  /*1f20*/  ISETP.GE.AND P1, PT, R8, UR14, PT ;  /* 0x0000000e08007c0c */ /* 0x000fe2000bf26270 */
[C---:B------:R-:W-:Y:S01]  /*1f30*/  @!P6 IMAD.WIDE.U32 R8, R21.reuse, UR16, R2 ;  /* 0x000000101508ec25 */ /* 0x040fe2000f8e0002 */
[----:B------:R-:W2:Y:S01]  /*1f40*/  @!P6 LDC.64 R18, c[0x0][0x388] ;  /* 0x0000e200ff12eb82 */ /* 0x000ea20000000a00 */
[----:B------:R-:W-:Y:S01]  /*1f50*/  ISETP.GE.AND P4, PT, R21, UR14, PT ;  /* 0x0000000e15007c0c */ /* 0x000fe2000bf86270 */
[----:B------:R-:W-:Y:S01]  /*1f60*/  UISETP.NE.AND UP0, UPT, UR51, 0x1, UPT ;  /* 0x000000013300788c */ /* 0x000fe2000bf05270 */
[----:B------:R-:W-:Y:S01]  /*1f70*/  IMAD R11, R10, UR9, R4 ;  /* 0x000000090a0b7c24 */ /* 0x000fe2000f8e0204 */
[----:B------:R-:W2:Y:S01]  /*1f80*/  LDCU UR10, c[0x0][0x3b0] ;  /* 0x00007600ff0a77ac */ /* 0x000ea20008000800 */
[----:B------:R-:W-:-:S02]  /*1f90*/  @!P5 IMAD.MOV.U32 R4, RZ, RZ, R2 ;  /* 0x000000ffff04d224 */ /* 0x000fc400078e0002 */
[----:B------:R-:W-:Y:S01]  /*1fa0*/  IMAD.WIDE.U32 R6, R10, UR8, R6 ;  /* 0x000000080a067c25 */ /* 0x000fe2000f8e0006 */
[----:B----4-:R-:W-:Y:S01]  /*1fb0*/  @!P6 LEA R10, P0, R8, R14, 0x1 ;  /* 0x0000000e080ae211 */ /* 0x010fe200078008ff */
[----:B------:R-:W-:Y:S01]  /*1fc0*/  USEL UR5, URZ, 0x3000, UP0 ;  /* 0x00003000ff057887 */ /* 0x000fe20008000000 */
[----:B------:R-:W4:Y:S01]  /*1fd0*/  LDC R243, c[0x0][0x44c] ;  /* 0x00011300fff37b82 */ /* 0x000f220000000800 */
[----:B------:R-:W-:Y:S01]  /*1fe0*/  @!P6 IMAD R2, R21, UR17, R9 ;  /* 0x000000111502ec24 */ /* 0x000fe2000f8e0209 */
[----:B------:R-:W4:Y:S01]  /*1ff0*/  LDCU UR11, c[0x0][0x590] ;  /* 0x0000b200ff0b77ac */ /* 0x000f220008000800 */
[----:B------:R-:W-:Y:S02]  /*2000*/  @!P5 IMAD.MOV.U32 R5, RZ, RZ, R3 ;  /* 0x000000ffff05d224 */ /* 0x000fe400078e0003 */
[----:B------:R-:W-:Y:S02]  /*2010*/  @!P5 IMAD R0, R12, UR16, RZ ;  /* 0x000000100c00dc24 */ /* 0x000fe4000f8e02ff */
[----:B------:R-:W-:-:S02]  /*2020*/  IMAD.MOV.U32 R251, RZ, RZ, 0x7f800000 ;  /* 0x7f800000fffb7424 */ /* 0x000fc400078e00ff */
[----:B------:R-:W-:Y:S02]  /*2030*/  IMAD.MOV.U32 R250, RZ, RZ, 0x7f800000 ;  /* 0x7f800000fffa7424 */ /* 0x000fe400078e00ff */
[----:B------:R-:W-:Y:S02]  /*2040*/  IMAD.MOV.U32 R249, RZ, RZ, 0x7f800000 ;  /* 0x7f800000fff97424 */ /* 0x000fe400078e00ff */
[----:B------:R-:W-:Y:S01]  /*2050*/  IMAD.MOV.U32 R248, RZ, RZ, 0x7f800000 ;  /* 0x7f800000fff87424 */ /* 0x000fe200078e00ff */
[----:B---3--:R-:W-:Y:S01]  /*2060*/  SHF.R.U32.HI R24, RZ, 0x1, R231 ;  /* 0x00000001ff187819 */ /* 0x008fe200000116e7 */
[----:B------:R-:W-:Y:S01]  /*2070*/  IMAD.IADD R3, R7, 0x1, R11 ;  /* 0x0000000107037824 */ /* 0x000fe200078e020b */
[----:B------:R-:W-:Y:S01]  /*2080*/  @!P6 LEA.HI.X R11, R8, R15, R2, 0x1, P0 ;  /* 0x0000000f080be211 */ /* 0x000fe200000f0c02 */
[C---:B------:R-:W-:Y:S01]  /*2090*/  @!P5 IMAD R9, R13.reuse, UR17, R0 ;  /* 0x000000110d09dc24 */ /* 0x040fe2000f8e0200 */
[----:B------:R-:W3:Y:S01]  /*20a0*/  @!P5 LDC.64 R14, c[0x0][0x388] ;  /* 0x0000e200ff0edb82 */ /* 0x000ee20000000a00 */
[----:B------:R-:W-:-:S04]  /*20b0*/  @!P5 IMAD.WIDE.U32 R4, R13, UR16, R4 ;  /* 0x000000100d04dc25 */ /* 0x000fc8000f8e0004 */
[----:B------:R-:W-:Y:S01]  /*20c0*/  IMAD.MOV.U32 R229, RZ, RZ, 0x20 ;  /* 0x00000020ffe57424 */ /* 0x000fe200078e00ff */
[----:B-1----:R-:W-:Y:S01]  /*20d0*/  @!P5 LEA R8, P0, R4, R16, 0x1 ;  /* 0x000000100408d211 */ /* 0x002fe200078008ff */
[----:B------:R-:W-:Y:S02]  /*20e0*/  @!P5 IMAD R0, R12, UR18, RZ ;  /* 0x000000120c00dc24 */ /* 0x000fe4000f8e02ff */
[----:B------:R-:W-:Y:S01]  /*20f0*/  IMAD.MOV.U32 R228, RZ, RZ, 0x20 ;  /* 0x00000020ffe47424 */ /* 0x000fe200078e00ff */
[----:B------:R-:W-:Y:S01]  /*2100*/  CS2R R126, SRZ ;  /* 0x00000000007e7805 */ /* 0x000fe2000001ff00 */
[----:B------:R-:W-:Y:S01]  /*2110*/  @!P5 IMAD.IADD R9, R5, 0x1, R9 ;  /* 0x000000010509d824 */ /* 0x000fe200078e0209 */
[----:B------:R-:W-:Y:S01]  /*2120*/  CS2R R124, SRZ ;  /* 0x00000000007c7805 */ /* 0x000fe2000001ff00 */
[----:B------:R-:W-:Y:S01]  /*2130*/  @!P5 IMAD R12, R13, UR19, R0 ;  /* 0x000000130d0cdc24 */ /* 0x000fe2000f8e0200 */
[----:B------:R-:W-:Y:S01]  /*2140*/  LEA R0, R20, UR6, 0x1 ;  /* 0x0000000614007c11 */ /* 0x000fe2000f8e08ff */
[----:B------:R-:W-:Y:S01]  /*2150*/  @!P6 IMAD.MOV.U32 R2, RZ, RZ, R6 ;  /* 0x000000ffff02e224 */ /* 0x000fe200078e0006 */
[----:B------:R-:W-:Y:S01]  /*2160*/  @!P5 LEA.HI.X R9, R4, R17, R9, 0x1, P0 ;  /* 0x000000110409d211 */ /* 0x000fe200000f0c09 */
[--C-:B------:R-:W-:Y:S01]  /*2170*/  @!P5 IMAD.MOV.U32 R7, RZ, RZ, R3.reuse ;  /* 0x000000ffff07d224 */ /* 0x100fe200078e0003 */
[----:B------:R-:W-:Y:S01]  /*2180*/  CS2R R130, SRZ ;  /* 0x0000000000827805 */ /* 0x000fe2000001ff00 */
[----:B------:R-:W-:Y:S01]  /*2190*/  @!P6 IMAD.WIDE.U32 R2, R21, UR18, R2 ;  /* 0x000000121502ec25 */ /* 0x000fe2000f8e0002 */
[----:B------:R-:W-:Y:S01]  /*21a0*/  @!PT LDS RZ, [RZ] ;  /* 0x00000000fffff984 */ /* 0x000fe20000000800 */
[----:B------:R-:W-:Y:S01]  /*21b0*/  @!PT LDS RZ, [RZ] ;  /* 0x00000000fffff984 */ /* 0x000fe20000000800 */
[----:B------:R-:W-:Y:S01]  /*21c0*/  @!PT LDS RZ, [RZ] ;  /* 0x00000000fffff984 */ /* 0x000fe20000000800 */
[----:B------:R-:W-:Y:S01]  /*21d0*/  @!P6 LDGSTS.E.BYPASS.LTC128B.128 [R0+0xf000], desc[UR36][R10.64] ;  /* 0x0f0000000a00efae */ /* 0x000fe2000b981a24 */
[----:B------:R-:W-:-:S02]  /*21e0*/  CS2R R128, SRZ ;  /* 0x0000000000807805 */ /* 0x000fc4000001ff00 */
[----:B------:R-:W-:Y:S01]  /*21f0*/  CS2R R122, SRZ ;  /* 0x00000000007a7805 */ /* 0x000fe2000001ff00 */
[----:B------:R-:W-:Y:S01]  /*2200*/  @!P6 IMAD R3, R21, UR19, R3 ;  /* 0x000000131503ec24 */ /* 0x000fe2000f8e0203 */
[----:B------:R-:W-:Y:S01]  /*2210*/  @!P6 LDGSTS.E.BYPASS.LTC128B.128 [R0+0x11000], desc[UR36][R10.64+0x40] ;  /* 0x110000400a00efae */ /* 0x000fe2000b981a24 */
[C---:B--2---:R-:W-:Y:S01]  /*2220*/  @!P6 LEA R4, P0, R2.reuse, R18, 0x1 ;  /* 0x000000120204e211 */ /* 0x044fe200078008ff */
[----:B------:R-:W-:Y:S01]  /*2230*/  @!P5 IMAD.WIDE.U32 R6, R13, UR18, R6 ;  /* 0x000000120d06dc25 */ /* 0x000fe2000f8e0006 */
[----:B------:R-:W-:Y:S01]  /*2240*/  CS2R R120, SRZ ;  /* 0x0000000000787805 */ /* 0x000fe2000001ff00 */
[----:B------:R-:W-:Y:S01]  /*2250*/  @!P6 LDGSTS.E.BYPASS.LTC128B.128 [R0+0x13000], desc[UR36][R10.64+0x80] ;  /* 0x130000800a00efae */ /* 0x000fe2000b981a24 */
[----:B------:R-:W-:Y:S01]  /*2260*/  @!P6 LEA.HI.X R5, R2, R19, R3, 0x1, P0 ;  /* 0x000000130205e211 */ /* 0x000fe200000f0c03 */
[----:B------:R-:W-:Y:S01]  /*2270*/  VIADD R237, R0, UR5 ;  /* 0x0000000500ed7c36 */ /* 0x000fe20008000000 */
[----:B---3--:R-:W-:Y:S01]  /*2280*/  @!P5 LEA R2, P0, R6, R14, 0x1 ;  /* 0x0000000e0602d211 */ /* 0x008fe200078008ff */
[----:B------:R-:W-:Y:S01]  /*2290*/  @P6 STS.128 [R0+0xf000], RZ ;  /* 0x00f000ff00006388 */ /* 0x000fe20000000c00 */
[----:B------:R-:W-:Y:S01]  /*22a0*/  @!P5 IMAD.IADD R3, R7, 0x1, R12 ;  /* 0x000000010703d824 */ /* 0x000fe200078e020c */
[----:B------:R-:W-:Y:S01]  /*22b0*/  CS2R R118, SRZ ;  /* 0x0000000000767805 */ /* 0x000fe2000001ff00 */
[----:B------:R-:W-:Y:S01]  /*22c0*/  IMAD.SHL.U32 R25, R231, 0x2, RZ ;  /* 0x00000002e7197824 */ /* 0x000fe200078e00ff */
[----:B------:R-:W-:Y:S01]  /*22d0*/  @P6 STS.128 [R0+0x11000], RZ ;  /* 0x011000ff00006388 */ /* 0x000fe20000000c00 */
[----:B------:R-:W-:-:S02]  /*22e0*/  CS2R R116, SRZ ;  /* 0x0000000000747805 */ /* 0x000fc4000001ff00 */
[----:B------:R-:W-:Y:S02]  /*22f0*/  @!P5 LEA.HI.X R3, R6, R15, R3, 0x1, P0 ;  /* 0x0000000f0603d211 */ /* 0x000fe400000f0c03 */
[----:B------:R-:W-:Y:S01]  /*2300*/  CS2R R110, SRZ ;  /* 0x00000000006e7805 */ /* 0x000fe2000001ff00 */
[----:B------:R-:W-:Y:S01]  /*2310*/  @P6 STS.128 [R0+0x13000], RZ ;  /* 0x013000ff00006388 */ /* 0x000fe20000000c00 */
[----:B------:R-:W-:Y:S02]  /*2320*/  ISETP.GE.AND P0, PT, R242, UR14, PT ;  /* 0x0000000ef2007c0c */ /* 0x000fe4000bf06270 */
[----:B------:R-:W-:Y:S02]  /*2330*/  CS2R R108, SRZ ;  /* 0x00000000006c7805 */ /* 0x000fe4000001ff00 */
[----:B------:R-:W-:Y:S01]  /*2340*/  CS2R R114, SRZ ;  /* 0x0000000000727805 */ /* 0x000fe2000001ff00 */
[----:B------:R-:W-:Y:S01]  /*2350*/  @P5 STS.128 [R0+0x10000], RZ ;  /* 0x010000ff00005388 */ /* 0x000fe20000000c00 */
[----:B------:R-:W-:-:S02]  /*2360*/  CS2R R112, SRZ ;  /* 0x0000000000707805 */ /* 0x000fc4000001ff00 */
[----:B------:R-:W-:Y:S02]  /*2370*/  CS2R R106, SRZ ;  /* 0x00000000006a7805 */ /* 0x000fe4000001ff00 */
[----:B------:R-:W-:Y:S01]  /*2380*/  CS2R R104, SRZ ;  /* 0x0000000000687805 */ /* 0x000fe2000001ff00 */
[----:B------:R-:W-:Y:S01]  /*2390*/  @P5 STS.128 [R0+0x12000], RZ ;  /* 0x012000ff00005388 */ /* 0x000fe20000000c00 */
[----:B------:R-:W-:Y:S02]  /*23a0*/  CS2R R102, SRZ ;  /* 0x0000000000667805 */ /* 0x000fe4000001ff00 */
[----:B------:R-:W-:Y:S02]  /*23b0*/  CS2R R100, SRZ ;  /* 0x0000000000647805 */ /* 0x000fe4000001ff00 */
[----:B------:R-:W-:Y:S01]  /*23c0*/  CS2R R94, SRZ ;  /* 0x00000000005e7805 */ /* 0x000fe2000001ff00 */
[----:B------:R-:W-:Y:S01]  /*23d0*/  @P5 STS.128 [R0+0x14000], RZ ;  /* 0x014000ff00005388 */ /* 0x000fe20000000c00 */
[----:B------:R-:W-:-:S02]  /*23e0*/  CS2R R92, SRZ ;  /* 0x00000000005c7805 */ /* 0x000fc4000001ff00 */
[----:B------:R-:W-:Y:S02]  /*23f0*/  CS2R R98, SRZ ;  /* 0x0000000000627805 */ /* 0x000fe4000001ff00 */
[----:B------:R-:W-:Y:S01]  /*2400*/  CS2R R96, SRZ ;  /* 0x0000000000607805 */ /* 0x000fe2000001ff00 */
[----:B------:R-:W-:Y:S01]  /*2410*/  @!PT LDS RZ, [RZ] ;  /* 0x00000000fffff984 */ /* 0x000fe20000000800 */
[----:B------:R-:W-:Y:S01]  /*2420*/  @!PT LDS RZ, [RZ] ;  /* 0x00000000fffff984 */ /* 0x000fe20000000800 */
[----:B------:R-:W-:Y:S01]  /*2430*/  @!PT LDS RZ, [RZ] ;  /* 0x00000000fffff984 */ /* 0x000fe20000000800 */
[----:B------:R-:W-:Y:S01]  /*2440*/  @!P5 LDGSTS.E.BYPASS.LTC128B.128 [R0+0x10000], desc[UR36][R8.64] ;  /* 0x100000000800dfae */ /* 0x000fe2000b981a24 */
[----:B------:R-:W-:Y:S02]  /*2450*/  CS2R R90, SRZ ;  /* 0x00000000005a7805 */ /* 0x000fe4000001ff00 */
[----:B------:R-:W-:Y:S02]  /*2460*/  CS2R R88, SRZ ;  /* 0x0000000000587805 */ /* 0x000fe4000001ff00 */
[----:B------:R-:W-:Y:S01]  /*2470*/  CS2R R86, SRZ ;  /* 0x0000000000567805 */ /* 0x000fe2000001ff00 */
[----:B------:R-:W-:Y:S01]  /*2480*/  @!P5 LDGSTS.E.BYPASS.LTC128B.128 [R0+0x12000], desc[UR36][R8.64+0x40] ;  /* 0x120000400800dfae */ /* 0x000fe2000b981a24 */
[----:B------:R-:W-:-:S02]  /*2490*/  CS2R R84, SRZ ;  /* 0x0000000000547805 */ /* 0x000fc4000001ff00 */
[----:B------:R-:W-:Y:S02]  /*24a0*/  CS2R R78, SRZ ;  /* 0x00000000004e7805 */ /* 0x000fe4000001ff00 */
[----:B------:R-:W-:Y:S01]  /*24b0*/  CS2R R76, SRZ ;  /* 0x00000000004c7805 */ /* 0x000fe2000001ff00 */
[----:B------:R-:W-:Y:S01]  /*24c0*/  @!P5 LDGSTS.E.BYPASS.LTC128B.128 [R0+0x14000], desc[UR36][R8.64+0x80] ;  /* 0x140000800800dfae */ /* 0x000fe2000b981a24 */
[----:B------:R-:W-:Y:S02]  /*24d0*/  CS2R R82, SRZ ;  /* 0x0000000000527805 */ /* 0x000fe4000001ff00 */
[----:B------:R-:W-:Y:S02]  /*24e0*/  CS2R R80, SRZ ;  /* 0x0000000000507805 */ /* 0x000fe4000001ff00 */
[----:B------:R-:W-:Y:S01]  /*24f0*/  CS2R R74, SRZ ;  /* 0x00000000004a7805 */ /* 0x000fe2000001ff00 */
[----:B------:R-:W0:Y:S01]  /*2500*/  LDGDEPBAR ;  /* 0x00000000000079af */ /* 0x000e220000000000 */
[----:B------:R-:W-:-:S02]  /*2510*/  CS2R R72, SRZ ;  /* 0x0000000000487805 */ /* 0x000fc4000001ff00 */
[----:B------:R-:W-:Y:S02]  /*2520*/  CS2R R70, SRZ ;  /* 0x0000000000467805 */ /* 0x000fe4000001ff00 */
[----:B------:R-:W-:Y:S01]  /*2530*/  CS2R R68, SRZ ;  /* 0x0000000000447805 */ /* 0x000fe2000001ff00 */
        /* <DEDUP_REMOVED lines=21> */
[----:B------:R-:W-:Y:S01]  /*2690*/  CS2R R36, SRZ ;  /* 0x0000000000247805 */ /* 0x000fe2000001ff00 */
[----:B------:R-:W-:-:S02]  /*26a0*/  UIADD3 UR49, UPT, UPT, UR49, 0x80, -UR38 ;  /* 0x0000008031317890 */ /* 0x000fc4000fffe826 */
[----:B------:R-:W-:Y:S01]  /*26b0*/  @!PT LDS RZ, [RZ] ;  /* 0x00000000fffff984 */ /* 0x000fe20000000800 */
[----:B------:R-:W-:Y:S01]  /*26c0*/  @!PT LDS RZ, [RZ] ;  /* 0x00000000fffff984 */ /* 0x000fe20000000800 */
[----:B------:R-:W-:Y:S01]  /*26d0*/  @!PT LDS RZ, [RZ] ;  /* 0x00000000fffff984 */ /* 0x000fe20000000800 */
[----:B------:R-:W-:Y:S01]  /*26e0*/  @!P4 LDGSTS.E.BYPASS.LTC128B.128 [R237], desc[UR36][R240.64] ;  /* 0x00000000f0edcfae */ /* 0x000fe2000b981a24 */
[----:B------:R-:W-:Y:S01]  /*26f0*/  USHF.L.U32 UR52, UR52, 0x3, URZ ;  /* 0x0000000334347899 */ /* 0x000fe200080006ff */
[----:B------:R-:W1:Y:S02]  /*2700*/  LDCU UR8, c[0x0][0x3e0] ;  /* 0x00007c00ff0877ac */ /* 0x000e640008000800 */
[----:B------:R-:W-:Y:S01]  /*2710*/  @!P4 LDGSTS.E.BYPASS.LTC128B.128 [R237+0x1000], desc[UR36][R240.64+0x40] ;  /* 0x01000040f0edcfae */ /* 0x000fe2000b981a24 */
[----:B------:R-:W2:Y:S03]  /*2720*/  LDCU UR9, c[0x0][0x45c] ;  /* 0x00008b80ff0977ac */ /* 0x000ea60008000800 */
[----:B------:R-:W-:Y:S04]  /*2730*/  @!P4 LDGSTS.E.BYPASS.LTC128B.128 [R237+0x2000], desc[UR36][R240.64+0x80] ;  /* 0x02000080f0edcfae */ /* 0x000fe8000b981a24 */
[----:B------:R-:W-:Y:S04]  /*2740*/  @P4 STS.128 [R237], RZ ;  /* 0x000000ffed004388 */ /* 0x000fe80000000c00 */
[----:B------:R-:W-:Y:S04]  /*2750*/  @P4 STS.128 [R237+0x1000], RZ ;  /* 0x001000ffed004388 */ /* 0x000fe80000000c00 */
[----:B------:R-:W-:Y:S04]  /*2760*/  @P4 STS.128 [R237+0x2000], RZ ;  /* 0x002000ffed004388 */ /* 0x000fe80000000c00 */
[----:B------:R-:W-:Y:S01]  /*2770*/  @!PT LDS RZ, [RZ] ;  /* 0x00000000fffff984 */ /* 0x000fe20000000800 */
[----:B------:R-:W-:Y:S01]  /*2780*/  @!PT LDS RZ, [RZ] ;  /* 0x00000000fffff984 */ /* 0x000fe20000000800 */
[----:B------:R-:W-:Y:S01]  /*2790*/  @!PT LDS RZ, [RZ] ;  /* 0x00000000fffff984 */ /* 0x000fe20000000800 */
[----:B------:R-:W-:Y:S04]  /*27a0*/  @!P6 LDGSTS.E.BYPASS.LTC128B.128 [R0+0x9000], desc[UR36][R4.64] ;  /* 0x090000000400efae */ /* 0x000fe8000b981a24 */
[----:B------:R-:W-:Y:S04]  /*27b0*/  @!P6 LDGSTS.E.BYPASS.LTC128B.128 [R0+0xb000], desc[UR36][R4.64+0x40] ;  /* 0x0b0000400400efae */ /* 0x000fe8000b981a24 */
[----:B------:R3:W-:Y:S04]  /*27c0*/  @!P6 LDGSTS.E.BYPASS.LTC128B.128 [R0+0xd000], desc[UR36][R4.64+0x80] ;  /* 0x0d0000800400efae */ /* 0x0007e8000b981a24 */
[----:B------:R-:W-:Y:S04]  /*27d0*/  @P6 STS.128 [R0+0x9000], RZ ;  /* 0x009000ff00006388 */ /* 0x000fe80000000c00 */
[----:B------:R-:W-:Y:S04]  /*27e0*/  @P6 STS.128 [R0+0xb000], RZ ;  /* 0x00b000ff00006388 */ /* 0x000fe80000000c00 */
[----:B------:R-:W-:Y:S04]  /*27f0*/  @P6 STS.128 [R0+0xd000], RZ ;  /* 0x00d000ff00006388 */ /* 0x000fe80000000c00 */
[----:B------:R-:W-:Y:S04]  /*2800*/  @P5 STS.128 [R0+0xa000], RZ ;  /* 0x00a000ff00005388 */ /* 0x000fe80000000c00 */
[----:B------:R-:W-:Y:S04]  /*2810*/  @P5 STS.128 [R0+0xc000], RZ ;  /* 0x00c000ff00005388 */ /* 0x000fe80000000c00 */
[----:B------:R4:W-:Y:S01]  /*2820*/  @P5 STS.128 [R0+0xe000], RZ ;  /* 0x00e000ff00005388 */ /* 0x0009e20000000c00 */
[----:B---3--:R-:W-:-:S03]  /*2830*/  IMAD.MOV.U32 R4, RZ, RZ, 0x4 ;  /* 0x00000004ff047424 */ /* 0x008fc600078e00ff */
[----:B------:R-:W-:Y:S01]  /*2840*/  @!PT LDS RZ, [RZ] ;  /* 0x00000000fffff984 */ /* 0x000fe20000000800 */
[----:B------:R-:W-:Y:S01]  /*2850*/  @!PT LDS RZ, [RZ] ;  /* 0x00000000fffff984 */ /* 0x000fe20000000800 */
[----:B------:R-:W-:Y:S01]  /*2860*/  @!PT LDS RZ, [RZ] ;  /* 0x00000000fffff984 */ /* 0x000fe20000000800 */
[----:B------:R-:W-:Y:S04]  /*2870*/  @!P5 LDGSTS.E.BYPASS.LTC128B.128 [R0+0xa000], desc[UR36][R2.64] ;  /* 0x0a0000000200dfae */ /* 0x000fe8000b981a24 */
[----:B------:R-:W-:Y:S04]  /*2880*/  @!P5 LDGSTS.E.BYPASS.LTC128B.128 [R0+0xc000], desc[UR36][R2.64+0x40] ;  /* 0x0c0000400200dfae */ /* 0x000fe8000b981a24 */
[----:B------:R3:W-:Y:S04]  /*2890*/  @!P5 LDGSTS.E.BYPASS.LTC128B.128 [R0+0xe000], desc[UR36][R2.64+0x80] ;  /* 0x0e0000800200dfae */ /* 0x0007e8000b981a24 */
[----:B------:R-:W0:Y:S01]  /*28a0*/  LDGDEPBAR ;  /* 0x00000000000079af */ /* 0x000e220000000000 */
[----:B------:R-:W-:-:S02]  /*28b0*/  IMAD.SHL.U32 R8, R22, 0x20, RZ ;  /* 0x0000002016087824 */ /* 0x000fc400078e00ff */
[----:B------:R-:W-:-:S03]  /*28c0*/  IMAD.SHL.U32 R9, R22, 0x4, RZ ;  /* 0x0000000416097824 */ /* 0x000fc600078e00ff */
[----:B------:R-:W-:Y:S02]  /*28d0*/  LOP3.LUT R6, R8, 0x120, RZ, 0xc0, !PT ;  /* 0x0000012008067812 */ /* 0x000fe400078ec0ff */
[----:B------:R-:W-:Y:S01]  /*28e0*/  LOP3.LUT R9, R9, 0x18, RZ, 0xc0, !PT ;  /* 0x0000001809097812 */ /* 0x000fe200078ec0ff */
[----:B---3--:R-:W-:Y:S01]  /*28f0*/  IMAD.WIDE.U32 R2, R242, R4, UR58 ;  /* 0x0000003af2027e25 */ /* 0x008fe2000f8e0004 */
[----:B----4-:R-:W-:Y:S01]  /*2900*/  LOP3.LUT R0, R8, 0x20, RZ, 0xc0, !PT ;  /* 0x0000002008007812 */ /* 0x010fe200078ec0ff */
[----:B------:R-:W-:-:S04]  /*2910*/  DEPBAR.LE SB0, 0x1 ;  /* 0x000080400000791a */ /* 0x000fc80000000000 */
[----:B------:R-:W5:Y:S04]  /*2920*/  @!P0 LDG.E R251, desc[UR36][R2.64] ;  /* 0x0000002402fb8981 */ /* 0x000f68000c1e1900 */
[----:B------:R-:W5:Y:S04]  /*2930*/  @!P3 LDG.E R250, desc[UR36][R2.64+0x20] ;  /* 0x0000202402fab981 */ /* 0x000f68000c1e1900 */
[----:B------:R-:W5:Y:S04]  /*2940*/  @!P2 LDG.E R249, desc[UR36][R2.64+0x80] ;  /* 0x0000802402f9a981 */ /* 0x000f68000c1e1900 */
[----:B------:R3:W5:Y:S01]  /*2950*/  @!P1 LDG.E R248, desc[UR36][R2.64+0xa0] ;  /* 0x0000a02402f89981 */ /* 0x000762000c1e1900 */
[----:B------:R-:W-:Y:S01]  /*2960*/  LOP3.LUT R4, R9, 0xc0, R8, 0xf8, !PT ;  /* 0x000000c009047812 */ /* 0x000fe200078ef808 */
[C---:B------:R-:W-:Y:S01]  /*2970*/  IMAD.SHL.U32 R10, R231.reuse, 0x20, RZ ;  /* 0x00000020e70a7824 */ /* 0x040fe200078e00ff */
[----:B------:R-:W-:Y:S01]  /*2980*/  LOP3.LUT P0, RZ, R22, 0x4, RZ, 0xc0, !PT ;  /* 0x0000000416ff7812 */ /* 0x000fe2000780c0ff */
[----:B------:R-:W-:Y:S01]  /*2990*/  IMAD.SHL.U32 R11, R231, 0x4, RZ ;  /* 0x00000004e70b7824 */ /* 0x000fe200078e00ff */
[----:B------:R-:W-:Y:S01]  /*29a0*/  LOP3.LUT R5, R4, 0x8, R23, 0x78, !PT ;  /* 0x0000000804057812 */ /* 0x000fe200078e7817 */
[----:B------:R-:W-:Y:S01]  /*29b0*/  USHF.L.U32 UR10, UR10, 0x6, URZ ;  /* 0x000000060a0a7899 */ /* 0x000fe200080006ff */
[----:B------:R-:W-:Y:S01]  /*29c0*/  LOP3.LUT R7, R10, 0xc0, RZ, 0xc0, !PT ;  /* 0x000000c00a077812 */ /* 0x000fe200078ec0ff */
[----:B------:R-:W-:Y:S01]  /*29d0*/  USHF.L.U32 UR11, UR11, 0x6, URZ ;  /* 0x000000060b0b7899 */ /* 0x000fe200080006ff */
[----:B------:R-:W-:-:S02]  /*29e0*/  SEL R229, R229, 0xffffffe0, !P0 ;  /* 0xffffffe0e5e57807 */ /* 0x000fc40004000000 */
[----:B------:R-:W-:Y:S01]  /*29f0*/  LOP3.LUT R7, R7, 0x18, R11, 0xf8, !PT ;  /* 0x0000001807077812 */ /* 0x000fe200078ef80b */
[----:B------:R-:W-:Y:S01]  /*2a00*/  BAR.SYNC.DEFER_BLOCKING 0x0 ;  /* 0x0000000000007b1d */ /* 0x000fe20000010000 */
[C---:B------:R-:W-:Y:S02]  /*2a10*/  LOP3.LUT P1, RZ, R231.reuse, 0x4, RZ, 0xc0, !PT ;  /* 0x00000004e7ff7812 */ /* 0x040fe4000782c0ff */
[----:B------:R-:W-:Y:S01]  /*2a20*/  LOP3.LUT P2, RZ, R231, 0x8, RZ, 0xc0, !PT ;  /* 0x00000008e7ff7812 */ /* 0x000fe2000784c0ff */
[----:B---3--:R-:W-:Y:S01]  /*2a30*/  IMAD.SHL.U32 R2, R22, 0x10, RZ ;  /* 0x0000001016027824 */ /* 0x008fe200078e00ff */
[----:B------:R-:W-:-:S04]  /*2a40*/  SHF.R.U32.HI R3, RZ, 0x4, R22 ;  /* 0x00000004ff037819 */ /* 0x000fc80000011616 */
[--C-:B------:R-:W-:Y:S02]  /*2a50*/  LOP3.LUT R0, R0, 0x3c00, R2.reuse, 0xf8, !PT ;  /* 0x00003c0000007812 */ /* 0x100fe400078ef802 */
[----:B------:R-:W-:Y:S02]  /*2a60*/  LOP3.LUT R3, R3, 0x8, RZ, 0xc0, !PT ;  /* 0x0000000803037812 */ /* 0x000fe400078ec0ff */
[--C-:B------:R-:W-:Y:S02]  /*2a70*/  LOP3.LUT R6, R6, 0x200, R2.reuse, 0xf8, !PT ;  /* 0x0000020006067812 */ /* 0x100fe400078ef802 */
[----:B------:R-:W-:Y:S02]  /*2a80*/  LOP3.LUT R2, R0, 0x100, R2, 0xf8, !PT ;  /* 0x0000010000027812 */ /* 0x000fe400078ef802 */
[--C-:B------:R-:W-:Y:S01]  /*2a90*/  LOP3.LUT R0, R4, 0x8, R22.reuse, 0x78, !PT ;  /* 0x0000000804007812 */ /* 0x100fe200078e7816 */
[----:B------:R-:W-:Y:S01]  /*2aa0*/  IMAD.U32 R4, RZ, RZ, UR44 ;  /* 0x0000002cff047e24 */ /* 0x000fe2000f8e00ff */
[----:B------:R-:W-:-:S02]  /*2ab0*/  LOP3.LUT R3, R3, 0x10, R22, 0xf8, !PT ;  /* 0x0000001003037812 */ /* 0x000fc400078ef816 */
[----:B------:R-:W-:Y:S02]  /*2ac0*/  LOP3.LUT R0, R2, R0, RZ, 0xfc, !PT ;  /* 0x0000000002007212 */ /* 0x000fe400078efcff */
[----:B------:R-:W-:Y:S01]  /*2ad0*/  LOP3.LUT R2, R3, 0xc0, R8, 0xf8, !PT ;  /* 0x000000c003027812 */ /* 0x000fe200078ef808 */
[----:B------:R-:W-:Y:S01]  /*2ae0*/  IMAD.U32 R3, RZ, RZ, UR46 ;  /* 0x0000002eff037e24 */ /* 0x000fe2000f8e00ff */
[----:B------:R-:W-:Y:S02]  /*2af0*/  IADD3 R4, PT, PT, R4, UR38, R242 ;  /* 0x0000002604047c10 */ /* 0x000fe4000fffe0f2 */
[----:B------:R-:W-:Y:S02]  /*2b00*/  LOP3.LUT R2, R2, R9, RZ, 0x3c, !PT ;  /* 0x0000000902027212 */ /* 0x000fe400078e3cff */
[----:B------:R-:W-:Y:S01]  /*2b10*/  IADD3 R236, PT, PT, R4, -0x1f, -R3 ;  /* 0xffffffe104ec7810 */ /* 0x000fe20007ffe803 */
[----:B------:R-:W-:Y:S01]  /*2b20*/  IMAD.SHL.U32 R3, R231, 0x10, RZ ;  /* 0x00000010e7037824 */ /* 0x000fe200078e00ff */
[----:B------:R-:W-:-:S02]  /*2b30*/  LOP3.LUT R4, R10, 0x120, RZ, 0xc0, !PT ;  /* 0x000001200a047812 */ /* 0x000fc400078ec0ff */
[----:B------:R-:W-:Y:S02]  /*2b40*/  LEA R226, R0, UR6, 0x1 ;  /* 0x0000000600e27c11 */ /* 0x000fe4000f8e08ff */
[----:B------:R-:W-:Y:S02]  /*2b50*/  LOP3.LUT R224, R2, 0x120, R8, 0xf8, !PT ;  /* 0x0000012002e07812 */ /* 0x000fe400078ef808 */
[----:B------:R-:W-:Y:S01]  /*2b60*/  LOP3.LUT R2, R4, 0x200, R3, 0xf8, !PT ;  /* 0x0000020004027812 */ /* 0x000fe200078ef803 */
[C---:B------:R-:W-:Y:S01]  /*2b70*/  VIADD R4, R226.reuse, 0xf000 ;  /* 0x0000f000e2047836 */ /* 0x040fe20000000000 */
[----:B------:R3:W4:Y:S01]  /*2b80*/  LDSM.16.M88.4 R176, [R226+0xf000] ;  /* 0x00f00000e2b0783b */ /* 0x0007220000000200 */
[----:B------:R-:W-:Y:S01]  /*2b90*/  VIADD R220, R226, 0xf020 ;  /* 0x0000f020e2dc7836 */ /* 0x000fe20000000000 */
[----:B------:R-:W-:Y:S01]  /*2ba0*/  LOP3.LUT R3, R3, 0x1c0, RZ, 0xc0, !PT ;  /* 0x000001c003037812 */ /* 0x000fe200078ec0ff */
[----:B------:R-:W-:Y:S01]  /*2bb0*/  @P0 VIADD R220, R4, 0xffffffe0 ;  /* 0xffffffe004dc0836 */ /* 0x000fe20000000000 */
[----:B------:R3:W1:Y:S01]  /*2bc0*/  LDSM.16.M88.4 R180, [R226+0xf400] ;  /* 0x00f40000e2b4783b */ /* 0x0006620000000200 */
[----:B------:R-:W-:Y:S01]  /*2bd0*/  LOP3.LUT R0, R7, 0x8, R24, 0x78, !PT ;  /* 0x0000000807007812 */ /* 0x000fe200078e7818 */
[----:B------:R-:W-:Y:S01]  /*2be0*/  IMAD.IADD R227, R226, 0x1, R229 ;  /* 0x00000001e2e37824 */ /* 0x000fe200078e02e5 */
[----:B------:R-:W-:Y:S01]  /*2bf0*/  LOP3.LUT R6, R6, R5, RZ, 0xfc, !PT ;  /* 0x0000000506067212 */ /* 0x000fe200078efcff */
[----:B------:R3:W1:Y:S01]  /*2c00*/  LDSM.16.M88.4 R184, [R220] ;  /* 0x00000000dcb8783b */ /* 0x0006620000000200 */
[----:B------:R-:W-:-:S02]  /*2c10*/  LOP3.LUT R5, R10, 0x7400, RZ, 0xc0, !PT ;  /* 0x000074000a057812 */ /* 0x000fc400078ec0ff */
[--C-:B------:R-:W-:Y:S01]  /*2c20*/  LOP3.LUT R3, R3, 0x38, R25.reuse, 0xf8, !PT ;  /* 0x0000003803037812 */ /* 0x100fe200078ef819 */
[----:B------:R3:W1:Y:S01]  /*2c30*/  LDSM.16.M88.4 R188, [R220+0x400] ;  /* 0x00040000dcbc783b */ /* 0x0006620000000200 */
[----:B------:R-:W-:Y:S01]  /*2c40*/  LOP3.LUT R230, R2, R0, RZ, 0xfc, !PT ;  /* 0x0000000002e67212 */ /* 0x000fe200078efcff */
[----:B------:R-:W-:Y:S01]  /*2c50*/  IMAD.MOV.U32 R0, RZ, RZ, 0x10 ;  /* 0x00000010ff007424 */ /* 0x000fe200078e00ff */
[----:B------:R-:W-:Y:S01]  /*2c60*/  LEA R225, R6, UR6, 0x1 ;  /* 0x0000000606e17c11 */ /* 0x000fe2000f8e08ff */
[----:B------:R3:W1:Y:S01]  /*2c70*/  LDSM.16.M88.4 R200, [R220+0x2000] ;  /* 0x00200000dcc8783b */ /* 0x0006620000000200 */
[----:B------:R-:W-:Y:S02]  /*2c80*/  LEA R224, R224, UR6, 0x1 ;  /* 0x00000006e0e07c11 */ /* 0x000fe4000f8e08ff */
[----:B------:R-:W-:Y:S01]  /*2c90*/  LOP3.LUT R5, R5, 0x6, R25, 0xf8, !PT ;  /* 0x0000000605057812 */ /* 0x000fe200078ef819 */
[----:B------:R3:W1:Y:S01]  /*2ca0*/  LDSM.16.M88.4 R204, [R220+0x2400] ;  /* 0x00240000dccc783b */ /* 0x0006620000000200 */
[----:B------:R-:W-:Y:S01]  /*2cb0*/  LOP3.LUT R3, R3, 0x20, R24, 0x78, !PT ;  /* 0x0000002003037812 */ /* 0x000fe200078e7818 */
[----:B------:R-:W-:Y:S01]  /*2cc0*/  VIADD R225, R225, UR5 ;  /* 0x00000005e1e17c36 */ /* 0x000fe20008000000 */
[----:B------:R-:W-:Y:S01]  /*2cd0*/  LOP3.LUT P0, RZ, R231, 0x2, RZ, 0xc0, !PT ;  /* 0x00000002e7ff7812 */ /* 0x000fe2000780c0ff */
[----:B------:R3:W1:Y:S01]  /*2ce0*/  LDSM.16.M88.4 R216, [R220+0x4000] ;  /* 0x00400000dcd8783b */ /* 0x0006620000000200 */
[----:B------:R-:W-:Y:S01]  /*2cf0*/  LOP3.LUT R252, R5, R3, RZ, 0xfc, !PT ;  /* 0x0000000305fc7212 */ /* 0x000fe200078efcff */
[----:B------:R-:W-:Y:S01]  /*2d00*/  VIADD R224, R224, UR5 ;  /* 0x00000005e0e07c36 */ /* 0x000fe20008000000 */
[----:B------:R-:W-:Y:S01]  /*2d10*/  SEL R0, R0, 0xfffffff0, !P1 ;  /* 0xfffffff000007807 */ /* 0x000fe20004800000 */
[----:B------:R-:W1:Y:S01]  /*2d20*/  LDSM.16.M88.4 R220, [R220+0x4400] ;  /* 0x00440000dcdc783b */ /* 0x000e620000000200 */
[----:B------:R-:W-:-:S03]  /*2d30*/  SEL R228, R228, 0xffffffe0, !P0 ;  /* 0xffffffe0e4e47807 */ /* 0x000fc60004000000 */
[----:B------:R3:W1:Y:S04]  /*2d40*/  LDSM.16.M88.4 R192, [R226+0x11000] ;  /* 0x01100000e2c0783b */ /* 0x0006680000000200 */
[----:B------:R3:W1:Y:S04]  /*2d50*/  LDSM.16.M88.4 R196, [R226+0x11400] ;  /* 0x01140000e2c4783b */ /* 0x0006680000000200 */
[----:B------:R3:W1:Y:S04]  /*2d60*/  LDSM.16.M88.4 R208, [R226+0x13000] ;  /* 0x01300000e2d0783b */ /* 0x0006680000000200 */
[----:B--2-4-:R3:W1:Y:S02]  /*2d70*/  LDSM.16.M88.4 R212, [R226+0x13400] ;  /* 0x01340000e2d4783b */ /* 0x0146640000000200 */
.L_x_95:
[----:B------:R-:W0:Y:S01]  /*2d80*/  LDGDEPBAR ;  /* 0x00000000000079af */ /* 0x000e220000000000 */
[----:B------:R-:W-:Y:S01]  /*2d90*/  IMAD.IADD R0, R225, 0x1, R229 ;  /* 0x00000001e1007824 */ /* 0x000fe200078e02e5 */
[----:B------:R-:W-:Y:S01]  /*2da0*/  UIADD3 UR44, UPT, UPT, UR44, -0x40, URZ ;  /* 0xffffffc02c2c7890 */ /* 0x000fe2000fffe0ff */
[----:B------:R-:W-:Y:S01]  /*2db0*/  IMAD.SHL.U32 R2, R231, 0x2, RZ ;  /* 0x00000002e7027824 */ /* 0x000fe200078e00ff */
[----:B------:R-:W-:Y:S01]  /*2dc0*/  USHF.L.U32 UR5, UR40, 0x7, URZ ;  /* 0x0000000728057899 */ /* 0x000fe200080006ff */
[--C-:B------:R-:W-:Y:S01]  /*2dd0*/  SHF.R.U32.HI R232, RZ, 0x1, R231.reuse ;  /* 0x00000001ffe87819 */ /* 0x100fe200000116e7 */
[----:B------:R-:W-:Y:S01]  /*2de0*/  UISETP.GE.AND UP0, UPT, UR44, UR49, UPT ;  /* 0x000000312c00728c */ /* 0x000fe2000bf06270 */
[----:B------:R-:W-:Y:S01]  /*2df0*/  IMAD.MOV.U32 R3, RZ, RZ, 0x20 ;  /* 0x00000020ff037424 */ /* 0x000fe200078e00ff */
[----:B------:R-:W-:Y:S01]  /*2e00*/  UIADD3 UR5, UPT, UPT, UR5, 0x80, URZ ;  /* 0x0000008005057890 */ /* 0x000fe2000fffe0ff */
[----:B-----5:R-:W-:Y:S01]  /*2e10*/  FSETP.NEU.FTZ.AND P3, PT, R251, -INF , PT ;  /* 0xff800000fb00780b */ /* 0x020fe20003f7d000 */
        /* <DEDUP_REMOVED lines=8> */
[----:B------:R-:W4:Y:S08]  /*2ea0*/  LDSM.16.M88.4 R28, [R225+0x800] ;  /* 0x00080000e11c783b */ /* 0x000f300000000200 */
[----:B------:R-:W3:Y:S08]  /*2eb0*/  LDSM.16.M88.4 R132, [R226+0x9400] ;  /* 0x00940000e284783b */ /* 0x000ef00000000200 */
[----:B------:R-:W-:Y:S08]  /*2ec0*/  LDSM.16.M88.4 R136, [R0] ;  /* 0x000000000088783b */ /* 0x000ff00000000200 */
[----:B------:R-:W1:Y:S01]  /*2ed0*/  LDSM.16.M88.4 R140, [R227+0x9000] ;  /* 0x00900000e38c783b */ /* 0x000e620000000200 */
[-C--:B--2---:R-:W-:Y:S07]  /*2ee0*/  HMMA.16816.F32.BF16 R4, R32, R16.reuse, RZ ;  /* 0x000000102004723c */ /* 0x084fee00000418ff */
[----:B------:R-:W2:Y:S01]  /*2ef0*/  LDSM.16.M88.4 R144, [R0+0x800] ;  /* 0x000800000090783b */ /* 0x000ea20000000200 */
[C---:B----4-:R-:W-:Y:S07]  /*2f00*/  HMMA.16816.F32.BF16 R8, R28.reuse, R16, RZ ;  /* 0x000000101c08723c */ /* 0x050fee00000418ff */
[----:B------:R-:W4:Y:S01]  /*2f10*/  LDSM.16.M88.4 R148, [R227+0x9400] ;  /* 0x00940000e394783b */ /* 0x000f220000000200 */
[-C--:B------:R-:W-:Y:S07]  /*2f20*/  HMMA.16816.F32.BF16 R12, R28, R18.reuse, RZ ;  /* 0x000000121c0c723c */ /* 0x080fee00000418ff */
[----:B------:R-:W-:Y:S01]  /*2f30*/  LDSM.16.M88.4 R152, [R225+0x1000] ;  /* 0x00100000e198783b */ /* 0x000fe20000000200 */
[C---:B------:R-:W-:Y:S07]  /*2f40*/  HMMA.16816.F32.BF16 R16, R32.reuse, R18, RZ ;  /* 0x000000122010723c */ /* 0x040fee00000418ff */
[----:B------:R-:W4:Y:S01]  /*2f50*/  LDSM.16.M88.4 R156, [R226+0xb000] ;  /* 0x00b00000e29c783b */ /* 0x000f220000000200 */
[-C--:B---3--:R-:W-:Y:S07]  /*2f60*/  HMMA.16816.F32.BF16 R20, R32, R132.reuse, RZ ;  /* 0x000000842014723c */ /* 0x088fee00000418ff */
[----:B------:R-:W3:Y:S01]  /*2f70*/  LDSM.16.M88.4 R160, [R225+0x1800] ;  /* 0x00180000e1a0783b */ /* 0x000ee20000000200 */
[C---:B------:R-:W-:Y:S07]  /*2f80*/  HMMA.16816.F32.BF16 R24, R28.reuse, R132, RZ ;  /* 0x000000841c18723c */ /* 0x040fee00000418ff */
[----:B------:R-:W-:Y:S01]  /*2f90*/  LDSM.16.M88.4 R164, [R0+0x1000] ;  /* 0x0010000000a4783b */ /* 0x000fe20000000200 */
[-C--:B------:R-:W-:Y:S07]  /*2fa0*/  HMMA.16816.F32.BF16 R28, R28, R134.reuse, RZ ;  /* 0x000000861c1c723c */ /* 0x080fee00000418ff */
[----:B------:R-:W-:Y:S01]  /*2fb0*/  LDSM.16.M88.4 R168, [R227+0xb000] ;  /* 0x00b00000e3a8783b */ /* 0x000fe20000000200 */
[----:B------:R-:W-:Y:S07]  /*2fc0*/  HMMA.16816.F32.BF16 R32, R32, R134, RZ ;  /* 0x000000862020723c */ /* 0x000fee00000418ff */
[----:B------:R-:W3:Y:S01]  /*2fd0*/  LDSM.16.M88.4 R132, [R226+0xb400] ;  /* 0x00b40000e284783b */ /* 0x000ee20000000200 */
[-C--:B-1----:R-:W-:Y:S07]  /*2fe0*/  HMMA.16816.F32.BF16 R4, R136, R140.reuse, R4 ;  /* 0x0000008c8804723c */ /* 0x082fee0000041804 */
[----:B------:R-:W1:Y:S01]  /*2ff0*/  LDSM.16.M88.4 R172, [R0+0x1800] ;  /* 0x0018000000ac783b */ /* 0x000e620000000200 */
[C---:B--2---:R-:W-:Y:S08]  /*3000*/  HMMA.16816.F32.BF16 R8, R144.reuse, R140, R8 ;  /* 0x0000008c9008723c */ /* 0x044ff00000041808 */
[-C--:B------:R-:W-:Y:S08]  /*3010*/  HMMA.16816.F32.BF16 R12, R144, R142.reuse, R12 ;  /* 0x0000008e900c723c */ /* 0x080ff0000004180c */
[C---:B------:R-:W-:Y:S01]  /*3020*/  HMMA.16816.F32.BF16 R16, R136.reuse, R142, R16 ;  /* 0x0000008e8810723c */ /* 0x040fe20000041810 */
[----:B------:R-:W-:Y:S07]  /*3030*/  LDSM.16.M88.4 R140, [R225+0x2000] ;  /* 0x00200000e18c783b */ /* 0x000fee0000000200 */
[-C--:B----4-:R-:W-:Y:S08]  /*3040*/  HMMA.16816.F32.BF16 R20, R136, R148.reuse, R20 ;  /* 0x000000948814723c */ /* 0x090ff00000041814 */
[C---:B------:R-:W-:Y:S08]  /*3050*/  HMMA.16816.F32.BF16 R24, R144.reuse, R148, R24 ;  /* 0x000000949018723c */ /* 0x040ff00000041818 */
[-C--:B------:R-:W-:Y:S01]  /*3060*/  HMMA.16816.F32.BF16 R28, R144, R150.reuse, R28 ;  /* 0x00000096901c723c */ /* 0x080fe2000004181c */
[----:B------:R-:W-:Y:S07]  /*3070*/  LDSM.16.M88.4 R144, [R226+0xd000] ;  /* 0x00d00000e290783b */ /* 0x000fee0000000200 */
[----:B------:R-:W-:Y:S01]  /*3080*/  HMMA.16816.F32.BF16 R32, R136, R150, R32 ;  /* 0x000000968820723c */ /* 0x000fe20000041820 */
[----:B------:R-:W2:Y:S07]  /*3090*/  LDSM.16.M88.4 R136, [R227+0xb400] ;  /* 0x00b40000e388783b */ /* 0x000eae0000000200 */
[-C--:B------:R-:W-:Y:S01]  /*30a0*/  HMMA.16816.F32.BF16 R4, R152, R156.reuse, R4 ;  /* 0x0000009c9804723c */ /* 0x080fe20000041804 */
[----:B------:R-:W4:Y:S07]  /*30b0*/  LDSM.16.M88.4 R148, [R225+0x2800] ;  /* 0x00280000e194783b */ /* 0x000f2e0000000200 */
[C---:B---3--:R-:W-:Y:S08]  /*30c0*/  HMMA.16816.F32.BF16 R8, R160.reuse, R156, R8 ;  /* 0x0000009ca008723c */ /* 0x048ff00000041808 */
[-C--:B------:R-:W-:Y:S08]  /*30d0*/  HMMA.16816.F32.BF16 R12, R160, R158.reuse, R12 ;  /* 0x0000009ea00c723c */ /* 0x080ff0000004180c */
[C---:B------:R-:W-:Y:S01]  /*30e0*/  HMMA.16816.F32.BF16 R16, R152.reuse, R158, R16 ;  /* 0x0000009e9810723c */ /* 0x040fe20000041810 */
[----:B------:R-:W-:Y:S07]  /*30f0*/  LDSM.16.M88.4 R156, [R227+0xd000] ;  /* 0x00d00000e39c783b */ /* 0x000fee0000000200 */
[-C--:B------:R-:W-:Y:S08]  /*3100*/  HMMA.16816.F32.BF16 R20, R152, R132.reuse, R20 ;  /* 0x000000849814723c */ /* 0x080ff00000041814 */
[C---:B------:R-:W-:Y:S08]  /*3110*/  HMMA.16816.F32.BF16 R24, R160.reuse, R132, R24 ;  /* 0x00000084a018723c */ /* 0x040ff00000041818 */
[-C--:B------:R-:W-:Y:S08]  /*3120*/  HMMA.16816.F32.BF16 R28, R160, R134.reuse, R28 ;  /* 0x00000086a01c723c */ /* 0x080ff0000004181c */
[----:B------:R-:W-:Y:S01]  /*3130*/  HMMA.16816.F32.BF16 R32, R152, R134, R32 ;  /* 0x000000869820723c */ /* 0x000fe20000041820 */
[----:B------:R-:W3:Y:S07]  /*3140*/  LDSM.16.M88.4 R132, [R226+0xd400] ;  /* 0x00d40000e284783b */ /* 0x000eee0000000200 */
[-C--:B------:R-:W-:Y:S01]  /*3150*/  HMMA.16816.F32.BF16 R4, R164, R168.reuse, R4 ;  /* 0x000000a8a404723c */ /* 0x080fe20000041804 */
[----:B------:R-:W3:Y:S07]  /*3160*/  LDSM.16.M88.4 R152, [R0+0x2000] ;  /* 0x002000000098783b */ /* 0x000eee0000000200 */
[C---:B-1----:R-:W-:Y:S08]  /*3170*/  HMMA.16816.F32.BF16 R8, R172.reuse, R168, R8 ;  /* 0x000000a8ac08723c */ /* 0x042ff00000041808 */
[-C--:B------:R-:W-:Y:S08]  /*3180*/  HMMA.16816.F32.BF16 R12, R172, R170.reuse, R12 ;  /* 0x000000aaac0c723c */ /* 0x080ff0000004180c */
[C---:B------:R-:W-:Y:S08]  /*3190*/  HMMA.16816.F32.BF16 R16, R164.reuse, R170, R16 ;  /* 0x000000aaa410723c */ /* 0x040ff00000041810 */
[-C--:B--2---:R-:W-:Y:S08]  /*31a0*/  HMMA.16816.F32.BF16 R20, R164, R136.reuse, R20 ;  /* 0x00000088a414723c */ /* 0x084ff00000041814 */
[C---:B------:R-:W-:Y:S08]  /*31b0*/  HMMA.16816.F32.BF16 R24, R172.reuse, R136, R24 ;  /* 0x00000088ac18723c */ /* 0x040ff00000041818 */
[-C--:B------:R-:W-:Y:S08]  /*31c0*/  HMMA.16816.F32.BF16 R28, R172, R138.reuse, R28 ;  /* 0x0000008aac1c723c */ /* 0x080ff0000004181c */
[----:B------:R-:W-:Y:S01]  /*31d0*/  HMMA.16816.F32.BF16 R32, R164, R138, R32 ;  /* 0x0000008aa420723c */ /* 0x000fe20000041820 */
[----:B------:R1:W2:Y:S03]  /*31e0*/  LDSM.16.M88.4 R136, [R0+0x2800] ;  /* 0x002800000088783b */ /* 0x0002a60000000200 */
[--C-:B------:R-:W-:Y:S04]  /*31f0*/  SHF.R.U32.HI R164, RZ, 0x1, R231.reuse ;  /* 0x00000001ffa47819 */ /* 0x100fe800000116e7 */
[-C--:B------:R-:W-:Y:S08]  /*3200*/  HMMA.16816.F32.BF16 R4, R140, R144.reuse, R4 ;  /* 0x000000908c04723c */ /* 0x080ff00000041804 */
[C---:B----4-:R-:W-:Y:S04]  /*3210*/  HMMA.16816.F32.BF16 R8, R148.reuse, R144, R8 ;  /* 0x000000909408723c */ /* 0x050fe80000041808 */
[----:B------:R-:W-:Y:S04]  /*3220*/  LEA R144, R252, UR4, 0x1 ;  /* 0x00000004fc907c11 */ /* 0x000fe8000f8e08ff */
[-C--:B------:R-:W-:Y:S03]  /*3230*/  HMMA.16816.F32.BF16 R12, R148, R146.reuse, R12 ;  /* 0x00000092940c723c */ /* 0x080fe6000004180c */
[----:B-1----:R-:W-:Y:S01]  /*3240*/  @!P0 LOP3.LUT R0, R2, 0x6, RZ, 0xc0, !PT ;  /* 0x0000000602008812 */ /* 0x002fe200078ec0ff */
[----:B------:R-:W-:Y:S03]  /*3250*/  IMAD.U32 R2, RZ, RZ, UR40 ;  /* 0x00000028ff027e24 */ /* 0x000fe6000f8e00ff */
[----:B------:R-:W-:Y:S01]  /*3260*/  @!P0 LOP3.LUT R0, R0, 0x1e0, R232, 0xf8, !PT ;  /* 0x000001e000008812 */ /* 0x000fe200078ef8e8 */
[C---:B------:R-:W-:Y:S04]  /*3270*/  HMMA.16816.F32.BF16 R16, R140.reuse, R146, R16 ;  /* 0x000000928c10723c */ /* 0x040fe80000041810 */
[----:B------:R-:W-:Y:S02]  /*3280*/  @!P0 IMAD R0, R2, 0x80, R0 ;  /* 0x0000008002008824 */ /* 0x000fe400078e0200 */
[C---:B------:R-:W-:Y:S02]  /*3290*/  VIADD R147, R144.reuse, 0x13000 ;  /* 0x0001300090937836 */ /* 0x040fe40000000000 */
[-C--:B---3--:R-:W-:Y:S01]  /*32a0*/  HMMA.16816.F32.BF16 R20, R140, R132.reuse, R20 ;  /* 0x000000848c14723c */ /* 0x088fe20000041814 */
[----:B------:R-:W-:Y:S02]  /*32b0*/  IMAD.MOV.U32 R2, RZ, RZ, 0x8 ;  /* 0x00000008ff027424 */ /* 0x000fe400078e00ff */
[----:B------:R-:W-:Y:S05]  /*32c0*/  VIADD R146, R144, 0x13020 ;  /* 0x0001302090927836 */ /* 0x000fea0000000000 */
[C---:B------:R-:W-:Y:S04]  /*32d0*/  HMMA.16816.F32.BF16 R24, R148.reuse, R132, R24 ;  /* 0x000000849418723c */ /* 0x040fe80000041818 */
[----:B------:R-:W-:Y:S01]  /*32e0*/  @!P0 VIMNMX R133, PT, PT, R236, UR38, PT ;  /* 0x00000026ec858c48 */ /* 0x000fe2000bfe0100 */
[----:B------:R-:W-:Y:S03]  /*32f0*/  FMUL.FTZ R132, R249, 1.4426950216293334961 ;  /* 0x3fb8aa3bf9847820 */ /* 0x000fe60000410000 */
[-C--:B------:R-:W-:Y:S08]  /*3300*/  HMMA.16816.F32.BF16 R28, R148, R134.reuse, R28 ;  /* 0x00000086941c723c */ /* 0x080ff0000004181c */
[----:B------:R-:W-:Y:S01]  /*3310*/  HMMA.16816.F32.BF16 R32, R140, R134, R32 ;  /* 0x000000868c20723c */ /* 0x000fe20000041820 */
[----:B------:R-:W-:Y:S03]  /*3320*/  IMAD.MOV.U32 R143, RZ, RZ, 0x10 ;  /* 0x00000010ff8f7424 */ /* 0x000fe600078e00ff */
[----:B------:R-:W-:Y:S01]  /*3330*/  @!P0 VIADD R142, R0, 0x1 ;  /* 0x00000001008e8836 */ /* 0x000fe20000000000 */
[C---:B------:R-:W-:Y:S01]  /*3340*/  @!P0 VIADDMNMX R141, R236.reuse, -R3, UR38, PT ;  /* 0x00000026ec8d8e46 */ /* 0x040fe2000b800903 */
[----:B------:R-:W-:Y:S01]  /*3350*/  IMAD.MOV.U32 R3, RZ, RZ, 0x18 ;  /* 0x00000018ff037424 */ /* 0x000fe200078e00ff */
[----:B------:R-:W-:Y:S01]  /*3360*/  SEL R143, R143, 0xfffffff0, !P1 ;  /* 0xfffffff08f8f7807 */ /* 0x000fe20004800000 */
[-C--:B------:R-:W-:Y:S05]  /*3370*/  HMMA.16816.F32.BF16 R4, R152, R156.reuse, R4 ;  /* 0x0000009c9804723c */ /* 0x080fea0000041804 */
[----:B------:R-:W-:Y:S01]  /*3380*/  @!P0 VIADDMNMX R135, R236, -R3, UR38, PT ;  /* 0x00000026ec878e46 */ /* 0x000fe2000b800903 */
[----:B------:R-:W-:Y:S01]  /*3390*/  IMAD.IADD R145, R143, 0x1, R144 ;  /* 0x000000018f917824 */ /* 0x000fe200078e0290 */
[----:B------:R-:W-:Y:S01]  /*33a0*/  @!P0 ISETP.GE.AND P4, PT, R0, R141, PT ;  /* 0x0000008d0000820c */ /* 0x000fe20003f86270 */
[C---:B--2---:R-:W-:Y:S04]  /*33b0*/  HMMA.16816.F32.BF16 R8, R136.reuse, R156, R8 ;  /* 0x0000009c8808723c */ /* 0x044fe80000041808 */
[----:B------:R-:W-:Y:S01]  /*33c0*/  FMUL.FTZ R140, R251, 1.4426950216293334961 ;  /* 0x3fb8aa3bfb8c7820 */ /* 0x000fe20000410000 */
[----:B------:R-:W-:Y:S01]  /*33d0*/  FMUL.FTZ R134, R250, 1.4426950216293334961 ;  /* 0x3fb8aa3bfa867820 */ /* 0x000fe20000410000 */
[----:B------:R-:W-:Y:S01]  /*33e0*/  @!P0 VIADDMNMX R3, R236, R2, UR38, PT ;  /* 0x00000026ec038e46 */ /* 0x000fe2000b800102 */
[----:B------:R-:W-:Y:S01]  /*33f0*/  FMUL.FTZ R2, R248, 1.4426950216293334961 ;  /* 0x3fb8aa3bf8027820 */ /* 0x000fe20000410000 */
[-C--:B------:R-:W-:Y:S03]  /*3400*/  HMMA.16816.F32.BF16 R12, R136, R158.reuse, R12 ;  /* 0x0000009e880c723c */ /* 0x080fe6000004180c */
[----:B------:R-:W-:Y:S02]  /*3410*/  @!P0 FSEL R4, R4, -INF , !P4 ;  /* 0xff80000004048808 */ /* 0x000fe40006000000 */
[----:B------:R-:W-:Y:S02]  /*3420*/  @!P0 ISETP.GE.AND P4, PT, R0, R135, PT ;  /* 0x000000870000820c */ /* 0x000fe40003f86270 */
[----:B------:R-:W-:Y:S01]  /*3430*/  FSEL R140, R140, RZ, P3 ;  /* 0x000000ff8c8c7208 */ /* 0x000fe20001800000 */
[C---:B------:R-:W-:Y:S04]  /*3440*/  HMMA.16816.F32.BF16 R16, R152.reuse, R158, R16 ;  /* 0x0000009e9810723c */ /* 0x040fe80000041810 */
[----:B------:R-:W-:Y:S01]  /*3450*/  @!P0 ISETP.GE.AND P3, PT, R142, R141, PT ;  /* 0x0000008d8e00820c */ /* 0x000fe20003f66270 */
[--C-:B------:R-:W-:Y:S01]  /*3460*/  FFMA.FTZ R4, R4, UR9, -R140.reuse ;  /* 0x0000000904047c23 */ /* 0x100fe2000801088c */
[----:B------:R-:W-:Y:S02]  /*3470*/  @!P0 FSEL R6, R6, -INF , !P4 ;  /* 0xff80000006068808 */ /* 0x000fe40006000000 */
[----:B------:R-:W-:Y:S01]  /*3480*/  @!P0 ISETP.GE.AND P4, PT, R142, R135, PT ;  /* 0x000000878e00820c */ /* 0x000fe20003f86270 */
[----:B------:R-:W-:Y:S01]  /*3490*/  MUFU.EX2 R148, R4 ;  /* 0x0000000400947308 */ /* 0x000fe20000000800 */
[----:B------:R-:W-:Y:S02]  /*34a0*/  @!P0 FSEL R5, R5, -INF , !P3 ;  /* 0xff80000005058808 */ /* 0x000fe40005800000 */
[----:B------:R-:W-:Y:S02]  /*34b0*/  FSETP.NEU.FTZ.AND P3, PT, R250, -INF , PT ;  /* 0xff800000fa00780b */ /* 0x000fe40003f7d000 */
[----:B------:R-:W-:Y:S01]  /*34c0*/  @!P0 FSEL R7, R7, -INF , !P4 ;  /* 0xff80000007078808 */ /* 0x000fe20006000000 */
[----:B------:R-:W-:Y:S01]  /*34d0*/  FFMA.FTZ R5, R5, UR9, -R140 ;  /* 0x0000000905057c23 */ /* 0x000fe2000801088c */
[-C--:B------:R-:W-:Y:S02]  /*34e0*/  @!P0 ISETP.GE.AND P4, PT, R0, R133.reuse, PT ;  /* 0x000000850000820c */ /* 0x080fe40003f86270 */
[----:B------:R-:W-:Y:S01]  /*34f0*/  FSEL R134, R134, RZ, P3 ;  /* 0x000000ff86867208 */ /* 0x000fe20001800000 */
[----:B------:R-:W1:Y:S01]  /*3500*/  MUFU.EX2 R163, R5 ;  /* 0x0000000500a37308 */ /* 0x000e620000000800 */
[----:B------:R-:W-:Y:S02]  /*3510*/  @!P0 FSEL R8, R8, -INF , !P4 ;  /* 0xff80000008088808 */ /* 0x000fe40006000000 */
[----:B------:R-:W-:Y:S01]  /*3520*/  @!P0 ISETP.GE.AND P4, PT, R142, R133, PT ;  /* 0x000000858e00820c */ /* 0x000fe20003f86270 */
[--C-:B------:R-:W-:Y:S01]  /*3530*/  FFMA.FTZ R6, R6, UR9, -R134.reuse ;  /* 0x0000000906067c23 */ /* 0x100fe20008010886 */
[----:B------:R-:W-:Y:S01]  /*3540*/  FFMA.FTZ R7, R7, UR9, -R134 ;  /* 0x0000000907077c23 */ /* 0x000fe20008010886 */
[----:B------:R-:W-:Y:S04]  /*3550*/  FSETP.NEU.FTZ.AND P3, PT, R249, -INF , PT ;  /* 0xff800000f900780b */ /* 0x000fe80003f7d000 */
[----:B------:R-:W-:Y:S01]  /*3560*/  MUFU.EX2 R247, R6 ;  /* 0x0000000600f77308 */ /* 0x000fe20000000800 */
[----:B------:R-:W-:Y:S02]  /*3570*/  @!P0 FSEL R9, R9, -INF , !P4 ;  /* 0xff80000009098808 */ /* 0x000fe40006000000 */
[----:B------:R-:W-:Y:S02]  /*3580*/  FSEL R132, R132, RZ, P3 ;  /* 0x000000ff84847208 */ /* 0x000fe40001800000 */
[----:B------:R-:W-:Y:S02]  /*3590*/  FSETP.NEU.FTZ.AND P3, PT, R248, -INF , PT ;  /* 0xff800000f800780b */ /* 0x000fe40003f7d000 */
[-C--:B------:R-:W-:Y:S03]  /*35a0*/  @!P0 ISETP.GE.AND P4, PT, R0, R3.reuse, PT ;  /* 0x000000030000820c */ /* 0x080fe60003f86270 */
[----:B------:R2:W-:Y:S01]  /*35b0*/  MUFU.EX2 R246, R7 ;  /* 0x0000000700f67308 */ /* 0x0005e20000000800 */
[--C-:B------:R-:W-:Y:S01]  /*35c0*/  FFMA.FTZ R9, R9, UR9, -R132.reuse ;  /* 0x0000000909097c23 */ /* 0x100fe20008010884 */
[----:B------:R-:W-:Y:S01]  /*35d0*/  FFMA.FTZ R8, R8, UR9, -R132 ;  /* 0x0000000908087c23 */ /* 0x000fe20008010884 */
[----:B------:R-:W-:Y:S02]  /*35e0*/  FSEL R2, R2, RZ, P3 ;  /* 0x000000ff02027208 */ /* 0x000fe40001800000 */
[----:B------:R-:W-:Y:S02]  /*35f0*/  @!P0 ISETP.GE.AND P3, PT, R142, R3, PT ;  /* 0x000000038e00820c */ /* 0x000fe40003f66270 */
[----:B------:R-:W-:Y:S03]  /*3600*/  @!P0 FSEL R10, R10, -INF , !P4 ;  /* 0xff8000000a0a8808 */ /* 0x000fe60006000000 */
[----:B------:R3:W-:Y:S01]  /*3610*/  MUFU.EX2 R161, R9 ;  /* 0x0000000900a17308 */ /* 0x0007e20000000800 */
[----:B------:R-:W-:Y:S01]  /*3620*/  @!P0 FSEL R11, R11, -INF , !P3 ;  /* 0xff8000000b0b8808 */ /* 0x000fe20005800000 */
[--C-:B------:R-:W-:Y:S04]  /*3630*/  FFMA.FTZ R10, R10, UR9, -R2.reuse ;  /* 0x000000090a0a7c23 */ /* 0x100fe80008010802 */
[----:B------:R-:W-:Y:S04]  /*3640*/  FFMA.FTZ R11, R11, UR9, -R2 ;  /* 0x000000090b0b7c23 */ /* 0x000fe80008010802 */
[----:B------:R4:W-:Y:S01]  /*3650*/  MUFU.EX2 R166, R8 ;  /* 0x0000000800a67308 */ /* 0x0009e20000000800 */
[----:B--2---:R-:W2:Y:S09]  /*3660*/  LDSM.16.M88.4 R4, [R227+0xd400] ;  /* 0x00d40000e304783b */ /* 0x004eb20000000200 */
[----:B------:R-:W-:Y:S01]  /*3670*/  MUFU.EX2 R168, R10 ;  /* 0x0000000a00a87308 */ /* 0x000fe20000000800 */
[C---:B---3--:R-:W-:Y:S05]  /*3680*/  @!P0 VIADD R9, R0.reuse, 0x8 ;  /* 0x0000000800098836 */ /* 0x048fea0000000000 */
[-C--:B------:R-:W-:Y:S04]  /*3690*/  @!P0 ISETP.GE.AND P3, PT, R9, R133.reuse, PT ;  /* 0x000000850900820c */ /* 0x080fe80003f66270 */
[----:B------:R-:W-:Y:S01]  /*36a0*/  MUFU.EX2 R167, R11 ;  /* 0x0000000b00a77308 */ /* 0x000fe20000000800 */
[----:B----4-:R-:W-:Y:S01]  /*36b0*/  @!P0 VIADD R8, R0, 0x9 ;  /* 0x0000000900088836 */ /* 0x010fe20000000000 */
[----:B------:R-:W-:Y:S04]  /*36c0*/  @!P0 FSEL R12, R12, -INF , !P3 ;  /* 0xff8000000c0c8808 */ /* 0x000fe80005800000 */
[----:B------:R-:W-:Y:S01]  /*36d0*/  @!P0 ISETP.GE.AND P3, PT, R8, R133, PT ;  /* 0x000000850800820c */ /* 0x000fe20003f66270 */
[--C-:B------:R-:W-:Y:S03]  /*36e0*/  FFMA.FTZ R12, R12, UR9, -R132.reuse ;  /* 0x000000090c0c7c23 */ /* 0x100fe60008010884 */
[----:B------:R-:W-:Y:S01]  /*36f0*/  @!P0 FSEL R13, R13, -INF , !P3 ;  /* 0xff8000000d0d8808 */ /* 0x000fe20005800000 */
[----:B------:R-:W-:Y:S01]  /*3700*/  MUFU.EX2 R160, R12 ;  /* 0x0000000c00a07308 */ /* 0x000fe20000000800 */
[-C--:B------:R-:W-:Y:S03]  /*3710*/  @!P0 ISETP.GE.AND P3, PT, R9, R3.reuse, PT ;  /* 0x000000030900820c */ /* 0x080fe60003f66270 */
[----:B------:R-:W-:Y:S01]  /*3720*/  FFMA.FTZ R13, R13, UR9, -R132 ;  /* 0x000000090d0d7c23 */ /* 0x000fe20008010884 */
[----:B------:R-:W-:Y:S02]  /*3730*/  @!P0 FSEL R14, R14, -INF , !P3 ;  /* 0xff8000000e0e8808 */ /* 0x000fe40005800000 */
[----:B------:R-:W-:Y:S03]  /*3740*/  @!P0 ISETP.GE.AND P3, PT, R8, R3, PT ;  /* 0x000000030800820c */ /* 0x000fe60003f66270 */
[----:B------:R-:W-:Y:S01]  /*3750*/  MUFU.EX2 R159, R13 ;  /* 0x0000000d009f7308 */ /* 0x000fe20000000800 */
[--C-:B------:R-:W-:Y:S01]  /*3760*/  FFMA.FTZ R14, R14, UR9, -R2.reuse ;  /* 0x000000090e0e7c23 */ /* 0x100fe20008010802 */
[----:B------:R-:W-:Y:S02]  /*3770*/  @!P0 FSEL R15, R15, -INF , !P3 ;  /* 0xff8000000f0f8808 */ /* 0x000fe40005800000 */
[-C--:B------:R-:W-:Y:S01]  /*3780*/  @!P0 ISETP.GE.AND P3, PT, R9, R141.reuse, PT ;  /* 0x0000008d0900820c */ /* 0x080fe20003f66270 */
[-C--:B--2---:R-:W-:Y:S05]  /*3790*/  HMMA.16816.F32.BF16 R20, R152, R4.reuse, R20 ;  /* 0x000000049814723c */ /* 0x084fea0000041814 */
[----:B------:R-:W-:Y:S01]  /*37a0*/  MUFU.EX2 R165, R14 ;  /* 0x0000000e00a57308 */ /* 0x000fe20000000800 */
[----:B------:R-:W-:Y:S01]  /*37b0*/  @!P0 FSEL R16, R16, -INF , !P3 ;  /* 0xff80000010108808 */ /* 0x000fe20005800000 */
[----:B------:R-:W-:Y:S01]  /*37c0*/  FFMA.FTZ R15, R15, UR9, -R2 ;  /* 0x000000090f0f7c23 */ /* 0x000fe20008010802 */
[----:B------:R-:W-:Y:S01]  /*37d0*/  @!P0 ISETP.GE.AND P3, PT, R8, R141, PT ;  /* 0x0000008d0800820c */ /* 0x000fe20003f66270 */
[C---:B------:R-:W-:Y:S06]  /*37e0*/  HMMA.16816.F32.BF16 R24, R136.reuse, R4, R24 ;  /* 0x000000048818723c */ /* 0x040fec0000041818 */
[----:B------:R-:W2:Y:S01]  /*37f0*/  MUFU.EX2 R162, R15 ;  /* 0x0000000f00a27308 */ /* 0x000ea20000000800 */
[----:B------:R-:W-:Y:S01]  /*3800*/  @!P0 FSEL R17, R17, -INF , !P3 ;  /* 0xff80000011118808 */ /* 0x000fe20005800000 */
[C---:B------:R-:W-:Y:S01]  /*3810*/  @!P0 VIADD R4, R0.reuse, 0x18 ;  /* 0x0000001800048836 */ /* 0x040fe20000000000 */
[-C--:B------:R-:W-:Y:S01]  /*3820*/  @!P0 ISETP.GE.AND P3, PT, R9, R135.reuse, PT ;  /* 0x000000870900820c */ /* 0x080fe20003f66270 */
[----:B------:R-:W-:Y:S01]  /*3830*/  @!P0 VIADD R9, R0, 0x11 ;  /* 0x0000001100098836 */ /* 0x000fe20000000000 */
[-C--:B------:R-:W-:Y:S03]  /*3840*/  HMMA.16816.F32.BF16 R28, R136, R6.reuse, R28 ;  /* 0x00000006881c723c */ /* 0x080fe6000004181c */
[----:B------:R-:W-:Y:S01]  /*3850*/  @!P0 FSEL R18, R18, -INF , !P3 ;  /* 0xff80000012128808 */ /* 0x000fe20005800000 */
[--C-:B------:R-:W-:Y:S01]  /*3860*/  FFMA.FTZ R16, R16, UR9, -R140.reuse ;  /* 0x0000000910107c23 */ /* 0x100fe2000801088c */
[----:B------:R-:W-:Y:S01]  /*3870*/  @!P0 ISETP.GE.AND P3, PT, R8, R135, PT ;  /* 0x000000870800820c */ /* 0x000fe20003f66270 */
[C---:B------:R-:W-:Y:S01]  /*3880*/  @!P0 VIADD R8, R0.reuse, 0x10 ;  /* 0x0000001000088836 */ /* 0x040fe20000000000 */
[----:B-1----:R-:W-:Y:S01]  /*3890*/  F2FP.BF16.F32.PACK_AB R5, R163, R148 ;  /* 0x00000094a305723e */ /* 0x002fe200000010ff */
[----:B------:R-:W-:Y:S01]  /*38a0*/  HMMA.16816.F32.BF16 R32, R152, R6, R32 ;  /* 0x000000069820723c */ /* 0x000fe20000041820 */
[----:B------:R-:W-:Y:S03]  /*38b0*/  MUFU.EX2 R175, R16 ;  /* 0x0000001000af7308 */ /* 0x000fe60000000800 */
[----:B------:R-:W-:Y:S01]  /*38c0*/  @!P0 FSEL R19, R19, -INF , !P3 ;  /* 0xff80000013138808 */ /* 0x000fe20005800000 */
[----:B------:R-:W-:Y:S01]  /*38d0*/  @!P0 VIADD R0, R0, 0x19 ;  /* 0x0000001900008836 */ /* 0x000fe20000000000 */
[-C--:B------:R-:W-:Y:S01]  /*38e0*/  @!P0 ISETP.GE.AND P3, PT, R8, R141.reuse, PT ;  /* 0x0000008d0800820c */ /* 0x080fe20003f66270 */
[----:B------:R-:W-:Y:S01]  /*38f0*/  FFMA.FTZ R17, R17, UR9, -R140 ;  /* 0x0000000911117c23 */ /* 0x000fe2000801088c */
[--C-:B------:R-:W-:Y:S01]  /*3900*/  FFMA.FTZ R18, R18, UR9, -R134.reuse ;  /* 0x0000000912127c23 */ /* 0x100fe20008010886 */
[----:B------:R-:W-:Y:S01]  /*3910*/  FFMA.FTZ R19, R19, UR9, -R134 ;  /* 0x0000000913137c23 */ /* 0x000fe20008010886 */
[----:B------:R-:W-:Y:S01]  /*3920*/  @!P0 FSEL R20, R20, -INF , !P3 ;  /* 0xff80000014148808 */ /* 0x000fe20005800000 */
[----:B------:R-:W-:Y:S01]  /*3930*/  MUFU.EX2 R174, R17 ;  /* 0x0000001100ae7308 */ /* 0x000fe20000000800 */
[----:B------:R-:W-:Y:S01]  /*3940*/  @!P0 ISETP.GE.AND P3, PT, R9, R141, PT ;  /* 0x0000008d0900820c */ /* 0x000fe20003f66270 */
[----:B------:R1:W-:Y:S01]  /*3950*/  STS [R144+0x13000], R5 ;  /* 0x0130000590007388 */ /* 0x0003e20000000800 */
[----:B------:R-:W-:Y:S01]  /*3960*/  @!P0 ISETP.GE.AND P4, PT, R4, R3, PT ;  /* 0x000000030400820c */ /* 0x000fe20003f86270 */
[--C-:B------:R-:W-:Y:S01]  /*3970*/  FFMA.FTZ R20, R20, UR9, -R140.reuse ;  /* 0x0000000914147c23 */ /* 0x100fe2000801088c */
[----:B------:R-:W-:Y:S02]  /*3980*/  @!P0 FSEL R21, R21, -INF , !P3 ;  /* 0xff80000015158808 */ /* 0x000fe40005800000 */
[-C--:B------:R-:W-:Y:S03]  /*3990*/  @!P0 ISETP.GE.AND P3, PT, R8, R135.reuse, PT ;  /* 0x000000870800820c */ /* 0x080fe60003f66270 */
[----:B------:R-:W-:Y:S01]  /*39a0*/  MUFU.EX2 R245, R18 ;  /* 0x0000001200f57308 */ /* 0x000fe20000000800 */
[----:B------:R-:W-:Y:S01]  /*39b0*/  @!P0 FSEL R30, R30, -INF , !P4 ;  /* 0xff8000001e1e8808 */ /* 0x000fe20006000000 */
[----:B------:R-:W-:Y:S01]  /*39c0*/  FFMA.FTZ R21, R21, UR9, -R140 ;  /* 0x0000000915157c23 */ /* 0x000fe2000801088c */
[----:B------:R-:W-:Y:S02]  /*39d0*/  @!P0 FSEL R22, R22, -INF , !P3 ;  /* 0xff80000016168808 */ /* 0x000fe40005800000 */
[----:B------:R-:W-:Y:S01]  /*39e0*/  @!P0 ISETP.GE.AND P3, PT, R9, R135, PT ;  /* 0x000000870900820c */ /* 0x000fe20003f66270 */
[----:B------:R-:W-:Y:S01]  /*39f0*/  FFMA.FTZ R30, R30, UR9, -R2 ;  /* 0x000000091e1e7c23 */ /* 0x000fe20008010802 */
[----:B--2---:R-:W-:Y:S03]  /*3a00*/  F2FP.BF16.F32.PACK_AB R7, R162, R165 ;  /* 0x000000a5a207723e */ /* 0x004fe600000010ff */
[----:B------:R-:W-:Y:S01]  /*3a10*/  MUFU.EX2 R244, R19 ;  /* 0x0000001300f47308 */ /* 0x000fe20000000800 */
[----:B------:R-:W-:Y:S01]  /*3a20*/  @!P0 FSEL R23, R23, -INF , !P3 ;  /* 0xff80000017178808 */ /* 0x000fe20005800000 */
[--C-:B------:R-:W-:Y:S01]  /*3a30*/  FFMA.FTZ R22, R22, UR9, -R134.reuse ;  /* 0x0000000916167c23 */ /* 0x100fe20008010886 */
[-C--:B------:R-:W-:Y:S03]  /*3a40*/  @!P0 ISETP.GE.AND P3, PT, R8, R133.reuse, PT ;  /* 0x000000850800820c */ /* 0x080fe60003f66270 */
[----:B------:R-:W-:Y:S01]  /*3a50*/  FFMA.FTZ R23, R23, UR9, -R134 ;  /* 0x0000000917177c23 */ /* 0x000fe20008010886 */
[----:B------:R-:W-:Y:S03]  /*3a60*/  @!P0 FSEL R24, R24, -INF , !P3 ;  /* 0xff80000018188808 */ /* 0x000fe60005800000 */
[----:B------:R-:W-:Y:S01]  /*3a70*/  MUFU.EX2 R173, R20 ;  /* 0x0000001400ad7308 */ /* 0x000fe20000000800 */
[----:B------:R-:W-:Y:S01]  /*3a80*/  @!P0 ISETP.GE.AND P3, PT, R9, R133, PT ;  /* 0x000000850900820c */ /* 0x000fe20003f66270 */
[--C-:B------:R-:W-:Y:S03]  /*3a90*/  FFMA.FTZ R24, R24, UR9, -R132.reuse ;  /* 0x0000000918187c23 */ /* 0x100fe60008010884 */
[----:B------:R-:W-:Y:S02]  /*3aa0*/  @!P0 FSEL R25, R25, -INF , !P3 ;  /* 0xff80000019198808 */ /* 0x000fe40005800000 */
[-C--:B------:R-:W-:Y:S03]  /*3ab0*/  @!P0 ISETP.GE.AND P3, PT, R8, R3.reuse, PT ;  /* 0x000000030800820c */ /* 0x080fe60003f66270 */
[----:B------:R-:W2:Y:S01]  /*3ac0*/  MUFU.EX2 R172, R21 ;  /* 0x0000001500ac7308 */ /* 0x000ea20000000800 */
[----:B------:R-:W-:Y:S01]  /*3ad0*/  FFMA.FTZ R25, R25, UR9, -R132 ;  /* 0x0000000919197c23 */ /* 0x000fe20008010884 */
[----:B------:R-:W-:Y:S02]  /*3ae0*/  @!P0 FSEL R26, R26, -INF , !P3 ;  /* 0xff8000001a1a8808 */ /* 0x000fe40005800000 */
[----:B------:R-:W-:Y:S06]  /*3af0*/  @!P0 ISETP.GE.AND P3, PT, R9, R3, PT ;  /* 0x000000030900820c */ /* 0x000fec0003f66270 */
[----:B------:R-:W-:Y:S01]  /*3b00*/  MUFU.EX2 R232, R22 ;  /* 0x0000001600e87308 */ /* 0x000fe20000000800 */
[----:B------:R-:W-:Y:S01]  /*3b10*/  @!P0 FSEL R27, R27, -INF , !P3 ;  /* 0xff8000001b1b8808 */ /* 0x000fe20005800000 */
[--C-:B------:R-:W-:Y:S01]  /*3b20*/  FFMA.FTZ R26, R26, UR9, -R2.reuse ;  /* 0x000000091a1a7c23 */ /* 0x100fe20008010802 */
[-C--:B------:R-:W-:Y:S03]  /*3b30*/  @!P0 ISETP.GE.AND P3, PT, R4, R133.reuse, PT ;  /* 0x000000850400820c */ /* 0x080fe60003f66270 */
[----:B------:R-:W-:Y:S01]  /*3b40*/  FFMA.FTZ R27, R27, UR9, -R2 ;  /* 0x000000091b1b7c23 */ /* 0x000fe20008010802 */
[----:B------:R-:W-:Y:S03]  /*3b50*/  @!P0 FSEL R28, R28, -INF , !P3 ;  /* 0xff8000001c1c8808 */ /* 0x000fe60005800000 */
[----:B------:R-:W1:Y:S01]  /*3b60*/  MUFU.EX2 R233, R23 ;  /* 0x0000001700e97308 */ /* 0x000e620000000800 */
[----:B------:R-:W-:Y:S02]  /*3b70*/  @!P0 ISETP.GE.AND P3, PT, R0, R133, PT ;  /* 0x000000850000820c */ /* 0x000fe40003f66270 */
[----:B--2---:R-:W-:Y:S01]  /*3b80*/  F2FP.BF16.F32.PACK_AB R6, R172, R173 ;  /* 0x000000adac06723e */ /* 0x004fe200000010ff */
[--C-:B------:R-:W-:Y:S01]  /*3b90*/  FFMA.FTZ R28, R28, UR9, -R132.reuse ;  /* 0x000000091c1c7c23 */ /* 0x100fe20008010884 */
[----:B------:R-:W-:Y:S02]  /*3ba0*/  @!P0 FSEL R29, R29, -INF , !P3 ;  /* 0xff8000001d1d8808 */ /* 0x000fe40005800000 */
[-C--:B------:R-:W-:Y:S03]  /*3bb0*/  @!P0 ISETP.GE.AND P3, PT, R4, R141.reuse, PT ;  /* 0x0000008d0400820c */ /* 0x080fe60003f66270 */
[----:B------:R-:W-:Y:S01]  /*3bc0*/  MUFU.EX2 R157, R24 ;  /* 0x00000018009d7308 */ /* 0x000fe20000000800 */
[----:B------:R-:W-:Y:S01]  /*3bd0*/  FFMA.FTZ R132, R29, UR9, -R132 ;  /* 0x000000091d847c23 */ /* 0x000fe20008010884 */
[----:B------:R-:W-:Y:S02]  /*3be0*/  @!P0 FSEL R32, R32, -INF , !P3 ;  /* 0xff80000020208808 */ /* 0x000fe40005800000 */
[----:B------:R-:W-:Y:S01]  /*3bf0*/  @!P0 ISETP.GE.AND P3, PT, R0, R141, PT ;  /* 0x0000008d0000820c */ /* 0x000fe20003f66270 */
[----:B------:R-:W-:Y:S02]  /*3c00*/  IMAD.U32 R141, RZ, RZ, UR61 ;  /* 0x0000003dff8d7e24 */ /* 0x000fe4000f8e00ff */
[--C-:B------:R-:W-:Y:S01]  /*3c10*/  FFMA.FTZ R32, R32, UR9, -R140.reuse ;  /* 0x0000000920207c23 */ /* 0x100fe2000801088c */
[----:B------:R-:W-:Y:S02]  /*3c20*/  @!P0 FSEL R33, R33, -INF , !P3 ;  /* 0xff80000021218808 */ /* 0x000fe40005800000 */
[----:B------:R-:W-:Y:S01]  /*3c30*/  MUFU.EX2 R156, R25 ;  /* 0x00000019009c7308 */ /* 0x000fe20000000800 */
[----:B------:R-:W-:Y:S02]  /*3c40*/  @!P0 ISETP.GE.AND P3, PT, R4, R135, PT ;  /* 0x000000870400820c */ /* 0x000fe40003f66270 */
[----:B------:R-:W-:Y:S01]  /*3c50*/  F2FP.BF16.F32.PACK_AB R4, R246, R247 ;  /* 0x000000f7f604723e */ /* 0x000fe200000010ff */
[----:B------:R-:W-:Y:S01]  /*3c60*/  FFMA.FTZ R140, R33, UR9, -R140 ;  /* 0x00000009218c7c23 */ /* 0x000fe2000801088c */
[----:B------:R-:W-:Y:S02]  /*3c70*/  @!P0 FSEL R34, R34, -INF , !P3 ;  /* 0xff80000022228808 */ /* 0x000fe40005800000 */
[----:B------:R-:W-:Y:S01]  /*3c80*/  @!P0 ISETP.GE.AND P3, PT, R0, R135, PT ;  /* 0x000000870000820c */ /* 0x000fe20003f66270 */
[----:B------:R2:W-:Y:S02]  /*3c90*/  STS [R144+0x13400], R4 ;  /* 0x0134000490007388 */ /* 0x0005e40000000800 */
[----:B------:R-:W-:Y:S01]  /*3ca0*/  MUFU.EX2 R169, R32 ;  /* 0x0000002000a97308 */ /* 0x000fe20000000800 */
[--C-:B------:R-:W-:Y:S01]  /*3cb0*/  FFMA.FTZ R34, R34, UR9, -R134.reuse ;  /* 0x0000000922227c23 */ /* 0x100fe20008010886 */
[----:B------:R-:W-:Y:S02]  /*3cc0*/  @!P0 FSEL R35, R35, -INF , !P3 ;  /* 0xff80000023238808 */ /* 0x000fe40005800000 */
[----:B------:R-:W-:Y:S02]  /*3cd0*/  @!P0 ISETP.GE.AND P3, PT, R0, R3, PT ;  /* 0x000000030000820c */ /* 0x000fe40003f66270 */
[----:B------:R-:W-:Y:S01]  /*3ce0*/  F2FP.BF16.F32.PACK_AB R3, R174, R175 ;  /* 0x000000afae03723e */ /* 0x000fe200000010ff */
[----:B------:R-:W-:Y:S01]  /*3cf0*/  FFMA.FTZ R134, R35, UR9, -R134 ;  /* 0x0000000923867c23 */ /* 0x000fe20008010886 */
[----:B------:R-:W-:Y:S02]  /*3d00*/  F2FP.BF16.F32.PACK_AB R0, R244, R245 ;  /* 0x000000f5f400723e */ /* 0x000fe400000010ff */
[----:B------:R3:W4:Y:S01]  /*3d10*/  MUFU.EX2 R155, R140 ;  /* 0x0000008c009b7308 */ /* 0x0007220000000800 */
[----:B------:R-:W-:Y:S01]  /*3d20*/  @!P0 FSEL R31, R31, -INF , !P3 ;  /* 0xff8000001f1f8808 */ /* 0x000fe20005800000 */
[----:B------:R4:W-:Y:S01]  /*3d30*/  STS [R145+0x13000], R3 ;  /* 0x0130000391007388 */ /* 0x0009e20000000800 */
[----:B-1----:R-:W-:Y:S03]  /*3d40*/  F2FP.BF16.F32.PACK_AB R5, R233, R232 ;  /* 0x000000e8e905723e */ /* 0x002fe600000010ff */
[----:B------:R1:W-:Y:S01]  /*3d50*/  STS [R145+0x13400], R0 ;  /* 0x0134000091007388 */ /* 0x0003e20000000800 */
[----:B------:R-:W-:Y:S03]  /*3d60*/  FFMA.FTZ R31, R31, UR9, -R2 ;  /* 0x000000091f1f7c23 */ /* 0x000fe60008010802 */
[----:B------:R-:W-:Y:S01]  /*3d70*/  MUFU.EX2 R171, R34 ;  /* 0x0000002200ab7308 */ /* 0x000fe20000000800 */
[----:B------:R-:W-:Y:S02]  /*3d80*/  IMAD.MOV.U32 R2, RZ, RZ, R146 ;  /* 0x000000ffff027224 */ /* 0x000fe400078e0092 */
[----:B------:R-:W-:Y:S01]  /*3d90*/  @P2 VIADD R2, R147, 0xffffffe0 ;  /* 0xffffffe093022836 */ /* 0x000fe20000000000 */
[----:B--2---:R-:W-:Y:S06]  /*3da0*/  F2FP.BF16.F32.PACK_AB R4, R161, R166 ;  /* 0x000000a6a104723e */ /* 0x004fec00000010ff */
[----:B------:R-:W2:Y:S01]  /*3db0*/  MUFU.EX2 R170, R134 ;  /* 0x0000008600aa7308 */ /* 0x000ea20000000800 */
[----:B---3--:R-:W-:Y:S01]  /*3dc0*/  IMAD.U32 R140, RZ, RZ, UR60 ;  /* 0x0000003cff8c7e24 */ /* 0x008fe2000f8e00ff */
[----:B------:R3:W-:Y:S08]  /*3dd0*/  STS [R144+0x14000], R4 ;  /* 0x0140000490007388 */ /* 0x0007f00000000800 */
[----:B------:R-:W-:Y:S01]  /*3de0*/  MUFU.EX2 R158, R26 ;  /* 0x0000001a009e7308 */ /* 0x000fe20000000800 */
[----:B----4-:R-:W-:Y:S02]  /*3df0*/  F2FP.BF16.F32.PACK_AB R3, R167, R168 ;  /* 0x000000a8a703723e */ /* 0x010fe400000010ff */
[----:B-1----:R-:W-:Y:S03]  /*3e00*/  F2FP.BF16.F32.PACK_AB R0, R159, R160 ;  /* 0x000000a09f00723e */ /* 0x002fe600000010ff */
[----:B------:R1:W-:Y:S04]  /*3e10*/  STS [R144+0x14400], R3 ;  /* 0x0144000390007388 */ /* 0x0003e80000000800 */
[----:B------:R-:W4:Y:S01]  /*3e20*/  MUFU.EX2 R154, R27 ;  /* 0x0000001b009a7308 */ /* 0x000f220000000800 */
[----:B------:R2:W-:Y:S04]  /*3e30*/  STS [R145+0x14000], R0 ;  /* 0x0140000091007388 */ /* 0x0005e80000000800 */
[----:B------:R4:W-:Y:S05]  /*3e40*/  STS [R145+0x14400], R7 ;  /* 0x0144000791007388 */ /* 0x0009ea0000000800 */
[----:B------:R-:W-:Y:S01]  /*3e50*/  MUFU.EX2 R152, R28 ;  /* 0x0000001c00987308 */ /* 0x000fe20000000800 */
[----:B------:R4:W-:Y:S01]  /*3e60*/  STS [R2], R6 ;  /* 0x0000000602007388 */ /* 0x0009e20000000800 */
[----:B---3--:R-:W-:Y:S03]  /*3e70*/  F2FP.BF16.F32.PACK_AB R4, R155, R169 ;  /* 0x000000a99b04723e */ /* 0x008fe600000010ff */
[----:B------:R3:W-:Y:S05]  /*3e80*/  STS [R2+0x400], R5 ;  /* 0x0004000502007388 */ /* 0x0007ea0000000800 */
[----:B------:R-:W3:Y:S01]  /*3e90*/  MUFU.EX2 R151, R132 ;  /* 0x0000008400977308 */ /* 0x000ee20000000800 */
[----:B-1----:R-:W-:Y:S09]  /*3ea0*/  IMAD.IADD R3, R143, 0x1, R2 ;  /* 0x000000018f037824 */ /* 0x002ff200078e0202 */
[----:B------:R-:W-:Y:S01]  /*3eb0*/  MUFU.EX2 R150, R30 ;  /* 0x0000001e00967308 */ /* 0x000fe20000000800 */
[----:B--2---:R-:W-:Y:S01]  /*3ec0*/  F2FP.BF16.F32.PACK_AB R0, R170, R171 ;  /* 0x000000abaa00723e */ /* 0x004fe200000010ff */
[----:B------:R1:W-:Y:S01]  /*3ed0*/  STS [R3], R4 ;  /* 0x0000000403007388 */ /* 0x0003e20000000800 */
[----:B----4-:R-:W-:Y:S03]  /*3ee0*/  F2FP.BF16.F32.PACK_AB R7, R156, R157 ;  /* 0x0000009d9c07723e */ /* 0x010fe600000010ff */
[----:B------:R2:W-:Y:S04]  /*3ef0*/  STS [R3+0x400], R0 ;  /* 0x0004000003007388 */ /* 0x0005e80000000800 */
[----:B------:R-:W1:Y:S01]  /*3f00*/  MUFU.EX2 R149, R31 ;  /* 0x0000001f00957308 */ /* 0x000e620000000800 */
[----:B------:R-:W-:Y:S01]  /*3f10*/  F2FP.BF16.F32.PACK_AB R6, R154, R158 ;  /* 0x0000009e9a06723e */ /* 0x000fe200000010ff */
[----:B------:R-:W-:Y:S01]  /*3f20*/  STS [R2+0x1000], R7 ;  /* 0x0010000702007388 */ /* 0x000fe20000000800 */
[----:B---3--:R-:W-:Y:S03]  /*3f30*/  F2FP.BF16.F32.PACK_AB R5, R151, R152 ;  /* 0x000000989705723e */ /* 0x008fe600000010ff */
[----:B------:R3:W-:Y:S04]  /*3f40*/  STS [R2+0x1400], R6 ;  /* 0x0014000602007388 */ /* 0x0007e80000000800 */
[----:B------:R-:W-:Y:S01]  /*3f50*/  STS [R3+0x1000], R5 ;  /* 0x0010000503007388 */ /* 0x000fe20000000800 */
[----:B-1----:R-:W-:Y:S02]  /*3f60*/  F2FP.BF16.F32.PACK_AB R4, R149, R150 ;  /* 0x000000969504723e */ /* 0x002fe400000010ff */
[----:B--2---:R-:W-:Y:S03]  /*3f70*/  LEA R0, R230, UR4, 0x1 ;  /* 0x00000004e6007c11 */ /* 0x004fe6000f8e08ff */
[----:B------:R1:W-:Y:S04]  /*3f80*/  STS [R3+0x1400], R4 ;  /* 0x0014000403007388 */ /* 0x0003e80000000800 */
[----:B------:R-:W2:Y:S01]  /*3f90*/  LDSM.16.M88.4 R32, [R0+0x6000] ;  /* 0x006000000020783b */ /* 0x000ea20000000200 */
[C---:B---3--:R-:W-:Y:S07]  /*3fa0*/  VIADD R2, R0.reuse, 0x6020 ;  /* 0x0000602000027836 */ /* 0x048fee0000000000 */
[----:B------:R-:W3:Y:S01]  /*3fb0*/  LDSM.16.M88.4 R28, [R0+0x6800] ;  /* 0x00680000001c783b */ /* 0x000ee20000000200 */
[----:B-1----:R-:W-:Y:S04]  /*3fc0*/  VIADD R3, R0, 0x6000 ;  /* 0x0000600000037836 */ /* 0x002fe80000000000 */
[----:B------:R-:W-:Y:S01]  /*3fd0*/  @P1 VIADD R2, R3, 0xffffffe0 ;  /* 0xffffffe003021836 */ /* 0x000fe20000000000 */
[----:B------:R-:W-:Y:S04]  /*3fe0*/  LOP3.LUT R3, R164, 0x30, RZ, 0xc0, !PT ;  /* 0x00000030a4037812 */ /* 0x000fe800078ec0ff */
[----:B------:R-:W1:Y:S01]  /*3ff0*/  LDSM.16.M88.4 R132, [R2] ;  /* 0x000000000284783b */ /* 0x000e620000000200 */
[----:B------:R-:W-:Y:S07]  /*4000*/  LOP3.LUT R3, R3, 0x8, R231, 0xf8, !PT ;  /* 0x0000000803037812 */ /* 0x000fee00078ef8e7 */
        /* <DEDUP_REMOVED lines=55> */
[----:B-1----:R-:W-:Y:S02]  /*4380*/  IMAD.MOV.U32 R2, RZ, RZ, R146 ;  /* 0x000000ffff027224 */ /* 0x002fe400078e0092 */
[----:B------:R-:W-:Y:S01]  /*4390*/  @P2 VIADD R2, R147, 0xffffffe0 ;  /* 0xffffffe093022836 */ /* 0x000fe20000000000 */
        /* <DEDUP_REMOVED lines=9> */
[C---:B------:R-:W-:Y:S03]  /*4430*/  FADD.FTZ R21, -R143.reuse, R21 ;  /* 0x000000158f157221 */ /* 0x040fe60000010100 */
[----:B------:R-:W-:Y:S01]  /*4440*/  FMUL.FTZ R153, R148, R4 ;  /* 0x0000000494997220 */ /* 0x000fe20000410000 */
[----:B------:R-:W-:Y:S01]  /*4450*/  FADD.FTZ R4, -R143, R5 ;  /* 0x000000058f047221 */ /* 0x000fe20000010100 */
[----:B------:R-:W-:Y:S02]  /*4460*/  IMAD.SHL.U32 R148, R231, 0x40, RZ ;  /* 0x00000040e7947824 */ /* 0x000fe400078e00ff */
[C---:B------:R-:W-:Y:S01]  /*4470*/  FADD.FTZ R5, -R143.reuse, R16 ;  /* 0x000000108f057221 */ /* 0x040fe20000010100 */
[----:B------:R-:W-:Y:S01]  /*4480*/  FADD.FTZ R16, -R143, R17 ;  /* 0x000000118f107221 */ /* 0x000fe20000010100 */
[----:B------:R-:W-:Y:S01]  /*4490*/  FMUL.FTZ R4, R163, R4 ;  /* 0x00000004a3047220 */ /* 0x000fe20000410000 */
[----:B------:R-:W-:Y:S01]  /*44a0*/  IMAD.SHL.U32 R163, R231, 0x8, RZ ;  /* 0x00000008e7a37824 */ /* 0x000fe200078e00ff */
[----:B------:R-:W-:Y:S01]  /*44b0*/  LOP3.LUT R3, R3, 0x1c0, R148, 0xf8, !PT ;  /* 0x000001c003037812 */ /* 0x000fe200078ef894 */
[----:B------:R-:W-:Y:S01]  /*44c0*/  FADD.FTZ R17, -R143, R20 ;  /* 0x000000148f117221 */ /* 0x000fe20000010100 */
[----:B------:R-:W-:Y:S01]  /*44d0*/  LOP3.LUT R0, R148, 0x400, RZ, 0xc0, !PT ;  /* 0x0000040094007812 */ /* 0x000fe200078ec0ff */
[----:B------:R-:W-:Y:S01]  /*44e0*/  FMUL.FTZ R5, R175, R5 ;  /* 0x00000005af057220 */ /* 0x000fe20000410000 */
[----:B------:R-:W-:Y:S01]  /*44f0*/  LOP3.LUT R3, R3, 0x38, R163, 0x78, !PT ;  /* 0x0000003803037812 */ /* 0x000fe200078e78a3 */
[----:B------:R-:W-:Y:S01]  /*4500*/  FMUL.FTZ R16, R174, R16 ;  /* 0x00000010ae107220 */ /* 0x000fe20000410000 */
[----:B------:R-:W-:Y:S01]  /*4510*/  FADD.FTZ R20, -R143, R33 ;  /* 0x000000218f147221 */ /* 0x000fe20000010100 */
[----:B------:R-:W-:Y:S01]  /*4520*/  FMUL.FTZ R17, R173, R17 ;  /* 0x00000011ad117220 */ /* 0x000fe20000410000 */
[----:B------:R-:W-:Y:S01]  /*4530*/  FMUL.FTZ R21, R172, R21 ;  /* 0x00000015ac157220 */ /* 0x000fe20000410000 */
[----:B------:R-:W-:Y:S02]  /*4540*/  IMAD R3, R3, 0x2, R0 ;  /* 0x0000000203037824 */ /* 0x000fe400078e0200 */
[----:B------:R-:W-:Y:S01]  /*4550*/  FADD.FTZ R0, -R143, R32 ;  /* 0x000000208f007221 */ /* 0x000fe20000010100 */
[----:B------:R-:W-:Y:S01]  /*4560*/  FMUL.FTZ R20, R155, R20 ;  /* 0x000000149b147220 */ /* 0x000fe20000410000 */
[----:B------:R-:W-:Y:S01]  /*4570*/  F2FP.BF16.F32.PACK_AB R16, R16, R5 ;  /* 0x000000051010723e */ /* 0x000fe200000010ff */
[C---:B---3--:R-:W-:Y:S01]  /*4580*/  FADD.FTZ R6, -R142.reuse, R6 ;  /* 0x000000068e067221 */ /* 0x048fe20000010100 */
[----:B------:R-:W-:Y:S01]  /*4590*/  FMUL.FTZ R0, R169, R0 ;  /* 0x00000000a9007220 */ /* 0x000fe20000410000 */
[C---:B------:R-:W-:Y:S01]  /*45a0*/  FADD.FTZ R5, -R142.reuse, R7 ;  /* 0x000000078e057221 */ /* 0x040fe20000010100 */
[----:B------:R-:W-:Y:S01]  /*45b0*/  FADD.FTZ R18, -R142, R18 ;  /* 0x000000128e127221 */ /* 0x000fe20000010100 */
[----:B------:R-:W-:Y:S01]  /*45c0*/  FMUL.FTZ R6, R247, R6 ;  /* 0x00000006f7067220 */ /* 0x000fe20000410000 */
[----:B------:R-:W-:Y:S01]  /*45d0*/  F2FP.BF16.F32.PACK_AB R21, R21, R17 ;  /* 0x000000111515723e */ /* 0x000fe200000010ff */
[----:B------:R-:W-:Y:S01]  /*45e0*/  FMUL.FTZ R5, R246, R5 ;  /* 0x00000005f6057220 */ /* 0x000fe20000410000 */
[----:B------:R-:W-:Y:S01]  /*45f0*/  F2FP.BF16.F32.PACK_AB R20, R20, R0 ;  /* 0x000000001414723e */ /* 0x000fe200000010ff */
[C---:B------:R-:W-:Y:S01]  /*4600*/  FADD.FTZ R0, -R142.reuse, R19 ;  /* 0x000000138e007221 */ /* 0x040fe20000010100 */
[----:B------:R-:W-:Y:S01]  /*4610*/  FMUL.FTZ R32, R245, R18 ;  /* 0x00000012f5207220 */ /* 0x000fe20000410000 */
[C---:B------:R-:W-:Y:S01]  /*4620*/  FADD.FTZ R19, -R142.reuse, R22 ;  /* 0x000000168e137221 */ /* 0x040fe20000010100 */
[C---:B------:R-:W-:Y:S01]  /*4630*/  FADD.FTZ R17, -R142.reuse, R23 ;  /* 0x000000178e117221 */ /* 0x040fe20000010100 */
[C---:B------:R-:W-:Y:S01]  /*4640*/  FADD.FTZ R7, -R142.reuse, R34 ;  /* 0x000000228e077221 */ /* 0x040fe20000010100 */
[----:B------:R-:W-:Y:S01]  /*4650*/  FADD.FTZ R18, -R142, R35 ;  /* 0x000000238e127221 */ /* 0x000fe20000010100 */
[----:B------:R-:W-:Y:S01]  /*4660*/  F2FP.BF16.F32.PACK_AB R4, R4, R153 ;  /* 0x000000990404723e */ /* 0x000fe200000010ff */
[----:B------:R-:W-:Y:S01]  /*4670*/  FMUL.FTZ R22, R244, R0 ;  /* 0x00000000f4167220 */ /* 0x000fe20000410000 */
[----:B------:R-:W-:Y:S01]  /*4680*/  F2FP.BF16.F32.PACK_AB R5, R5, R6 ;  /* 0x000000060505723e */ /* 0x000fe200000010ff */
[----:B------:R-:W-:Y:S01]  /*4690*/  FMUL.FTZ R19, R232, R19 ;  /* 0x00000013e8137220 */ /* 0x000fe20000410000 */
[----:B------:R-:W-:Y:S01]  /*46a0*/  FMUL.FTZ R17, R233, R17 ;  /* 0x00000011e9117220 */ /* 0x000fe20000410000 */
[----:B------:R-:W-:Y:S01]  /*46b0*/  FMUL.FTZ R7, R171, R7 ;  /* 0x00000007ab077220 */ /* 0x000fe20000410000 */
[----:B------:R-:W-:Y:S01]  /*46c0*/  FMUL.FTZ R18, R170, R18 ;  /* 0x00000012aa127220 */ /* 0x000fe20000410000 */
        /* <DEDUP_REMOVED lines=20> */
.L_x_93:
[----:B------:R2:W-:Y:S01]  /*4810*/  STS [R144+0xf000], R4 ;  /* 0x00f0000490007388 */ /* 0x0005e20000000800 */
[C---:B-----5:R-:W-:Y:S01]  /*4820*/  FADD.FTZ R10, -R140.reuse, R10 ;  /* 0x0000000a8c0a7221 */ /* 0x060fe20000010100 */
[----:B------:R-:W-:Y:S01]  /*4830*/  FADD.FTZ R11, -R140, R11 ;  /* 0x0000000b8c0b7221 */ /* 0x000fe20000010100 */
[C---:B------:R-:W-:Y:S02]  /*4840*/  FADD.FTZ R8, -R141.reuse, R8 ;  /* 0x000000088d087221 */ /* 0x040fe40000010100 */
[----:B------:R3:W-:Y:S01]  /*4850*/  STS [R144+0xf400], R5 ;  /* 0x00f4000590007388 */ /* 0x0007e20000000800 */
[----:B------:R-:W-:Y:S01]  /*4860*/  FMUL.FTZ R10, R168, R10 ;  /* 0x0000000aa80a7220 */ /* 0x000fe20000410000 */
[C---:B------:R-:W-:Y:S01]  /*4870*/  FADD.FTZ R9, -R141.reuse, R9 ;  /* 0x000000098d097221 */ /* 0x040fe20000010100 */
[C---:B------:R-:W-:Y:S02]  /*4880*/  FADD.FTZ R12, -R141.reuse, R12 ;  /* 0x0000000c8d0c7221 */ /* 0x040fe40000010100 */
[----:B------:R-:W-:Y:S01]  /*4890*/  STS [R145+0xf000], R16 ;  /* 0x00f0001091007388 */ /* 0x000fe20000000800 */
[----:B------:R-:W-:Y:S01]  /*48a0*/  FADD.FTZ R13, -R141, R13 ;  /* 0x0000000d8d0d7221 */ /* 0x000fe20000010100 */
[----:B------:R-:W-:Y:S01]  /*48b0*/  FMUL.FTZ R6, R166, R8 ;  /* 0x00000008a6067220 */ /* 0x000fe20000410000 */
[----:B------:R-:W-:Y:S01]  /*48c0*/  FMUL.FTZ R0, R161, R9 ;  /* 0x00000009a1007220 */ /* 0x000fe20000410000 */
[C---:B------:R-:W-:Y:S01]  /*48d0*/  FADD.FTZ R14, -R140.reuse, R14 ;  /* 0x0000000e8c0e7221 */ /* 0x040fe20000010100 */
[----:B------:R-:W-:Y:S01]  /*48e0*/  FMUL.FTZ R8, R159, R13 ;  /* 0x0000000d9f087220 */ /* 0x000fe20000410000 */
[----:B------:R-:W-:Y:S01]  /*48f0*/  FADD.FTZ R15, -R140, R15 ;  /* 0x0000000f8c0f7221 */ /* 0x000fe20000010100 */
[----:B------:R-:W-:Y:S01]  /*4900*/  FADD.FTZ R24, -R141, R24 ;  /* 0x000000188d187221 */ /* 0x000fe20000010100 */
[----:B------:R-:W-:Y:S01]  /*4910*/  F2FP.BF16.F32.PACK_AB R0, R0, R6 ;  /* 0x000000060000723e */ /* 0x000fe200000010ff */
[----:B------:R-:W-:Y:S01]  /*4920*/  FMUL.FTZ R14, R165, R14 ;  /* 0x0000000ea50e7220 */ /* 0x000fe20000410000 */
[----:B------:R-:W-:Y:S01]  /*4930*/  FADD.FTZ R25, -R141, R25 ;  /* 0x000000198d197221 */ /* 0x000fe20000010100 */
[C---:B------:R-:W-:Y:S01]  /*4940*/  FADD.FTZ R26, -R140.reuse, R26 ;  /* 0x0000001a8c1a7221 */ /* 0x040fe20000010100 */
[----:B------:R-:W-:Y:S01]  /*4950*/  FADD.FTZ R27, -R140, R27 ;  /* 0x0000001b8c1b7221 */ /* 0x000fe20000010100 */
[----:B------:R-:W-:Y:S01]  /*4960*/  F2FP.BF16.F32.PACK_AB R17, R17, R19 ;  /* 0x000000131111723e */ /* 0x000fe200000010ff */
[C---:B------:R-:W-:Y:S01]  /*4970*/  FADD.FTZ R28, -R141.reuse, R28 ;  /* 0x0000001c8d1c7221 */ /* 0x040fe20000010100 */
[----:B------:R-:W-:Y:S01]  /*4980*/  F2FP.BF16.F32.PACK_AB R18, R18, R7 ;  /* 0x000000071212723e */ /* 0x000fe200000010ff */
[----:B------:R-:W-:Y:S01]  /*4990*/  FADD.FTZ R29, -R141, R29 ;  /* 0x0000001d8d1d7221 */ /* 0x000fe20000010100 */
[----:B--2---:R-:W-:Y:S01]  /*49a0*/  F2FP.BF16.F32.PACK_AB R4, R22, R32 ;  /* 0x000000201604723e */ /* 0x004fe200000010ff */
[----:B------:R-:W-:Y:S01]  /*49b0*/  FMUL.FTZ R24, R157, R24 ;  /* 0x000000189d187220 */ /* 0x000fe20000410000 */
[----:B------:R-:W-:Y:S01]  /*49c0*/  FMUL.FTZ R9, R156, R25 ;  /* 0x000000199c097220 */ /* 0x000fe20000410000 */
[----:B------:R-:W-:Y:S01]  /*49d0*/  FADD.FTZ R30, -R140, R30 ;  /* 0x0000001e8c1e7221 */ /* 0x000fe20000010100 */
[----:B---3--:R-:W-:Y:S01]  /*49e0*/  FMUL.FTZ R5, R160, R12 ;  /* 0x0000000ca0057220 */ /* 0x008fe20000410000 */
[----:B------:R2:W-:Y:S01]  /*49f0*/  STS [R145+0xf400], R4 ;  /* 0x00f4000491007388 */ /* 0x0005e20000000800 */
[----:B------:R-:W-:Y:S01]  /*4a00*/  FADD.FTZ R31, -R140, R31 ;  /* 0x0000001f8c1f7221 */ /* 0x000fe20000010100 */
[----:B------:R-:W-:Y:S01]  /*4a10*/  FMUL.FTZ R26, R158, R26 ;  /* 0x0000001a9e1a7220 */ /* 0x000fe20000410000 */
[----:B------:R-:W-:Y:S01]  /*4a20*/  FMUL.FTZ R7, R154, R27 ;  /* 0x0000001b9a077220 */ /* 0x000fe20000410000 */
[----:B------:R-:W-:Y:S01]  /*4a30*/  F2FP.BF16.F32.PACK_AB R8, R8, R5 ;  /* 0x000000050808723e */ /* 0x000fe200000010ff */
[----:B------:R3:W-:Y:S01]  /*4a40*/  STS [R144+0x10000], R0 ;  /* 0x0100000090007388 */ /* 0x0007e20000000800 */
[----:B------:R-:W-:Y:S01]  /*4a50*/  FMUL.FTZ R5, R162, R15 ;  /* 0x0000000fa2057220 */ /* 0x000fe20000410000 */
[----:B------:R-:W-:Y:S01]  /*4a60*/  FMUL.FTZ R28, R152, R28 ;  /* 0x0000001c981c7220 */ /* 0x000fe20000410000 */
[----:B------:R-:W-:Y:S01]  /*4a70*/  FMUL.FTZ R12, R151, R29 ;  /* 0x0000001d970c7220 */ /* 0x000fe20000410000 */
[----:B------:R-:W-:Y:S01]  /*4a80*/  FMUL.FTZ R30, R150, R30 ;  /* 0x0000001e961e7220 */ /* 0x000fe20000410000 */
[----:B------:R-:W-:Y:S01]  /*4a90*/  FMUL.FTZ R6, R149, R31 ;  /* 0x0000001f95067220 */ /* 0x000fe20000410000 */
[----:B------:R-:W-:Y:S02]  /*4aa0*/  F2FP.BF16.F32.PACK_AB R5, R5, R14 ;  /* 0x0000000e0505723e */ /* 0x000fe400000010ff */
[----:B------:R-:W-:Y:S02]  /*4ab0*/  F2FP.BF16.F32.PACK_AB R9, R9, R24 ;  /* 0x000000180909723e */ /* 0x000fe400000010ff */
[----:B------:R-:W-:Y:S02]  /*4ac0*/  F2FP.BF16.F32.PACK_AB R7, R7, R26 ;  /* 0x0000001a0707723e */ /* 0x000fe400000010ff */
[----:B------:R-:W-:Y:S02]  /*4ad0*/  F2FP.BF16.F32.PACK_AB R12, R12, R28 ;  /* 0x0000001c0c0c723e */ /* 0x000fe400000010ff */
[----:B------:R-:W-:Y:S02]  /*4ae0*/  F2FP.BF16.F32.PACK_AB R6, R6, R30 ;  /* 0x0000001e0606723e */ /* 0x000fe400000010ff */
[C---:B------:R-:W-:Y:S02]  /*4af0*/  SHF.L.U32 R149, R231.reuse, 0x5, RZ ;  /* 0x00000005e7957819 */ /* 0x040fe400000006ff */
[----:B------:R-:W-:Y:S01]  /*4b00*/  SHF.L.U32 R166, R231, 0x2, RZ ;  /* 0x00000002e7a67819 */ /* 0x000fe200000006ff */
[----:B--2---:R-:W-:Y:S01]  /*4b10*/  FMUL.FTZ R4, R167, R11 ;  /* 0x0000000ba7047220 */ /* 0x004fe20000410000 */
[----:B------:R-:W-:Y:S04]  /*4b20*/  IMAD R167, R243, UR8, RZ ;  /* 0x00000008f3a77c24 */ /* 0x000fe8000f8e02ff */
[----:B------:R-:W-:Y:S02]  /*4b30*/  F2FP.BF16.F32.PACK_AB R4, R4, R10 ;  /* 0x0000000a0404723e */ /* 0x000fe400000010ff */
[----:B------:R-:W-:Y:S02]  /*4b40*/  MOV R10, 0x10 ;  /* 0x00000010000a7802 */ /* 0x000fe40000000f00 */
[--C-:B---3--:R-:W-:Y:S01]  /*4b50*/  SHF.R.U32.HI R0, RZ, 0x4, R231.reuse ;  /* 0x00000004ff007819 */ /* 0x108fe200000116e7 */
[----:B------:R2:W-:Y:S03]  /*4b60*/  STS [R144+0x10400], R4 ;  /* 0x0104000490007388 */ /* 0x0005e60000000800 */
[----:B------:R-:W-:Y:S02]  /*4b70*/  LOP3.LUT R165, R0, 0x8, RZ, 0xc0, !PT ;  /* 0x0000000800a57812 */ /* 0x000fe400078ec0ff */
[----:B------:R-:W-:Y:S02]  /*4b80*/  STS [R145+0x10000], R8 ;  /* 0x0100000891007388 */ /* 0x000fe40000000800 */
[----:B------:R-:W-:Y:S03]  /*4b90*/  LOP3.LUT R0, R165, 0x10, R231, 0xf8, !PT ;  /* 0x00000010a5007812 */ /* 0x000fe600078ef8e7 */
[----:B------:R-:W-:Y:S01]  /*4ba0*/  STS [R145+0x10400], R5 ;  /* 0x0104000591007388 */ /* 0x000fe20000000800 */
[--C-:B------:R-:W-:Y:S04]  /*4bb0*/  LOP3.LUT R0, R0, 0xc0, R149.reuse, 0xf8, !PT ;  /* 0x000000c000007812 */ /* 0x100fe800078ef895 */
[----:B------:R-:W-:Y:S01]  /*4bc0*/  STS [R2+-0x4000], R21 ;  /* 0xffc0001502007388 */ /* 0x000fe20000000800 */
[----:B------:R-:W-:Y:S04]  /*4bd0*/  LOP3.LUT R0, R0, 0x18, R166, 0x78, !PT ;  /* 0x0000001800007812 */ /* 0x000fe800078e78a6 */
[----:B------:R-:W-:Y:S01]  /*4be0*/  STS [R2+-0x3c00], R17 ;  /* 0xffc4001102007388 */ /* 0x000fe20000000800 */
[----:B------:R-:W-:Y:S04]  /*4bf0*/  LOP3.LUT R0, R0, 0x120, R149, 0xf8, !PT ;  /* 0x0000012000007812 */ /* 0x000fe800078ef895 */
[----:B------:R-:W-:Y:S02]  /*4c00*/  LEA R0, R0, UR4, 0x1 ;  /* 0x0000000400007c11 */ /* 0x000fe4000f8e08ff */
[----:B--2---:R-:W-:Y:S04]  /*4c10*/  SEL R4, R10, 0xfffffff0, !P1 ;  /* 0xfffffff00a047807 */ /* 0x004fe80004800000 */
[----:B------:R-:W-:Y:S05]  /*4c20*/  IADD3 R4, PT, PT, R4, R2, RZ ;  /* 0x0000000204047210 */ /* 0x000fea0007ffe0ff */
[----:B------:R-:W-:Y:S05]  /*4c30*/  STS [R4+-0x4000], R20 ;  /* 0xffc0001404007388 */ /* 0x000fea0000000800 */
[----:B------:R-:W-:Y:S05]  /*4c40*/  STS [R4+-0x3c00], R18 ;  /* 0xffc4001204007388 */ /* 0x000fea0000000800 */
        /* <DEDUP_REMOVED lines=84> */
[----:B------:R-:W-:Y:S05]  /*5190*/  IMAD.X R4, RZ, RZ, ~UR11, P0 ;  /* 0x8000000bff047e24 */ /* 0x000fea00080e06ff */
[----:B------:R-:W-:Y:S02]  /*51a0*/  SHF.R.S64 R6, R5, 0x1f, R4 ;  /* 0x0000001f05067819 */ /* 0x000fe40000001004 */
[----:B------:R-:W-:Y:S02]  /*51b0*/  LOP3.LUT R5, R7, 0x18, R231, 0x78, !PT ;  /* 0x0000001807057812 */ /* 0x000fe400078e78e7 */
[----:B------:R-:W-:Y:S02]  /*51c0*/  IADD3 R7, P0, PT, R238, R6, RZ ;  /* 0x00000006ee077210 */ /* 0x000fe40007f1e0ff */
[----:B------:R-:W-:Y:S02]  /*51d0*/  LOP3.LUT R5, R5, 0x1f20, R163, 0xf8, !PT ;  /* 0x00001f2005057812 */ /* 0x000fe400078ef8a3 */
        /* <DEDUP_REMOVED lines=11> */
.L_x_94:
[----:B-1----:R-:W-:Y:S01]  /*5290*/  LOP3.LUT R4, R148, 0x200, RZ, 0xc0, !PT ;  /* 0x0000020094047812 */ /* 0x002fe200078ec0ff */
[----:B------:R-:W-:Y:S01]  /*52a0*/  LDSM.16.MT88.4 R8, [R0+0x9000] ;  /* 0x009000000008783b */ /* 0x000fe20000004200 */
[----:B------:R-:W-:Y:S01]  /*52b0*/  LOP3.LUT R2, R2, 0x38, R163, 0xf8, !PT ;  /* 0x0000003802027812 */ /* 0x000fe200078ef8a3 */
        /* <DEDUP_REMOVED lines=8> */
[----:B------:R-:W-:Y:S01]  /*5340*/  @UP0 UIADD3 UR15, UP1, UPT, UR58, -0x100, URZ ;  /* 0xffffff003a0f0890 */ /* 0x000fe2000ff3e0ff */
[----:B------:R-:W-:Y:S01]  /*5350*/  LEA R172, P0, R172, R234, 0x2 ;  /* 0x000000eaacac7211 */ /* 0x000fe200078010ff */
[----:B------:R-:W-:Y:S01]  /*5360*/  LDSM.16.MT88.4 R132, [R0+0x9400] ;  /* 0x009400000084783b */ /* 0x000fe20000004200 */
[----:B------:R-:W-:Y:S01]  /*5370*/  LEA R2, R2, UR4, 0x1 ;  /* 0x0000000402027c11 */ /* 0x000fe2000f8e08ff */
[----:B------:R-:W-:Y:S01]  /*5380*/  @UP0 UIADD3.X UR14, UPT, UPT, UR59, -0x1, URZ, UP1, !UPT ;  /* 0xffffffff3b0e0890 */ /* 0x000fe20008ffe4ff */
[----:B------:R-:W-:Y:S01]  /*5390*/  VIADD R236, R236, 0xffffffc0 ;  /* 0xffffffc0ecec7836 */ /* 0x000fe20000000000 */
[----:B------:R-:W-:Y:S01]  /*53a0*/  LDSM.16.MT88.4 R136, [R0+0xb400] ;  /* 0x00b400000088783b */ /* 0x000fe20000004200 */
[----:B------:R-:W-:Y:S01]  /*53b0*/  @UP0 UIADD3 UR60, UP1, UPT, UR60, -0x100, URZ ;  /* 0xffffff003c3c0890 */ /* 0x000fe2000ff3e0ff */
[C---:B------:R-:W-:Y:S01]  /*53c0*/  IMAD.IADD R161, R2.reuse, 0x1, R228 ;  /* 0x0000000102a17824 */ /* 0x040fe200078e02e4 */
[----:B------:R-:W-:Y:S01]  /*53d0*/  ULOP3.LUT UR5, UR45, 0x1, URZ, 0xc0, !UPT ;  /* 0x000000012d057892 */ /* 0x000fe2000f8ec0ff */
[----:B------:R-:W1:Y:S01]  /*53e0*/  LDSM.16.M88.4 R24, [R2+0xf000] ;  /* 0x00f000000218783b */ /* 0x000e620000000200 */
[----:B------:R-:W-:Y:S01]  /*53f0*/  VIADD R160, R2, 0xf040 ;  /* 0x0000f04002a07836 */ /* 0x000fe20000000000 */
[----:B------:R-:W-:Y:S01]  /*5400*/  @P4 LOP3.LUT R164, R164, 0x10, RZ, 0xc0, !PT ;  /* 0x00000010a4a44812 */ /* 0x000fe200078ec0ff */
[----:B------:R-:W-:Y:S01]  /*5410*/  @UP0 UIADD3.X UR61, UPT, UPT, UR61, -0x1, URZ, UP1, !UPT ;  /* 0xffffffff3d3d0890 */ /* 0x000fe20008ffe4ff */
[----:B------:R-:W2:Y:S01]  /*5420*/  LDSM.16.M88.4 R32, [R161+0xf000] ;  /* 0x00f00000a120783b */ /* 0x000ea20000000200 */
[----:B------:R-:W-:Y:S03]  /*5430*/  UISETP.NE.U32.AND UP1, UPT, UR5, 0x1, UPT ;  /* 0x000000010500788c */ /* 0x000fe6000bf25070 */
[----:B------:R-:W3:Y:S03]  /*5440*/  LDSM.16.MT88.4 R140, [R0+0xd400] ;  /* 0x00d40000008c783b */ /* 0x000ee60000004200 */
[----:B------:R-:W-:Y:S01]  /*5450*/  PLOP3.LUT P3, PT, PT, PT, UP1, 0x80, 0x8 ;  /* 0x000000000008781c */ /* 0x000fe20003f6f018 */
[----:B------:R-:W-:Y:S04]  /*5460*/  LDSM.16.MT88.4 R144, [R0+0x9800] ;  /* 0x009800000090783b */ /* 0x000fe80000004200 */
[----:B------:R-:W-:Y:S04]  /*5470*/  LDSM.16.MT88.4 R148, [R0+0xb800] ;  /* 0x00b800000094783b */ /* 0x000fe80000004200 */
[----:B------:R-:W-:Y:S04]  /*5480*/  LDSM.16.MT88.4 R152, [R0+0x9c00] ;  /* 0x009c00000098783b */ /* 0x000fe80000004200 */
[----:B------:R-:W-:Y:S01]  /*5490*/  LDSM.16.MT88.4 R156, [R0+0xc000] ;  /* 0x00c00000009c783b */ /* 0x000fe20000004200 */
[C---:B-1----:R-:W-:Y:S08]  /*54a0*/  HMMA.16816.F32.BF16 R4, R24.reuse, R8, RZ ;  /* 0x000000081804723c */ /* 0x042ff000000418ff */
[C---:B------:R-:W-:Y:S08]  /*54b0*/  HMMA.16816.F32.BF16 R8, R24.reuse, R10, RZ ;  /* 0x0000000a1808723c */ /* 0x040ff000000418ff */
[C---:B------:R-:W-:Y:S08]  /*54c0*/  HMMA.16816.F32.BF16 R12, R24.reuse, R16, RZ ;  /* 0x00000010180c723c */ /* 0x040ff000000418ff */
[C---:B------:R-:W-:Y:S08]  /*54d0*/  HMMA.16816.F32.BF16 R16, R24.reuse, R18, RZ ;  /* 0x000000121810723c */ /* 0x040ff000000418ff */
[C---:B------:R-:W-:Y:S01]  /*54e0*/  HMMA.16816.F32.BF16 R20, R24.reuse, R28, RZ ;  /* 0x0000001c1814723c */ /* 0x040fe200000418ff */
[----:B------:R-:W-:Y:S04]  /*54f0*/  VIADD R28, R2, 0xf000 ;  /* 0x0000f000021c7836 */ /* 0x000fe80000000000 */
[----:B------:R-:W-:Y:S03]  /*5500*/  @P1 VIADD R160, R28, 0xffffffc0 ;  /* 0xffffffc01ca01836 */ /* 0x000fe60000000000 */
[----:B------:R-:W-:Y:S01]  /*5510*/  HMMA.16816.F32.BF16 R24, R24, R30, RZ ;  /* 0x0000001e1818723c */ /* 0x000fe200000418ff */
[----:B------:R-:W-:Y:S01]  /*5520*/  IMAD.IADD R162, R228, 0x1, R160 ;  /* 0x00000001e4a27824 */ /* 0x000fe200078e02a0 */
[----:B------:R-:W1:Y:S06]  /*5530*/  LDSM.16.M88.4 R28, [R160] ;  /* 0x00000000a01c783b */ /* 0x000e6c0000000200 */
[C---:B--2---:R-:W-:Y:S08]  /*5540*/  HMMA.16816.F32.BF16 R4, R32.reuse, R132, R4 ;  /* 0x000000842004723c */ /* 0x044ff00000041804 */
[C---:B------:R-:W-:Y:S01]  /*5550*/  HMMA.16816.F32.BF16 R8, R32.reuse, R134, R8 ;  /* 0x000000862008723c */ /* 0x040fe20000041808 */
[----:B------:R-:W2:Y:S07]  /*5560*/  LDSM.16.MT88.4 R132, [R0+0xd800] ;  /* 0x00d800000084783b */ /* 0x000eae0000004200 */
[C---:B------:R-:W-:Y:S08]  /*5570*/  HMMA.16816.F32.BF16 R12, R32.reuse, R136, R12 ;  /* 0x00000088200c723c */ /* 0x040ff0000004180c */
[C---:B------:R-:W-:Y:S01]  /*5580*/  HMMA.16816.F32.BF16 R16, R32.reuse, R138, R16 ;  /* 0x0000008a2010723c */ /* 0x040fe20000041810 */
[----:B------:R-:W4:Y:S07]  /*5590*/  LDSM.16.M88.4 R136, [R162] ;  /* 0x00000000a288783b */ /* 0x000f2e0000000200 */
[C---:B---3--:R-:W-:Y:S08]  /*55a0*/  HMMA.16816.F32.BF16 R20, R32.reuse, R140, R20 ;  /* 0x0000008c2014723c */ /* 0x048ff00000041814 */
[----:B------:R-:W-:Y:S01]  /*55b0*/  HMMA.16816.F32.BF16 R24, R32, R142, R24 ;  /* 0x0000008e2018723c */ /* 0x000fe20000041818 */
[----:B------:R-:W3:Y:S04]  /*55c0*/  LDSM.16.MT88.4 R32, [R0+0xbc00] ;  /* 0x00bc00000020783b */ /* 0x000ee80000004200 */
[----:B------:R-:W3:Y:S03]  /*55d0*/  LDSM.16.MT88.4 R140, [R0+0xdc00] ;  /* 0x00dc0000008c783b */ /* 0x000ee60000004200 */
[C---:B-1----:R-:W-:Y:S08]  /*55e0*/  HMMA.16816.F32.BF16 R4, R28.reuse, R144, R4 ;  /* 0x000000901c04723c */ /* 0x042ff00000041804 */
[C---:B------:R-:W-:Y:S01]  /*55f0*/  HMMA.16816.F32.BF16 R8, R28.reuse, R146, R8 ;  /* 0x000000921c08723c */ /* 0x040fe20000041808 */
[----:B------:R1:W-:Y:S07]  /*5600*/  LDSM.16.M88.4 R144, [R2+0x11000] ;  /* 0x011000000290783b */ /* 0x0003ee0000000200 */
[C---:B------:R-:W-:Y:S08]  /*5610*/  HMMA.16816.F32.BF16 R12, R28.reuse, R148, R12 ;  /* 0x000000941c0c723c */ /* 0x040ff0000004180c */
[C---:B------:R-:W-:Y:S01]  /*5620*/  HMMA.16816.F32.BF16 R16, R28.reuse, R150, R16 ;  /* 0x000000961c10723c */ /* 0x040fe20000041810 */
[----:B------:R-:W3:Y:S07]  /*5630*/  LDSM.16.MT88.4 R148, [R0+0xa000] ;  /* 0x00a000000094783b */ /* 0x000eee0000004200 */
[C---:B--2---:R-:W-:Y:S01]  /*5640*/  HMMA.16816.F32.BF16 R20, R28.reuse, R132, R20 ;  /* 0x000000841c14723c */ /* 0x044fe20000041814 */
[----:B-1----:R-:W-:Y:S05]  /*5650*/  IMAD.U32 R2, RZ, RZ, UR52 ;  /* 0x00000034ff027e24 */ /* 0x002fea000f8e00ff */
[----:B------:R-:W-:Y:S02]  /*5660*/  LEA.HI.X.SX32 R173, R2, R235, 0x2, P0 ;  /* 0x000000eb02ad7211 */ /* 0x000fe400000f16ff */
[----:B------:R-:W-:Y:S01]  /*5670*/  HMMA.16816.F32.BF16 R24, R28, R134, R24 ;  /* 0x000000861c18723c */ /* 0x000fe20000041818 */
[----:B------:R-:W1:Y:S02]  /*5680*/  LDSM.16.MT88.4 R28, [R0+0xe000] ;  /* 0x00e00000001c783b */ /* 0x000e640000004200 */
[C---:B------:R-:W-:Y:S02]  /*5690*/  LEA R170, P0, R167.reuse, R172, 0x5 ;  /* 0x000000aca7aa7211 */ /* 0x040fe400078028ff */
[----:B------:R-:W-:Y:S02]  /*56a0*/  LDSM.16.MT88.4 R132, [R0+0xa400] ;  /* 0x00a400000084783b */ /* 0x000fe40000004200 */
[C---:B------:R-:W-:Y:S01]  /*56b0*/  LEA.HI.X.SX32 R171, R167.reuse, R173, 0x5, P0 ;  /* 0x000000ada7ab7211 */ /* 0x040fe200000f2eff */
[C---:B----4-:R-:W-:Y:S05]  /*56c0*/  HMMA.16816.F32.BF16 R4, R136.reuse, R152, R4 ;  /* 0x000000988804723c */ /* 0x050fea0000041804 */
[C---:B------:R-:W-:Y:S03]  /*56d0*/  LEA R168, P0, R167.reuse, R170, 0x5 ;  /* 0x000000aaa7a87211 */ /* 0x040fe600078028ff */
[C---:B------:R-:W-:Y:S03]  /*56e0*/  HMMA.16816.F32.BF16 R8, R136.reuse, R154, R8 ;  /* 0x0000009a8808723c */ /* 0x040fe60000041808 */
[C---:B------:R-:W-:Y:S05]  /*56f0*/  LEA.HI.X.SX32 R169, R167.reuse, R171, 0x5, P0 ;  /* 0x000000aba7a97211 */ /* 0x040fea00000f2eff */
[C---:B---3--:R-:W-:Y:S08]  /*5700*/  HMMA.16816.F32.BF16 R12, R136.reuse, R32, R12 ;  /* 0x00000020880c723c */ /* 0x048ff0000004180c */
[C---:B------:R-:W-:Y:S01]  /*5710*/  HMMA.16816.F32.BF16 R16, R136.reuse, R34, R16 ;  /* 0x000000228810723c */ /* 0x040fe20000041810 */
[----:B------:R-:W2:Y:S07]  /*5720*/  LDSM.16.M88.4 R32, [R161+0x11000] ;  /* 0x01100000a120783b */ /* 0x000eae0000000200 */
[C---:B------:R-:W-:Y:S08]  /*5730*/  HMMA.16816.F32.BF16 R20, R136.reuse, R140, R20 ;  /* 0x0000008c8814723c */ /* 0x040ff00000041814 */
[----:B------:R-:W-:Y:S01]  /*5740*/  HMMA.16816.F32.BF16 R24, R136, R142, R24 ;  /* 0x0000008e8818723c */ /* 0x000fe20000041818 */
[----:B------:R-:W3:Y:S04]  /*5750*/  LDSM.16.MT88.4 R136, [R0+0xc400] ;  /* 0x00c400000088783b */ /* 0x000ee80000004200 */
[----:B------:R-:W-:Y:S03]  /*5760*/  LDSM.16.MT88.4 R140, [R0+0xa800] ;  /* 0x00a80000008c783b */ /* 0x000fe60000004200 */
[C---:B------:R-:W-:Y:S08]  /*5770*/  HMMA.16816.F32.BF16 R4, R144.reuse, R148, R4 ;  /* 0x000000949004723c */ /* 0x040ff00000041804 */
[C---:B------:R-:W-:Y:S08]  /*5780*/  HMMA.16816.F32.BF16 R8, R144.reuse, R150, R8 ;  /* 0x000000969008723c */ /* 0x040ff00000041808 */
[C---:B------:R-:W-:Y:S08]  /*5790*/  HMMA.16816.F32.BF16 R12, R144.reuse, R156, R12 ;  /* 0x0000009c900c723c */ /* 0x040ff0000004180c */
[C---:B------:R-:W-:Y:S08]  /*57a0*/  HMMA.16816.F32.BF16 R16, R144.reuse, R158, R16 ;  /* 0x0000009e9010723c */ /* 0x040ff00000041810 */
[C---:B-1----:R-:W-:Y:S08]  /*57b0*/  HMMA.16816.F32.BF16 R20, R144.reuse, R28, R20 ;  /* 0x0000001c9014723c */ /* 0x042ff00000041814 */
[----:B------:R-:W-:Y:S01]  /*57c0*/  HMMA.16816.F32.BF16 R24, R144, R30, R24 ;  /* 0x0000001e9018723c */ /* 0x000fe20000041818 */
[----:B------:R-:W1:Y:S07]  /*57d0*/  LDSM.16.MT88.4 R28, [R0+0xe400] ;  /* 0x00e40000001c783b */ /* 0x000e6e0000004200 */
[C---:B--2---:R-:W-:Y:S08]  /*57e0*/  HMMA.16816.F32.BF16 R4, R32.reuse, R132, R4 ;  /* 0x000000842004723c */ /* 0x044ff00000041804 */
[C---:B------:R-:W-:Y:S01]  /*57f0*/  HMMA.16816.F32.BF16 R8, R32.reuse, R134, R8 ;  /* 0x000000862008723c */ /* 0x040fe20000041808 */
[----:B------:R2:W4:Y:S07]  /*5800*/  LDSM.16.M88.4 R132, [R160+0x2000] ;  /* 0x00200000a084783b */ /* 0x00052e0000000200 */
[C---:B---3--:R-:W-:Y:S08]  /*5810*/  HMMA.16816.F32.BF16 R12, R32.reuse, R136, R12 ;  /* 0x00000088200c723c */ /* 0x048ff0000004180c */
[C---:B------:R-:W-:Y:S01]  /*5820*/  HMMA.16816.F32.BF16 R16, R32.reuse, R138, R16 ;  /* 0x0000008a2010723c */ /* 0x040fe20000041810 */
[----:B------:R-:W3:Y:S02]  /*5830*/  LDSM.16.MT88.4 R136, [R0+0xc800] ;  /* 0x00c800000088783b */ /* 0x000ee40000004200 */
[C---:B--2---:R-:W-:Y:S05]  /*5840*/  LEA R160, P0, R167.reuse, R168, 0x5 ;  /* 0x000000a8a7a07211 */ /* 0x044fea00078028ff */
[C---:B-1----:R-:W-:Y:S03]  /*5850*/  HMMA.16816.F32.BF16 R20, R32.reuse, R28, R20 ;  /* 0x0000001c2014723c */ /* 0x042fe60000041814 */
[C---:B------:R-:W-:Y:S02]  /*5860*/  LEA.HI.X.SX32 R161, R167.reuse, R169, 0x5, P0 ;  /* 0x000000a9a7a17211 */ /* 0x040fe400000f2eff */
[C---:B------:R-:W-:Y:S03]  /*5870*/  LEA R158, P0, R167.reuse, R160, 0x5 ;  /* 0x000000a0a79e7211 */ /* 0x040fe600078028ff */
[----:B------:R-:W-:Y:S01]  /*5880*/  HMMA.16816.F32.BF16 R24, R32, R30, R24 ;  /* 0x0000001e2018723c */ /* 0x000fe20000041818 */
[----:B------:R-:W1:Y:S02]  /*5890*/  LDSM.16.MT88.4 R28, [R0+0xe800] ;  /* 0x00e80000001c783b */ /* 0x000e640000004200 */
[C---:B------:R-:W-:Y:S02]  /*58a0*/  LEA.HI.X.SX32 R159, R167.reuse, R161, 0x5, P0 ;  /* 0x000000a1a79f7211 */ /* 0x040fe400000f2eff */
[----:B------:R-:W-:Y:S01]  /*58b0*/  LDSM.16.M88.4 R32, [R162+0x2000] ;  /* 0x00200000a220783b */ /* 0x000fe20000000200 */
[C---:B------:R-:W-:Y:S02]  /*58c0*/  LEA R156, P0, R167.reuse, R158, 0x5 ;  /* 0x0000009ea79c7211 */ /* 0x040fe400078028ff */
[C---:B----4-:R-:W-:Y:S05]  /*58d0*/  HMMA.16816.F32.BF16 R4, R132.reuse, R140, R4 ;  /* 0x0000008c8404723c */ /* 0x050fea0000041804 */
[C---:B------:R-:W-:Y:S02]  /*58e0*/  LEA.HI.X.SX32 R157, R167.reuse, R159, 0x5, P0 ;  /* 0x0000009fa79d7211 */ /* 0x040fe400000f2eff */
[C---:B------:R-:W-:Y:S01]  /*58f0*/  LEA R174, P0, R167.reuse, R156, 0x5 ;  /* 0x0000009ca7ae7211 */ /* 0x040fe200078028ff */
[C---:B------:R-:W-:Y:S01]  /*5900*/  HMMA.16816.F32.BF16 R8, R132.reuse, R142, R8 ;  /* 0x0000008e8408723c */ /* 0x040fe20000041808 */
[----:B------:R-:W2:Y:S02]  /*5910*/  LDSM.16.MT88.4 R140, [R0+0xac00] ;  /* 0x00ac0000008c783b */ /* 0x000ea40000004200 */
[C---:B------:R-:W-:Y:S05]  /*5920*/  LEA.HI.X.SX32 R175, R167.reuse, R157, 0x5, P0 ;  /* 0x0000009da7af7211 */ /* 0x040fea00000f2eff */
[C---:B---3--:R-:W-:Y:S03]  /*5930*/  HMMA.16816.F32.BF16 R12, R132.reuse, R136, R12 ;  /* 0x00000088840c723c */ /* 0x048fe6000004180c */
[C---:B------:R-:W-:Y:S05]  /*5940*/  IMAD.WIDE R232, R167.reuse, -0xc0, R174 ;  /* 0xffffff40a7e87825 */ /* 0x040fea00078e02ae */
[C---:B------:R-:W-:Y:S01]  /*5950*/  HMMA.16816.F32.BF16 R16, R132.reuse, R138, R16 ;  /* 0x0000008a8410723c */ /* 0x040fe20000041810 */
[----:B------:R-:W3:Y:S02]  /*5960*/  LDSM.16.MT88.4 R136, [R0+0xcc00] ;  /* 0x00cc00000088783b */ /* 0x000ee40000004200 */
[C---:B------:R-:W-:Y:S04]  /*5970*/  LEA R152, P0, R167.reuse, R232, 0x5 ;  /* 0x000000e8a7987211 */ /* 0x040fe800078028ff */
[C---:B------:R-:W-:Y:S01]  /*5980*/  LEA.HI.X.SX32 R153, R167.reuse, R233, 0x5, P0 ;  /* 0x000000e9a7997211 */ /* 0x040fe200000f2eff */
[C---:B-1----:R-:W-:Y:S03]  /*5990*/  HMMA.16816.F32.BF16 R20, R132.reuse, R28, R20 ;  /* 0x0000001c8414723c */ /* 0x042fe60000041814 */
[C---:B------:R-:W-:Y:S04]  /*59a0*/  LEA R150, P0, R167.reuse, R152, 0x5 ;  /* 0x00000098a7967211 */ /* 0x040fe800078028ff */
[C---:B------:R-:W-:Y:S01]  /*59b0*/  LEA.HI.X.SX32 R151, R167.reuse, R153, 0x5, P0 ;  /* 0x00000099a7977211 */ /* 0x040fe200000f2eff */
[----:B------:R-:W-:Y:S01]  /*59c0*/  HMMA.16816.F32.BF16 R24, R132, R30, R24 ;  /* 0x0000001e8418723c */ /* 0x000fe20000041818 */
[----:B------:R1:W4:Y:S02]  /*59d0*/  LDSM.16.MT88.4 R28, [R0+0xec00] ;  /* 0x00ec0000001c783b */ /* 0x0003240000004200 */
[C---:B------:R-:W-:Y:S04]  /*59e0*/  LEA R148, P0, R167.reuse, R150, 0x5 ;  /* 0x00000096a7947211 */ /* 0x040fe800078028ff */
[C---:B------:R-:W-:Y:S01]  /*59f0*/  LEA.HI.X.SX32 R149, R167.reuse, R151, 0x5, P0 ;  /* 0x00000097a7957211 */ /* 0x040fe200000f2eff */
[C---:B--2---:R-:W-:Y:S05]  /*5a00*/  HMMA.16816.F32.BF16 R4, R32.reuse, R140, R4 ;  /* 0x0000008c2004723c */ /* 0x044fea0000041804 */
[C---:B------:R-:W-:Y:S03]  /*5a10*/  LEA R146, P0, R167.reuse, R148, 0x5 ;  /* 0x00000094a7927211 */ /* 0x040fe600078028ff */
[C---:B------:R-:W-:Y:S03]  /*5a20*/  HMMA.16816.F32.BF16 R8, R32.reuse, R142, R8 ;  /* 0x0000008e2008723c */ /* 0x040fe60000041808 */
[C---:B------:R-:W-:Y:S02]  /*5a30*/  LEA.HI.X.SX32 R147, R167.reuse, R149, 0x5, P0 ;  /* 0x00000095a7937211 */ /* 0x040fe400000f2eff */
[C---:B------:R-:W-:Y:S03]  /*5a40*/  LEA R144, P0, R167.reuse, R146, 0x5 ;  /* 0x00000092a7907211 */ /* 0x040fe600078028ff */
[C---:B---3--:R-:W-:Y:S03]  /*5a50*/  HMMA.16816.F32.BF16 R12, R32.reuse, R136, R12 ;  /* 0x00000088200c723c */ /* 0x048fe6000004180c */
[----:B-1----:R-:W-:Y:S02]  /*5a60*/  @P4 SHF.R.U32.HI R0, RZ, 0x2, R231 ;  /* 0x00000002ff004819 */ /* 0x002fe400000116e7 */
[C---:B------:R-:W-:Y:S02]  /*5a70*/  LEA.HI.X.SX32 R145, R167.reuse, R147, 0x5, P0 ;  /* 0x00000093a7917211 */ /* 0x040fe400000f2eff */
[----:B------:R-:W-:Y:S01]  /*5a80*/  @P4 LOP3.LUT R242, R164, 0x7, R0, 0xf8, !PT ;  /* 0x00000007a4f24812 */ /* 0x000fe200078ef800 */
[C---:B------:R-:W-:Y:S03]  /*5a90*/  HMMA.16816.F32.BF16 R16, R32.reuse, R138, R16 ;  /* 0x0000008a2010723c */ /* 0x040fe60000041810 */
[C---:B------:R-:W-:Y:S01]  /*5aa0*/  LEA R154, P0, R167.reuse, R144, 0x5 ;  /* 0x00000090a79a7211 */ /* 0x040fe200078028ff */
[----:B------:R-:W-:Y:S01]  /*5ab0*/  @P4 IMAD.WIDE.U32 R132, R242, R244, UR58 ;  /* 0x0000003af2844e25 */ /* 0x000fe2000f8e00f4 */
[----:B------:R-:W-:Y:S01]  /*5ac0*/  @UP0 UMOV UR58, UR15 ;  /* 0x0000000f003a0c82 */ /* 0x000fe20008000000 */
[----:B------:R-:W-:Y:S01]  /*5ad0*/  @UP0 UMOV UR59, UR14 ;  /* 0x0000000e003b0c82 */ /* 0x000fe20008000000 */
[C---:B------:R-:W-:Y:S01]  /*5ae0*/  LEA.HI.X.SX32 R155, R167.reuse, R145, 0x5, P0 ;  /* 0x00000091a79b7211 */ /* 0x040fe200000f2eff */
[----:B------:R-:W-:Y:S01]  /*5af0*/  UISETP.GT.AND UP0, UPT, UR45, UR47, UPT ;  /* 0x0000002f2d00728c */ /* 0x000fe2000bf04270 */
[C---:B----4-:R-:W-:Y:S01]  /*5b00*/  HMMA.16816.F32.BF16 R20, R32.reuse, R28, R20 ;  /* 0x0000001c2014723c */ /* 0x050fe20000041814 */
[----:B------:R-:W5:Y:S02]  /*5b10*/  @P4 LDG.E R251, desc[UR36][R132.64+-0x100] ;  /* 0xffff002484fb4981 */ /* 0x000f64000c1e1900 */
[C---:B------:R-:W-:Y:S02]  /*5b20*/  IMAD.WIDE R142, R167.reuse, -0xc0, R154 ;  /* 0xffffff40a78e7825 */ /* 0x040fe400078e029a */
[----:B------:R-:W5:Y:S02]  /*5b30*/  @P4 LDG.E R250, desc[UR36][R132.64+-0xe0] ;  /* 0xffff202484fa4981 */ /* 0x000f64000c1e1900 */
[C---:B------:R-:W-:Y:S01]  /*5b40*/  VIADD R0, R224.reuse, 0xffffd000 ;  /* 0xffffd000e0007836 */ /* 0x040fe20000000000 */
[----:B------:R-:W-:Y:S01]  /*5b50*/  HMMA.16816.F32.BF16 R24, R32, R30, R24 ;  /* 0x0000001e2018723c */ /* 0x000fe20000041818 */
[----:B------:R-:W5:Y:S02]  /*5b60*/  @P4 LDG.E R249, desc[UR36][R132.64+-0x80] ;  /* 0xffff802484f94981 */ /* 0x000f64000c1e1900 */
[C---:B------:R-:W-:Y:S01]  /*5b70*/  LEA R140, P0, R167.reuse, R142, 0x5 ;  /* 0x0000008ea78c7211 */ /* 0x040fe200078028ff */
[----:B------:R-:W-:Y:S01]  /*5b80*/  @P3 VIADD R0, R224, 0x3000 ;  /* 0x00003000e0003836 */ /* 0x000fe20000000000 */
[----:B------:R1:W5:Y:S02]  /*5b90*/  @P4 LDG.E R248, desc[UR36][R132.64+-0x60] ;  /* 0xffffa02484f84981 */ /* 0x000364000c1e1900 */
[C---:B------:R-:W-:Y:S02]  /*5ba0*/  LEA.HI.X.SX32 R141, R167.reuse, R143, 0x5, P0 ;  /* 0x0000008fa78d7211 */ /* 0x040fe400000f2eff */
[----:B------:R2:W-:Y:S01]  /*5bb0*/  REDG.E.ADD.F32.FTZ.RN.STRONG.GPU desc[UR36][R234.64], R4 ;  /* 0x00000004ea0079a6 */ /* 0x0005e2000c12f324 */
[C---:B------:R-:W-:Y:S03]  /*5bc0*/  LEA R136, P0, R167.reuse, R140, 0x5 ;  /* 0x0000008ca7887211 */ /* 0x040fe600078028ff */
[----:B------:R3:W-:Y:S01]  /*5bd0*/  REDG.E.ADD.F32.FTZ.RN.STRONG.GPU desc[UR36][R172.64], R5 ;  /* 0x00000005ac0079a6 */ /* 0x0007e2000c12f324 */
[C---:B------:R-:W-:Y:S02]  /*5be0*/  LEA.HI.X.SX32 R137, R167.reuse, R141, 0x5, P0 ;  /* 0x0000008da7897211 */ /* 0x040fe400000f2eff */
[C---:B------:R-:W-:Y:S01]  /*5bf0*/  LEA R134, P0, R167.reuse, R136, 0x5 ;  /* 0x00000088a7867211 */ /* 0x040fe200078028ff */
[----:B------:R4:W-:Y:S03]  /*5c00*/  REDG.E.ADD.F32.FTZ.RN.STRONG.GPU desc[UR36][R170.64], R6 ;  /* 0x00000006aa0079a6 */ /* 0x0009e6000c12f324 */
[C---:B------:R-:W-:Y:S01]  /*5c10*/  LEA.HI.X.SX32 R135, R167.reuse, R137, 0x5, P0 ;  /* 0x00000089a7877211 */ /* 0x040fe200000f2eff */
[----:B------:R1:W-:Y:S01]  /*5c20*/  REDG.E.ADD.F32.FTZ.RN.STRONG.GPU desc[UR36][R168.64], R7 ;  /* 0x00000007a80079a6 */ /* 0x0003e2000c12f324 */
[C---:B------:R-:W-:Y:S03]  /*5c30*/  LEA R28, P0, R167.reuse, R134, 0x5 ;  /* 0x00000086a71c7211 */ /* 0x040fe600078028ff */
[----:B------:R-:W-:Y:S01]  /*5c40*/  REDG.E.ADD.F32.FTZ.RN.STRONG.GPU desc[UR36][R160.64], R8 ;  /* 0x00000008a00079a6 */ /* 0x000fe2000c12f324 */
[C---:B------:R-:W-:Y:S03]  /*5c50*/  LEA.HI.X.SX32 R29, R167.reuse, R135, 0x5, P0 ;  /* 0x00000087a71d7211 */ /* 0x040fe600000f2eff */
[----:B------:R-:W-:Y:S04]  /*5c60*/  REDG.E.ADD.F32.FTZ.RN.STRONG.GPU desc[UR36][R158.64], R9 ;  /* 0x000000099e0079a6 */ /* 0x000fe8000c12f324 */
[----:B------:R-:W-:Y:S01]  /*5c70*/  REDG.E.ADD.F32.FTZ.RN.STRONG.GPU desc[UR36][R156.64], R10 ;  /* 0x0000000a9c0079a6 */ /* 0x000fe2000c12f324 */
[C---:B--2---:R-:W-:Y:S03]  /*5c80*/  LEA R4, P0, R167.reuse, R28, 0x5 ;  /* 0x0000001ca7047211 */ /* 0x044fe600078028ff */
[----:B------:R-:W-:Y:S01]  /*5c90*/  REDG.E.ADD.F32.FTZ.RN.STRONG.GPU desc[UR36][R174.64], R11 ;  /* 0x0000000bae0079a6 */ /* 0x000fe2000c12f324 */
[C---:B---3--:R-:W-:Y:S03]  /*5ca0*/  LEA.HI.X.SX32 R5, R167.reuse, R29, 0x5, P0 ;  /* 0x0000001da7057211 */ /* 0x048fe600000f2eff */
[----:B------:R-:W-:Y:S01]  /*5cb0*/  REDG.E.ADD.F32.FTZ.RN.STRONG.GPU desc[UR36][R234.64+0x80], R12 ;  /* 0x0000800cea0079a6 */ /* 0x000fe2000c12f324 */
[C---:B----4-:R-:W-:Y:S03]  /*5cc0*/  LEA R6, P0, R167.reuse, R4, 0x5 ;  /* 0x00000004a7067211 */ /* 0x050fe600078028ff */
[----:B------:R-:W-:Y:S01]  /*5cd0*/  REDG.E.ADD.F32.FTZ.RN.STRONG.GPU desc[UR36][R232.64+0x80], R13 ;  /* 0x0000800de80079a6 */ /* 0x000fe2000c12f324 */
[----:B-1----:R-:W-:Y:S03]  /*5ce0*/  LEA.HI.X.SX32 R7, R167, R5, 0x5, P0 ;  /* 0x00000005a7077211 */ /* 0x002fe600000f2eff */
        /* <DEDUP_REMOVED lines=259> */
[----:B------:R-:W-:-:S12]  /*6d20*/  UIMAD UR17, UR42, UR9, UR19 ;  /* 0x000000092a1172a4 */ /* 0x000fd8000f8e0213 */
.L_x_96:
        /* <DEDUP_REMOVED lines=12> */
.L_x_97:
[----:B------:R-:W2:Y:S01]  /*6df0*/  LDCU.64 UR8, c[0x0][0x5c8] ;  /* 0x0000b900ff0877ac */ /* 0x000ea20008000a00 */
[----:B------:R-:W-:-:S04]  /*6e00*/  UIADD3 UR5, UPT, UPT, UR39, UR43, URZ ;  /* 0x0000002b27057290 */ /* 0x000fc8000fffe0ff */
[----:B--2---:R-:W-:Y:S02]  /*6e10*/  UIMAD.WIDE.U32 UR20, UR5, UR8, URZ ;  /* 0x00000008051472a5 */ /* 0x004fe4000f8e00ff */
[----:B------:R-:W-:-:S04]  /*6e20*/  UIMAD UR5, UR5, UR9, URZ ;  /* 0x00000009050572a4 */ /* 0x000fc8000f8e02ff */
[----:B------:R-:W-:-:S06]  /*6e30*/  UIADD3 UR5, UPT, UPT, UR21, UR5, URZ ;  /* 0x0000000515057290 */ /* 0x000fcc000fffe0ff */
[----:B-1----:R-:W-:-:S07]  /*6e40*/  MOV R23, UR5 ;  /* 0x0000000500177c02 */ /* 0x002fce0008000f00 */
.L_x_98:
[----:B------:R-:W-:Y:S01]  /*6e50*/  BAR.SYNC.DEFER_BLOCKING 0x0 ;  /* 0x0000000000007b1d */ /* 0x000fe20000010000 */
[----:B------:R-:W-:Y:S01]  /*6e60*/  LOP3.LUT R0, R163, 0xd8, RZ, 0xc0, !PT ;  /* 0x000000d8a3007812 */ /* 0x000fe200078ec0ff */
[----:B------:R-:W-:Y:S01]  /*6e70*/  USHF.L.U32 UR5, UR40, 0x7, URZ ;  /* 0x0000000728057899 */ /* 0x000fe200080006ff */
[----:B------:R-:W-:Y:S01]  /*6e80*/  IMAD.U32 R56, RZ, RZ, UR8 ;  /* 0x00000008ff387e24 */ /* 0x000fe2000f8e00ff */
[----:B------:R-:W-:Y:S01]  /*6e90*/  USHF.L.U32 UR15, UR40, 0x7, URZ ;  /* 0x00000007280f7899 */ /* 0x000fe200080006ff */
[----:B------:R-:W-:Y:S01]  /*6ea0*/  LOP3.LUT R0, R0, 0x18, R231, 0x78, !PT ;  /* 0x0000001800007812 */ /* 0x000fe200078e78e7 */
[----:B------:R-:W-:Y:S02]  /*6eb0*/  UIMAD.WIDE.U32 UR22, UR5, UR10, URZ ;  /* 0x0000000a051672a5 */ /* 0x000fe4000f8e00ff */
[----:B------:R-:W1:Y:S01]  /*6ec0*/  LDC.64 R8, c[0x0][0x5d8] ;  /* 0x00017600ff087b82 */ /* 0x000e620000000a00 */
[----:B------:R-:W-:Y:S01]  /*6ed0*/  USHF.R.S32.HI UR16, URZ, 0x1f, UR5 ;  /* 0x0000001fff107899 */ /* 0x000fe20008011405 */
[----:B------:R-:W-:Y:S01]  /*6ee0*/  LOP3.LUT R0, R0, 0x1f20, R163, 0xf8, !PT ;  /* 0x00001f2000007812 */ /* 0x000fe200078ef8a3 */
[----:B------:R-:W-:Y:S01]  /*6ef0*/  UIADD3 UR38, UPT, UPT, -UR15, UR38, URZ ;  /* 0x000000260f267290 */ /* 0x000fe2000fffe1ff */
[----:B------:R-:W-:Y:S01]  /*6f00*/  SHF.R.U32.HI R231, RZ, 0x2, R231 ;  /* 0x00000002ffe77819 */ /* 0x000fe200000116e7 */
[----:B------:R-:W-:Y:S01]  /*6f10*/  IMAD.U32 R2, RZ, RZ, UR22 ;  /* 0x00000016ff027e24 */ /* 0x000fe2000f8e00ff */
[----:B------:R-:W-:Y:S01]  /*6f20*/  LEA R0, R0, UR4, 0x1 ;  /* 0x0000000400007c11 */ /* 0x000fe2000f8e08ff */
[----:B------:R-:W-:Y:S01]  /*6f30*/  UIMAD UR14, UR16, UR10, URZ ;  /* 0x0000000a100e72a4 */ /* 0x000fe2000f8e02ff */
[----:B------:R-:W2:Y:S01]  /*6f40*/  LDC.64 R58, c[0x0][0x5e0] ;  /* 0x00017800ff3a7b82 */ /* 0x000ea20000000a00 */
[C---:B------:R-:W-:Y:S01]  /*6f50*/  ISETP.GE.AND P1, PT, R231.reuse, UR38, PT ;  /* 0x00000026e7007c0c */ /* 0x040fe2000bf26270 */
[----:B------:R-:W-:Y:S01]  /*6f60*/  IMAD.U32 R3, RZ, RZ, UR23 ;  /* 0x00000017ff037e24 */ /* 0x000fe2000f8e00ff */
[----:B------:R-:W-:Y:S01]  /*6f70*/  UIMAD UR14, UR5, UR11, UR14 ;  /* 0x0000000b050e72a4 */ /* 0x000fe2000f8e020e */
[----:B------:R-:W-:Y:S01]  /*6f80*/  LOP3.LUT R4, R2, 0x18, R163, 0xf8, !PT ;  /* 0x0000001802047812 */ /* 0x000fe200078ef8a3 */
[----:B------:R-:W-:Y:S01]  /*6f90*/  VIADD R5, R231, 0x40 ;  /* 0x00000040e7057836 */ /* 0x000fe20000000000 */
[----:B------:R-:W-:Y:S01]  /*6fa0*/  BSSY.RECONVERGENT B0, `(.L_x_99) ;  /* 0x0000020000007945 */ /* 0x000fe20003800200 */
[----:B------:R-:W-:Y:S01]  /*6fb0*/  LOP3.LUT R163, R163, 0x18, RZ, 0xc0, !PT ;  /* 0x00000018a3a37812 */ /* 0x000fe200078ec0ff */
[----:B------:R3:W4:Y:S01]  /*6fc0*/  LDS.128 R28, [R0+0xa000] ;  /* 0x00a00000001c7984 */ /* 0x0007220000000c00 */
[----:B------:R-:W-:Y:S01]  /*6fd0*/  IADD3 R2, P0, PT, R4, UR18, RZ ;  /* 0x0000001204027c10 */ /* 0x000fe2000ff1e0ff */
[----:B------:R-:W-:Y:S01]  /*6fe0*/  IMAD.U32 R4, RZ, RZ, UR14 ;  /* 0x0000000eff047e24 */ /* 0x000fe2000f8e00ff */
[----:B------:R-:W-:Y:S01]  /*6ff0*/  ISETP.GE.AND P2, PT, R5, UR38, PT ;  /* 0x0000002605007c0c */ /* 0x000fe2000bf46270 */
[----:B------:R3:W2:Y:S03]  /*7000*/  LDS.128 R24, [R0+0xc000] ;  /* 0x00c0000000187984 */ /* 0x0006a60000000c00 */
[----:B------:R-:W-:Y:S01]  /*7010*/  IADD3.X R3, PT, PT, R3, UR17, R4, P0, !PT ;  /* 0x0000001103037c10 */ /* 0x000fe200087fe404 */
[----:B------:R3:W2:Y:S01]  /*7020*/  LDS.128 R40, [R0+0xf000] ;  /* 0x00f0000000287984 */ /* 0x0006a20000000c00 */
[----:B------:R-:W-:-:S03]  /*7030*/  IADD3 R21, P0, PT, R231, 0x40, RZ ;  /* 0x00000040e7157810 */ /* 0x000fc60007f1e0ff */
[----:B------:R3:W2:Y:S01]  /*7040*/  LDS.128 R52, [R0+0x10000] ;  /* 0x0100000000347984 */ /* 0x0006a20000000c00 */
[----:B-1----:R-:W-:-:S03]  /*7050*/  IMAD.WIDE.U32 R6, R8, UR25, R2 ;  /* 0x0000001908067c25 */ /* 0x002fc6000f8e0002 */
[----:B------:R3:W1:Y:S01]  /*7060*/  LDS.128 R36, [R0+0x11000] ;  /* 0x0110000000247984 */ /* 0x0006620000000c00 */
[----:B------:R-:W-:Y:S02]  /*7070*/  IMAD.X R22, RZ, RZ, RZ, P0 ;  /* 0x000000ffff167224 */ /* 0x000fe400000e06ff */
[----:B------:R-:W-:Y:S01]  /*7080*/  IMAD R20, R9, UR25, R7 ;  /* 0x0000001909147c24 */ /* 0x000fe2000f8e0207 */
[----:B------:R3:W1:Y:S04]  /*7090*/  LDS.128 R48, [R0+0x12000] ;  /* 0x0120000000307984 */ /* 0x0006680000000c00 */
[----:B------:R3:W1:Y:S04]  /*70a0*/  LDS.128 R32, [R0+0x13000] ;  /* 0x0130000000207984 */ /* 0x0006680000000c00 */
[----:B------:R3:W1:Y:S01]  /*70b0*/  LDS.128 R44, [R0+0x14000] ;  /* 0x01400000002c7984 */ /* 0x0006620000000c00 */
[----:B----4-:R-:W-:Y:S05]  /*70c0*/  @P1 BRA `(.L_x_100) ;  /* 0x0000000000341947 */ /* 0x010fea0003800000 */
[----:B------:R-:W4:Y:S01]  /*70d0*/  LDS.128 R12, [R0+0xb000] ;  /* 0x00b00000000c7984 */ /* 0x000f220000000c00 */
[----:B------:R-:W2:Y:S01]  /*70e0*/  LDCU.64 UR14, c[0x0][0x560] ;  /* 0x0000ac00ff0e77ac */ /* 0x000ea20008000a00 */
[----:B------:R-:W-:Y:S02]  /*70f0*/  MOV R2, R6 ;  /* 0x0000000600027202 */ /* 0x000fe40000000f00 */
[----:B------:R-:W3:Y:S01]  /*7100*/  LDS.128 R8, [R0+0x9000] ;  /* 0x0090000000087984 */ /* 0x000ee20000000c00 */
[----:B------:R-:W-:-:S03]  /*7110*/  MOV R3, R20 ;  /* 0x0000001400037202 */ /* 0x000fc60000000f00 */
[----:B------:R-:W1:Y:S01]  /*7120*/  LDS.128 R16, [R0+0xd000] ;  /* 0x00d0000000107984 */ /* 0x000e620000000c00 */
[----:B------:R-:W-:-:S04]  /*7130*/  IMAD.WIDE.U32 R4, R231, UR10, R2 ;  /* 0x0000000ae7047c25 */ /* 0x000fc8000f8e0002 */
[----:B------:R-:W-:Y:S01]  /*7140*/  IMAD R3, R231, UR11, R5 ;  /* 0x0000000be7037c24 */ /* 0x000fe2000f8e0205 */
[----:B--2---:R-:W-:-:S04]  /*7150*/  LEA R2, P0, R4, UR14, 0x1 ;  /* 0x0000000e04027c11 */ /* 0x004fc8000f8008ff */
[----:B------:R-:W-:-:S05]  /*7160*/  LEA.HI.X R3, R4, UR15, R3, 0x1, P0 ;  /* 0x0000000f04037c11 */ /* 0x000fca00080f0c03 */
[----:B----4-:R4:W-:Y:S04]  /*7170*/  STG.E.128 desc[UR36][R2.64+0x40], R12 ;  /* 0x0000400c02007986 */ /* 0x0109e8000c101d24 */
[----:B---3--:R4:W-:Y:S04]  /*7180*/  STG.E.128 desc[UR36][R2.64], R8 ;  /* 0x0000000802007986 */ /* 0x0089e8000c101d24 */
[----:B-1----:R4:W-:Y:S02]  /*7190*/  STG.E.128 desc[UR36][R2.64+0x80], R16 ;  /* 0x0000801002007986 */ /* 0x0029e4000c101d24 */
.L_x_100:
[----:B------:R-:W-:Y:S05]  /*71a0*/  BSYNC.RECONVERGENT B0 ;  /* 0x0000000000007941 */ /* 0x000fea0003800200 */
.L_x_99:
[----:B----4-:R4:W1:Y:S01]  /*71b0*/  LDS.128 R8, [R0+0xe000] ;  /* 0x00e0000000087984 */ /* 0x0108620000000c00 */
[----:B------:R-:W-:Y:S04]  /*71c0*/  BSSY.RECONVERGENT B0, `(.L_x_101) ;  /* 0x000000e000007945 */ /* 0x000fe80003800200 */
[----:B------:R-:W-:Y:S05]  /*71d0*/  @P2 BRA `(.L_x_102) ;  /* 0x0000000000302947 */ /* 0x000fea0003800000 */
[----:B------:R-:W2:Y:S01]  /*71e0*/  LDCU.64 UR14, c[0x0][0x560] ;  /* 0x0000ac00ff0e77ac */ /* 0x000ea20008000a00 */
[----:B------:R-:W-:Y:S01]  /*71f0*/  MOV R2, R6 ;  /* 0x0000000600027202 */ /* 0x000fe20000000f00 */
[----:B---34-:R-:W-:Y:S01]  /*7200*/  IMAD R0, R22, UR10, RZ ;  /* 0x0000000a16007c24 */ /* 0x018fe2000f8e02ff */
[----:B------:R-:W-:-:S03]  /*7210*/  MOV R3, R20 ;  /* 0x0000001400037202 */ /* 0x000fc60000000f00 */
[C---:B------:R-:W-:Y:S02]  /*7220*/  IMAD R0, R21.reuse, UR11, R0 ;  /* 0x0000000b15007c24 */ /* 0x040fe4000f8e0200 */
[----:B------:R-:W-:-:S05]  /*7230*/  IMAD.WIDE.U32 R4, R21, UR10, R2 ;  /* 0x0000000a15047c25 */ /* 0x000fca000f8e0002 */
[----:B------:R-:W-:Y:S02]  /*7240*/  IADD3 R0, PT, PT, R0, R5, RZ ;  /* 0x0000000500007210 */ /* 0x000fe40007ffe0ff */
[----:B--2---:R-:W-:-:S04]  /*7250*/  LEA R2, P0, R4, UR14, 0x1 ;  /* 0x0000000e04027c11 */ /* 0x004fc8000f8008ff */
[----:B------:R-:W-:-:S05]  /*7260*/  LEA.HI.X R3, R4, UR15, R0, 0x1, P0 ;  /* 0x0000000f04037c11 */ /* 0x000fca00080f0c00 */
[----:B------:R2:W-:Y:S04]  /*7270*/  STG.E.128 desc[UR36][R2.64], R28 ;  /* 0x0000001c02007986 */ /* 0x0005e8000c101d24 */
[----:B------:R2:W-:Y:S04]  /*7280*/  STG.E.128 desc[UR36][R2.64+0x40], R24 ;  /* 0x0000401802007986 */ /* 0x0005e8000c101d24 */
[----:B-1----:R2:W-:Y:S02]  /*7290*/  STG.E.128 desc[UR36][R2.64+0x80], R8 ;  /* 0x0000800802007986 */ /* 0x0025e4000c101d24 */
.L_x_102:
[----:B------:R-:W-:Y:S05]  /*72a0*/  BSYNC.RECONVERGENT B0 ;  /* 0x0000000000007941 */ /* 0x000fea0003800200 */
.L_x_101:
        /* <DEDUP_REMOVED lines=11> */
[----:B------:R-:W2:Y:S01]  /*7360*/  LDCU.64 UR10, c[0x0][0x568] ;  /* 0x0000ad00ff0a77ac */ /* 0x000ea20008000a00 */
[----:B------:R-:W-:Y:S02]  /*7370*/  MOV R2, R4 ;  /* 0x0000000400027202 */ /* 0x000fe40000000f00 */
[----:B------:R-:W-:-:S03]  /*7380*/  MOV R3, R0 ;  /* 0x0000000000037202 */ /* 0x000fc60000000f00 */
[----:B------:R-:W-:-:S04]  /*7390*/  IMAD.WIDE.U32 R6, R231, UR8, R2 ;  /* 0x00000008e7067c25 */ /* 0x000fc8000f8e0002 */
[----:B------:R-:W-:Y:S01]  /*73a0*/  IMAD R3, R231, UR9, R7 ;  /* 0x00000009e7037c24 */ /* 0x000fe2000f8e0207 */
[----:B--2---:R-:W-:-:S04]  /*73b0*/  LEA R2, P0, R6, UR10, 0x1 ;  /* 0x0000000a06027c11 */ /* 0x004fc8000f8008ff */
[----:B------:R-:W-:-:S05]  /*73c0*/  LEA.HI.X R3, R6, UR11, R3, 0x1, P0 ;  /* 0x0000000b06037c11 */ /* 0x000fca00080f0c03 */
[----:B------:R2:W-:Y:S04]  /*73d0*/  STG.E.128 desc[UR36][R2.64], R40 ;  /* 0x0000002802007986 */ /* 0x0005e8000c101d24 */
[----:B-1----:R2:W-:Y:S04]  /*73e0*/  STG.E.128 desc[UR36][R2.64+0x40], R36 ;  /* 0x0000402402007986 */ /* 0x0025e8000c101d24 */
[----:B------:R2:W-:Y:S02]  /*73f0*/  STG.E.128 desc[UR36][R2.64+0x80], R32 ;  /* 0x0000802002007986 */ /* 0x0005e4000c101d24 */
.L_x_104:
[----:B------:R-:W-:Y:S05]  /*7400*/  BSYNC.RECONVERGENT B0 ;  /* 0x0000000000007941 */ /* 0x000fea0003800200 */
.L_x_103:
[----:B------:R-:W-:Y:S05]  /*7410*/  @P2 BRA `(.L_x_92) ;  /* 0x0000000000302947 */ /* 0x000fea0003800000 */
[----:B------:R-:W3:Y:S01]  /*7420*/  LDCU.64 UR10, c[0x0][0x568] ;  /* 0x0000ad00ff0a77ac */ /* 0x000ee20008000a00 */
[----:B--2---:R-:W-:Y:S01]  /*7430*/  MOV R2, R4 ;  /* 0x0000000400027202 */ /* 0x004fe20000000f00 */
[----:B------:R-:W-:Y:S01]  /*7440*/  IMAD R6, R22, UR8, RZ ;  /* 0x0000000816067c24 */ /* 0x000fe2000f8e02ff */
[----:B------:R-:W-:-:S03]  /*7450*/  MOV R3, R0 ;  /* 0x0000000000037202 */ /* 0x000fc60000000f00 */
[C---:B------:R-:W-:Y:S02]  /*7460*/  IMAD R0, R21.reuse, UR9, R6 ;  /* 0x0000000915007c24 */ /* 0x040fe4000f8e0206 */
[----:B------:R-:W-:-:S05]  /*7470*/  IMAD.WIDE.U32 R4, R21, UR8, R2 ;  /* 0x0000000815047c25 */ /* 0x000fca000f8e0002 */
[----:B------:R-:W-:Y:S02]  /*7480*/  IADD3 R0, PT, PT, R0, R5, RZ ;  /* 0x0000000500007210 */ /* 0x000fe40007ffe0ff */
[----:B---3--:R-:W-:-:S04]  /*7490*/  LEA R2, P0, R4, UR10, 0x1 ;  /* 0x0000000a04027c11 */ /* 0x008fc8000f8008ff */
[----:B------:R-:W-:-:S05]  /*74a0*/  LEA.HI.X R3, R4, UR11, R0, 0x1, P0 ;  /* 0x0000000b04037c11 */ /* 0x000fca00080f0c00 */
[----:B------:R3:W-:Y:S04]  /*74b0*/  STG.E.128 desc[UR36][R2.64], R52 ;  /* 0x0000003402007986 */ /* 0x0007e8000c101d24 */
[----:B-1----:R3:W-:Y:S04]  /*74c0*/  STG.E.128 desc[UR36][R2.64+0x40], R48 ;  /* 0x0000403002007986 */ /* 0x0027e8000c101d24 */
[----:B------:R3:W-:Y:S02]  /*74d0*/  STG.E.128 desc[UR36][R2.64+0x80], R44 ;  /* 0x0000802c02007986 */ /* 0x0007e4000c101d24 */
.L_x_92:
[----:B------:R-:W-:Y:S05]  /*74e0*/  BSYNC.RECONVERGENT B1 ;  /* 0x0000000000017941 */ /* 0x000fea0003800200 */
.L_x_70:
[----:B------:R-:W1:Y:S01]  /*74f0*/  LDCU UR8, c[0x0][0x438] ;  /* 0x00008700ff0877ac */ /* 0x000e620008000800 */
[----:B------:R-:W4:Y:S01]  /*7500*/  LDCU UR9, c[0x0][0x370] ;  /* 0x00006e00ff0977ac */ /* 0x000f220008000800 */
[----:B------:R-:W-:Y:S01]  /*7510*/  UMOV UR10, UR24 ;  /* 0x00000018000a7c82 */ /* 0x000fe20008000000 */
[----:B-1----:R-:W-:-:S04]  /*7520*/  UIADD3 UR8, UPT, UPT, UR8, 0x7f, URZ ;  /* 0x0000007f08087890 */ /* 0x002fc8000fffe0ff */
[----:B------:R-:W-:Y:S02]  /*7530*/  USHF.R.S32.HI UR5, URZ, 0x1f, UR8 ;  /* 0x0000001fff057899 */ /* 0x000fe40008011408 */
[----:B----4-:R-:W-:Y:S02]  /*7540*/  UIADD3 UR40, UPT, UPT, UR9, UR40, URZ ;  /* 0x0000002809287290 */ /* 0x010fe4000fffe0ff */
[----:B------:R-:W-:-:S04]  /*7550*/  ULEA.HI UR5, UR5, UR8, URZ, 0x7 ;  /* 0x0000000805057291 */ /* 0x000fc8000f8f38ff */
[----:B------:R-:W-:-:S04]  /*7560*/  USHF.R.S32.HI UR5, URZ, 0x7, UR5 ;  /* 0x00000007ff057899 */ /* 0x000fc80008011405 */
[----:B------:R-:W-:-:S09]  /*7570*/  UISETP.GE.AND UP0, UPT, UR40, UR5, UPT ;  /* 0x000000052800728c */ /* 0x000fd2000bf06270 */
[----:B------:R-:W-:Y:S05]  /*7580*/  BRA.U !UP0, `(.L_x_105) ;  /* 0xffffff8d086c7547 */ /* 0x000fea000b83ffff */
[----:B------:R-:W-:Y:S05]  /*7590*/  EXIT ;  /* 0x000000000000794d */ /* 0x000fea0003800000 */
.L_x_106:
        /* <DEDUP_REMOVED lines=14> */
.L_x_877:


//--------------------- .text._ZN5flash44flash_bwd_dq_dk_dv_loop_seqk_parallel_kernelI23Flash_bwd_kernel_traitsILi96ELi64ELi128ELi8ELi2ELi4ELi4ELb1ELb0EN7cutlass10bfloat16_tE19Flash_kernel_traitsILi96ELi64ELi128ELi8ES3_EELb0ELb1ELb0ELb1ELb0ELb0ELb0EEEvNS_16Flash_bwd_paramsE --------------------------
	.section	.text._ZN5flash44flash_bwd_dq_dk_dv_loop_seqk_parallel_kernelI23Flash_bwd_kernel_traitsILi96ELi64ELi128ELi8ELi2ELi4ELi4ELb1ELb0EN7cutlass10bfloat16_tE19Flash_kernel_traitsILi96ELi64ELi128ELi8ES3_EELb0ELb1ELb0ELb1ELb0ELb0ELb0EEEvNS_16Flash_bwd_paramsE,"ax",@progbits
	.align	128
        .global         _ZN5flash44flash_bwd_dq_dk_dv_loop_seqk_parallel_kernelI23Flash_bwd_kernel_traitsILi96ELi64ELi128ELi8ELi2ELi4ELi4ELb1ELb0EN7cutlass10bfloat16_tE19Flash_kernel_traitsILi96ELi64ELi128ELi8ES3_EELb0ELb1ELb0ELb1ELb0ELb0ELb0EEEvNS_16Flash_bwd_paramsE
        .type           _ZN5flash44flash_bwd_dq_dk_dv_loop_seqk_parallel_kernelI23Flash_bwd_kernel_traitsILi96ELi64ELi128ELi8ELi2ELi4ELi4ELb1ELb0EN7cutlass10bfloat16_tE19Flash_kernel_traitsILi96ELi64ELi128ELi8ES3_EELb0ELb1ELb0ELb1ELb0ELb0ELb0EEEvNS_16Flash_bwd_paramsE,@function
        .size           _ZN5flash44flash_bwd_dq_dk_dv_loop_seqk_parallel_kernelI23Flash_bwd_kernel_traitsILi96ELi64ELi128ELi8ELi2ELi4ELi4ELb1ELb0EN7cutlass10bfloat16_tE19Flash_kernel_traitsILi96ELi64ELi128ELi8ES3_EELb0ELb1ELb0ELb1ELb0ELb0ELb0EEEvNS_16Flash_bwd_paramsE,(.L_x_878 - _ZN5flash44flash_bwd_dq_dk_dv_loop_seqk_parallel_kernelI23Flash_bwd_kernel_traitsILi96ELi64ELi128ELi8ELi2ELi4ELi4ELb1ELb0EN7cutlass10bfloat16_tE19Flash_kernel_traitsILi96ELi64ELi128ELi8ES3_EELb0ELb1ELb0ELb1ELb0ELb0ELb0EEEvNS_16Flash_bwd_paramsE)
        .other          _ZN5flash44flash_bwd_dq_dk_dv_loop_seqk_parallel_kernelI23Flash_bwd_kernel_traitsILi96ELi64ELi128ELi8ELi2ELi4ELi4ELb1ELb0EN7cutlass10bfloat16_tE19Flash_kernel_traitsILi96ELi64ELi128ELi8ES3_EELb0ELb1ELb0ELb1ELb0ELb0ELb0EEEvNS_16Flash_bwd_paramsE,@"STO_CUDA_ENTRY STV_DEFAULT"
_ZN5flash44flash_bwd_dq_dk_dv_loop_seqk_parallel_kernelI23Flash_bwd_kernel_traitsILi96ELi64ELi128ELi8ELi2ELi4ELi4ELb1ELb0EN7cutlass10bfloat16_tE19Flash_kernel_traitsILi96ELi64ELi128ELi8ES3_EELb0ELb1ELb0ELb1ELb0ELb0ELb0EEEvNS_16Flash_bwd_paramsE:
.text._ZN5flash44flash_bwd_dq_dk_dv_loop_seqk_parallel_kernelI23Flash_bwd_kernel_traitsILi96ELi64ELi128ELi8ELi2ELi4ELi4ELb1ELb0EN7cutlass10bfloat16_tE19Flash_kernel_traitsILi96ELi64ELi128ELi8ES3_EELb0ELb1ELb0ELb1ELb0ELb0ELb0EEEvNS_16Flash_bwd_paramsE:
        /* <DEDUP_REMOVED lines=16> */
[----:B------:R-:W-:Y:S01]  /*0100*/  S2UR UR23, SR_CTAID.Y ;  /* 0x00000000001779c3 */ /* 0x000fe20000002600 */
[----:B------:R-:W-:Y:S01]  /*0110*/  UMOV UR9, 0x400 ;  /* 0x0000040000097882 */ /* 0x000fe20000000000 */
[----:B------:R-:W4:Y:S01]  /*0120*/  LDCU UR10, c[0x0][0x438] ;  /* 0x00008700ff0a77ac */ /* 0x000f220008000800 */
[----:B------:R-:W4:Y:S05]  /*0130*/  LDCU.64 UR38, c[0x0][0x358] ;  /* 0x00006b00ff2677ac */ /* 0x000f2a0008000a00 */
[----:B------:R-:W-:Y:S01]  /*0140*/  S2UR UR26, SR_CTAID.X ;  /* 0x00000000001a79c3 */ /* 0x000fe20000002500 */
[----:B-1----:R-:W-:-:S02]  /*0150*/  ULEA UR48, UP0, UR29, UR48, 0x2 ;  /* 0x000000301d307291 */ /* 0x002fc4000f8010ff */
[----:B--2---:R-:W-:Y:S02]  /*0160*/  UISETP.EQ.U32.AND UP2, UPT, UR4, URZ, UPT ;  /* 0x000000ff0400728c */ /* 0x004fe4000bf42070 */
[----:B------:R-:W-:Y:S02]  /*0170*/  UISETP.NE.U32.AND UP6, UPT, UR4, URZ, UPT ;  /* 0x000000ff0400728c */ /* 0x000fe4000bfc5070 */
[----:B------:R-:W-:Y:S01]  /*0180*/  ULEA.HI.X UR49, UR29, UR49, URZ, 0x2, UP0 ;  /* 0x000000311d317291 */ /* 0x000fe200080f14ff */
[----:B------:R-:W1:Y:S01]  /*0190*/  S2UR UR4, SR_CgaCtaId ;  /* 0x00000000000479c3 */ /* 0x000e620000008800 */
[----:B---3--:R-:W-:Y:S02]  /*01a0*/  UISETP.NE.U32.AND UP1, UPT, UR6, URZ, UPT ;  /* 0x000000ff0600728c */ /* 0x008fe4000bf25070 */
[----:B------:R-:W-:Y:S02]  /*01b0*/  UISETP.NE.U32.AND UP0, UPT, UR6, URZ, UPT ;  /* 0x000000ff0600728c */ /* 0x000fe4000bf05070 */
[----:B----4-:R-:W-:-:S02]  /*01c0*/  UISETP.NE.AND UP3, UPT, UR8, URZ, UPT ;  /* 0x000000ff0800728c */ /* 0x010fc4000bf65270 */
[----:B------:R-:W-:Y:S01]  /*01d0*/  UISETP.NE.AND.EX UP5, UPT, UR7, URZ, UPT, UP1 ;  /* 0x000000ff0700728c */ /* 0x000fe2000bfa5310 */
[----:B------:R-:W2:Y:S01]  /*01e0*/  S2UR UR8, SR_CgaCtaId ;  /* 0x00000000000879c3 */ /* 0x000ea20000008800 */
[----:B------:R-:W-:Y:S01]  /*01f0*/  UISETP.NE.AND.EX UP4, UPT, UR7, URZ, UPT, UP0 ;  /* 0x000000ff0700728c */ /* 0x000fe2000bf85300 */
[----:B------:R-:W3:Y:S01]  /*0200*/  LDCU.64 UR6, c[0x0][0x470] ;  /* 0x00008e00ff0677ac */ /* 0x000ee20008000a00 */
[----:B------:R-:W-:-:S05]  /*0210*/  UISETP.EQ.OR.EX UP0, UPT, UR5, URZ, !UP3, UP2 ;  /* 0x000000ff0500728c */ /* 0x000fca000df02720 */
[----:B------:R-:W4:Y:S01]  /*0220*/  S2UR UR22, SR_CTAID.Y ;  /* 0x00000000001679c3 */ /* 0x000f220000002600 */
[----:B------:R-:W-:Y:S02]  /*0230*/  UISETP.NE.AND.EX UP6, UPT, UR5, URZ, UPT, UP6 ;  /* 0x000000ff0500728c */ /* 0x000fe4000bfc5360 */
[----:B------:R-:W-:Y:S01]  /*0240*/  UP2UR UR31, UPR, URZ, 0x1 ;  /* 0x00000001ff1f7883 */ /* 0x000fe20008000000 */
[----:B------:R-:W-:Y:S01]  /*0250*/  UMOV UR5, 0x400 ;  /* 0x0000040000057882 */ /* 0x000fe20000000000 */
[----:B------:R-:W-:-:S03]  /*0260*/  UP2UR UR30, UPR, URZ, 0x8 ;  /* 0x00000008ff1e7883 */ /* 0x000fc60008000000 */
[----:B------:R-:W4:Y:S01]  /*0270*/  S2UR UR25, SR_CTAID.Z ;  /* 0x00000000001979c3 */ /* 0x000f220000002700 */
[----:B-1----:R-:W-:Y:S01]  /*0280*/  ULEA UR4, UR4, UR5, 0x18 ;  /* 0x0000000504047291 */ /* 0x002fe2000f8ec0ff */
[----:B------:R-:W1:Y:S01]  /*0290*/  LDCU.64 UR32, c[0x0][0x460] ;  /* 0x00008c00ff2077ac */ /* 0x000e620008000a00 */
[----:B---3--:R-:W-:Y:S01]  /*02a0*/  UISETP.NE.U32.AND UP0, UPT, UR6, URZ, UPT ;  /* 0x000000ff0600728c */ /* 0x008fe2000bf05070 */
[----:B------:R-:W3:Y:S01]  /*02b0*/  LDCU UR24, c[0x0][0x438] ;  /* 0x00008700ff1877ac */ /* 0x000ee20008000800 */
[----:B------:R-:W1:Y:S01]  /*02c0*/  @!UP4 LDCU UR27, c[0x0][0x434] ;  /* 0x00008680ff1bc7ac */ /* 0x000e620008000800 */
[----:B--2---:R-:W-:Y:S02]  /*02d0*/  ULEA UR5, UR8, UR9, 0x18 ;  /* 0x0000000908057291 */ /* 0x004fe4000f8ec0ff */
[----:B------:R-:W-:Y:S02]  /*02e0*/  UIADD3 UR40, UPT, UPT, UR4, 0x13000, URZ ;  /* 0x0001300004287890 */ /* 0x000fe4000fffe0ff */
[----:B------:R-:W-:Y:S01]  /*02f0*/  UISETP.NE.AND.EX UP3, UPT, UR7, URZ, UPT, UP0 ;  /* 0x000000ff0700728c */ /* 0x000fe2000bf65300 */
[----:B------:R-:W-:Y:S01]  /*0300*/  UMOV UR35, 0xffffd000 ;  /* 0xffffd00000237882 */ /* 0x000fe20000000000 */
[----:B------:R-:W-:Y:S01]  /*0310*/  UMOV UR36, URZ ;  /* 0x000000ff00247c82 */ /* 0x000fe20008000000 */
[----:B------:R-:W-:-:S08]  /*0320*/  UMOV UR37, URZ ;  /* 0x000000ff00257c82 */ /* 0x000fd00008000000 */
.L_x_165:
[----:B--2---:R-:W2:Y:S01]  /*0330*/  LDCU.64 UR8, c[0x0][0x478] ;  /* 0x00008f00ff0877ac */ /* 0x004ea20008000a00 */
[----:B------:R-:W-:Y:S02]  /*0340*/  PLOP3.LUT P1, PT, PT, PT, UP3, 0x80, 0x8 ;  /* 0x000000000008781c */ /* 0x000fe40003f2f038 */
[----:B------:R-:W-:Y:S01]  /*0350*/  PLOP3.LUT P4, PT, PT, PT, UP5, 0x80, 0x8 ;  /* 0x000000000008781c */ /* 0x000fe20003f8f058 */
[----:B------:R-:W-:Y:S01]  /*0360*/  @UP3 ULEA UR12, UP0, UR29, UR6, 0x2 ;  /* 0x000000061d0c3291 */ /* 0x000fe2000f8010ff */
[----:B------:R-:W-:Y:S01]  /*0370*/  PLOP3.LUT P2, PT, PT, PT, UP4, 0x80, 0x8 ;  /* 0x000000000008781c */ /* 0x000fe20003f4f048 */
[----:B------:R-:W-:Y:S02]  /*0380*/  UISETP.NE.AND UP2, UPT, UR31, URZ, UPT ;  /* 0x000000ff1f00728c */ /* 0x000fe4000bf45270 */
[----:B------:R-:W-:Y:S02]  /*0390*/  @UP3 ULEA.HI.X UR13, UR29, UR7, URZ, 0x2, UP0 ;  /* 0x000000071d0d3291 */ /* 0x000fe400080f14ff */
[----:B------:R-:W-:-:S04]  /*03a0*/  IMAD.U32 R4, RZ, RZ, UR12 ;  /* 0x0000000cff047e24 */ /* 0x000fc8000f8e00ff */
[----:B------:R-:W-:Y:S01]  /*03b0*/  IMAD.U32 R5, RZ, RZ, UR13 ;  /* 0x0000000dff057e24 */ /* 0x000fe2000f8e00ff */
[----:B-1----:R-:W-:Y:S02]  /*03c0*/  UIMAD.WIDE.U32 UR12, UR29, 0x4, UR32 ;  /* 0x000000041d0c78a5 */ /* 0x002fe4000f8e0020 */
[----:B--2---:R-:W-:Y:S02]  /*03d0*/  UISETP.NE.U32.AND UP0, UPT, UR8, URZ, UPT ;  /* 0x000000ff0800728c */ /* 0x004fe4000bf05070 */
[----:B------:R-:W2:Y:S02]  /*03e0*/  @P1 LDG.E R6, desc[UR38][R4.64] ;  /* 0x0000002604061981 */ /* 0x000ea4000c1e1900 */
[----:B------:R-:W-:-:S06]  /*03f0*/  UISETP.NE.AND.EX UP0, UPT, UR9, URZ, UPT, UP0 ;  /* 0x000000ff0900728c */ /* 0x000fcc000bf05300 */
[----:B------:R-:W-:-:S05]  /*0400*/  PLOP3.LUT P0, PT, PT, PT, UP0, 0x80, 0x8 ;  /* 0x000000000008781c */ /* 0x000fca0003f0f008 */
[----:B------:R-:W-:Y:S01]  /*0410*/  @UP0 ULEA UR14, UP1, UR29, UR8, 0x2 ;  /* 0x000000081d0e0291 */ /* 0x000fe2000f8210ff */
[----:B------:R-:W-:Y:S01]  /*0420*/  PLOP3.LUT P3, PT, PT, PT, UP2, 0x80, 0x8 ;  /* 0x000000000008781c */ /* 0x000fe20003f6f028 */
[----:B------:R-:W1:Y:S02]  /*0430*/  @!UP0 LDCU UR11, c[0x0][0x43c] ;  /* 0x00008780ff0b87ac */ /* 0x000e640008000800 */
[----:B------:R-:W-:Y:S02]  /*0440*/  @UP0 ULEA.HI.X UR15, UR29, UR9, URZ, 0x2, UP1 ;  /* 0x000000091d0f0291 */ /* 0x000fe400088f14ff */
[----:B---3--:R-:W-:Y:S01]  /*0450*/  IMAD.U32 R2, RZ, RZ, UR14 ;  /* 0x0000000eff027e24 */ /* 0x008fe2000f8e00ff */
[----:B------:R-:W5:Y:S03]  /*0460*/  @!UP0 LDCU.64 UR8, c[0x0][0x488] ;  /* 0x00009100ff0887ac */ /* 0x000f660008000a00 */
[----:B------:R-:W-:-:S05]  /*0470*/  IMAD.U32 R3, RZ, RZ, UR15 ;  /* 0x0000000fff037e24 */ /* 0x000fca000f8e00ff */
[----:B------:R3:W4:Y:S01]  /*0480*/  @P0 LDG.E R4, desc[UR38][R2.64] ;  /* 0x0000002602040981 */ /* 0x000722000c1e1900 */
[----:B------:R-:W-:Y:S01]  /*0490*/  UMOV UR44, URZ ;  /* 0x000000ff002c7c82 */ /* 0x000fe20008000000 */
[----:B------:R-:W-:Y:S01]  /*04a0*/  UMOV UR46, 0xffffffff ;  /* 0xffffffff002e7882 */ /* 0x000fe20000000000 */
[----:B-----5:R-:W-:-:S04]  /*04b0*/  @!UP0 UISETP.NE.U32.AND UP1, UPT, UR8, URZ, UPT ;  /* 0x000000ff0800828c */ /* 0x020fc8000bf25070 */
[----:B------:R-:W-:Y:S02]  /*04c0*/  @!UP0 UISETP.NE.AND.EX UP1, UPT, UR9, URZ, UPT, UP1 ;  /* 0x000000ff0900828c */ /* 0x000fe4000bf25310 */
[----:B------:R-:W-:Y:S02]  /*04d0*/  USHF.L.U32 UR34, UR47, 0x7, URZ ;  /* 0x000000072f227899 */ /* 0x000fe400080006ff */
[----:B-1----:R-:W-:Y:S01]  /*04e0*/  @!UP0 USEL UR9, UR11, URZ, UP1 ;  /* 0x000000ff0b098287 */ /* 0x002fe20008800000 */
[----:B---3--:R-:W-:Y:S02]  /*04f0*/  IMAD.U32 R2, RZ, RZ, UR12 ;  /* 0x0000000cff027e24 */ /* 0x008fe4000f8e00ff */
[----:B------:R-:W-:-:S05]  /*0500*/  IMAD.U32 R3, RZ, RZ, UR13 ;  /* 0x0000000dff037e24 */ /* 0x000fca000f8e00ff */
[----:B------:R-:W3:Y:S04]  /*0510*/  @P4 LDG.E R5, desc[UR38][R2.64] ;  /* 0x0000002602054981 */ /* 0x000ee8000c1e1900 */
[----:B------:R1:W5:Y:S02]  /*0520*/  @P2 LDG.E R0, desc[UR38][R2.64+0x4] ;  /* 0x0000042602002981 */ /* 0x000364000c1e1900 */
[----:B-1----:R-:W-:Y:S02]  /*0530*/  IMAD.U32 R2, RZ, RZ, UR48 ;  /* 0x00000030ff027e24 */ /* 0x002fe4000f8e00ff */
[----:B------:R-:W-:-:S05]  /*0540*/  IMAD.U32 R3, RZ, RZ, UR49 ;  /* 0x00000031ff037e24 */ /* 0x000fca000f8e00ff */
[----:B------:R-:W5:Y:S01]  /*0550*/  @!P3 LDG.E R2, desc[UR38][R2.64] ;  /* 0x000000260202b981 */ /* 0x000f62000c1e1900 */
[----:B------:R-:W-:Y:S01]  /*0560*/  UMOV UR12, 0xffffffff ;  /* 0xffffffff000c7882 */ /* 0x000fe20000000000 */
[----:B--2---:R-:W-:Y:S02]  /*0570*/  @P1 R2UR UR44, R6 ;  /* 0x00000000062c12ca */ /* 0x004fe400000e0000 */
[----:B----4-:R-:W-:-:S13]  /*0580*/  @P0 R2UR UR43, R4 ;  /* 0x00000000042b02ca */ /* 0x010fda00000e0000 */
[----:B------:R-:W-:Y:S01]  /*0590*/  @UP0 UIADD3 UR43, UPT, UPT, UR43, -UR44, URZ ;  /* 0x8000002c2b2b0290 */ /* 0x000fe2000fffe0ff */
[----:B---3--:R-:W-:Y:S02]  /*05a0*/  @P4 R2UR UR12, R5 ;  /* 0x00000000050c42ca */ /* 0x008fe400000e0000 */
[----:B-----5:R-:W-:Y:S02]  /*05b0*/  @P2 R2UR UR8, R0 ;  /* 0x00000000000822ca */ /* 0x020fe400000e0000 */
[----:B------:R-:W-:Y:S01]  /*05c0*/  @!P3 R2UR UR46, R2 ;  /* 0x00000000022eb2ca */ /* 0x000fe200000e0000 */
[----:B------:R-:W-:-:S14]  /*05d0*/  BRA.U !UP6, `(.L_x_107) ;  /* 0x000000010e247547 */ /* 0x000fdc000b800000 */
[----:B------:R-:W-:Y:S01]  /*05e0*/  UISETP.NE.AND UP1, UPT, UR30, URZ, UPT ;  /* 0x000000ff1e00728c */ /* 0x000fe2000bf25270 */
[----:B------:R-:W-:Y:S02]  /*05f0*/  IMAD.U32 R2, RZ, RZ, UR48 ;  /* 0x00000030ff027e24 */ /* 0x000fe4000f8e00ff */
[----:B------:R-:W-:-:S03]  /*0600*/  IMAD.U32 R3, RZ, RZ, UR49 ;  /* 0x00000031ff037e24 */ /* 0x000fc6000f8e00ff */
[----:B------:R-:W-:-:S13]  /*0610*/  PLOP3.LUT P0, PT, PT, PT, UP1, 0x80, 0x8 ;  /* 0x000000000008781c */ /* 0x000fda0003f0f018 */
[----:B------:R-:W2:Y:S04]  /*0620*/  @P0 LDG.E R0, desc[UR38][R2.64+0x4] ;  /* 0x0000042602000981 */ /* 0x000ea8000c1e1900 */
[----:B------:R-:W3:Y:S01]  /*0630*/  @!P0 LDG.E R2, desc[UR38][R2.64] ;  /* 0x0000002602028981 */ /* 0x000ee2000c1e1900 */
[----:B--2---:R-:W-:-:S13]  /*0640*/  @P0 R2UR UR10, R0 ;  /* 0x00000000000a02ca */ /* 0x004fda00000e0000 */
[----:B------:R-:W-:-:S07]  /*0650*/  @UP1 UIADD3 UR10, UPT, UPT, UR10, -UR46, URZ ;  /* 0x8000002e0a0a1290 */ /* 0x000fce000fffe0ff */
[----:B---3--:R-:W-:-:S15]  /*0660*/  @!P0 R2UR UR10, R2 ;  /* 0x00000000020a82ca */ /* 0x008fde00000e0000 */
.L_x_107:
        /* <DEDUP_REMOVED lines=18> */
[----:B------:R-:W-:Y:S02]  /*0790*/  @!UP1 UIMAD UR21, UR29, UR11, UR59 ;  /* 0x0000000b1d1592a4 */ /* 0x000fe4000f8e023b */
        /* <DEDUP_REMOVED lines=15> */
.L_x_109:
[----:B------:R-:W1:Y:S01]  /*0890*/  LDCU.64 UR16, c[0x0][0x3b8] ;  /* 0x00007700ff1077ac */ /* 0x000e620008000a00 */
[----:B------:R-:W-:-:S04]  /*08a0*/  UIADD3 UR8, UPT, UPT, UR44, UR46, URZ ;  /* 0x0000002e2c087290 */ /* 0x000fc8000fffe0ff */
[----:B-1----:R-:W-:Y:S02]  /*08b0*/  UIMAD.WIDE.U32 UR54, UR8, UR16, URZ ;  /* 0x00000010083672a5 */ /* 0x002fe4000f8e00ff */
[----:B------:R-:W-:-:S04]  /*08c0*/  UIMAD UR8, UR8, UR17, URZ ;  /* 0x00000011080872a4 */ /* 0x000fc8000f8e02ff */
[----:B------:R-:W-:-:S06]  /*08d0*/  UIADD3 UR8, UPT, UPT, UR55, UR8, URZ ;  /* 0x0000000837087290 */ /* 0x000fcc000fffe0ff */
[----:B------:R-:W-:Y:S02]  /*08e0*/  MOV R18, UR8 ;  /* 0x0000000800127c02 */ /* 0x000fe40008000f00 */
.L_x_110:
        /* <DEDUP_REMOVED lines=40> */
[----:B------:R-:W-:-:S03]  /*0b70*/  UIMAD UR9, UR29, UR9, UR11 ;  /* 0x000000091d0972a4 */ /* 0x000fc6000f8e020b */
[----:B------:R-:W-:-:S03]  /*0b80*/  UMOV UR56, UR10 ;  /* 0x0000000a00387c82 */ /* 0x000fc60008000000 */
[----:B------:R-:W-:Y:S01]  /*0b90*/  MOV R16, UR9 ;  /* 0x0000000900107c02 */ /* 0x000fe20008000f00 */
[----:B------:R-:W-:Y:S06]  /*0ba0*/  BRA `(.L_x_112) ;  /* 0x00000000001c7947 */ /* 0x000fec0003800000 */
.L_x_111:
[----:B------:R-:W1:Y:S01]  /*0bb0*/  LDCU.64 UR14, c[0x0][0x3c0] ;  /* 0x00007800ff0e77ac */ /* 0x000e620008000a00 */
[----:B------:R-:W-:-:S04]  /*0bc0*/  UIADD3 UR8, UPT, UPT, UR44, UR46, URZ ;  /* 0x0000002e2c087290 */ /* 0x000fc8000fffe0ff */
[----:B-1----:R-:W-:Y:S02]  /*0bd0*/  UIMAD.WIDE.U32 UR10, UR8, UR14, URZ ;  /* 0x0000000e080a72a5 */ /* 0x002fe4000f8e00ff */
[----:B------:R-:W-:-:S04]  /*0be0*/  UIMAD UR8, UR8, UR15, URZ ;  /* 0x0000000f080872a4 */ /* 0x000fc8000f8e02ff */
[----:B------:R-:W-:Y:S01]  /*0bf0*/  UIADD3 UR8, UPT, UPT, UR11, UR8, URZ ;  /* 0x000000080b087290 */ /* 0x000fe2000fffe0ff */
[----:B------:R-:W-:-:S05]  /*0c00*/  UMOV UR56, UR10 ;  /* 0x0000000a00387c82 */ /* 0x000fca0008000000 */
[----:B------:R-:W-:-:S07]  /*0c10*/  MOV R16, UR8 ;  /* 0x0000000800107c02 */ /* 0x000fce0008000f00 */
.L_x_112:
        /* <DEDUP_REMOVED lines=11> */
[----:B------:R-:W1:Y:S02]  /*0cd0*/  LDCU UR8, c[0x0][0x444] ;  /* 0x00008880ff0877ac */ /* 0x000e640008000800 */
[----:B-1----:R-:W-:Y:S02]  /*0ce0*/  USHF.R.S32.HI UR9, URZ, 0x1f, UR8 ;  /* 0x0000001fff097899 */ /* 0x002fe40008011408 */
[----:B------:R-:W-:Y:S02]  /*0cf0*/  UIMAD.WIDE.U32 UR18, UR29, UR8, URZ ;  /* 0x000000081d1272a5 */ /* 0x000fe4000f8e00ff */
[----:B------:R-:W-:Y:S02]  /*0d00*/  UIMAD UR8, UR9, UR29, URZ ;  /* 0x0000001d090872a4 */ /* 0x000fe4000f8e02ff */
[----:B------:R-:W-:Y:S02]  /*0d10*/  USHF.R.S32.HI UR9, URZ, 0x1f, UR64 ;  /* 0x0000001fff097899 */ /* 0x000fe40008011440 */
[----:B------:R-:W-:-:S02]  /*0d20*/  UIADD3 UR8, UPT, UPT, UR19, UR8, URZ ;  /* 0x0000000813087290 */ /* 0x000fc4000fffe0ff */
[----:B------:R-:W-:Y:S02]  /*0d30*/  UIMAD.WIDE.U32 UR10, UR18, UR64, URZ ;  /* 0x00000040120a72a5 */ /* 0x000fe4000f8e00ff */
[----:B------:R-:W-:Y:S02]  /*0d40*/  UIMAD UR8, UR8, UR64, URZ ;  /* 0x00000040080872a4 */ /* 0x000fe4000f8e02ff */
[----:B------:R-:W-:Y:S02]  /*0d50*/  UIMAD.WIDE.U32 UR60, UR10, UR53, URZ ;  /* 0x000000350a3c72a5 */ /* 0x000fe4000f8e00ff */
[----:B------:R-:W-:Y:S02]  /*0d60*/  UIMAD UR8, UR9, UR18, UR8 ;  /* 0x00000012090872a4 */ /* 0x000fe4000f8e0208 */
[----:B------:R-:W-:Y:S02]  /*0d70*/  USHF.R.S32.HI UR9, URZ, 0x1f, UR53 ;  /* 0x0000001fff097899 */ /* 0x000fe40008011435 */
[----:B------:R-:W-:-:S04]  /*0d80*/  UIADD3 UR8, UPT, UPT, UR11, UR8, URZ ;  /* 0x000000080b087290 */ /* 0x000fc8000fffe0ff */
[----:B------:R-:W-:-:S04]  /*0d90*/  UIMAD UR8, UR8, UR53, URZ ;  /* 0x00000035080872a4 */ /* 0x000fc8000f8e02ff */
[----:B------:R-:W-:-:S04]  /*0da0*/  UIMAD UR8, UR9, UR10, UR8 ;  /* 0x0000000a090872a4 */ /* 0x000fc8000f8e0208 */
[----:B------:R-:W-:Y:S01]  /*0db0*/  UIADD3 UR8, UPT, UPT, UR61, UR8, URZ ;  /* 0x000000083d087290 */ /* 0x000fe2000fffe0ff */
[----:B------:R-:W-:Y:S11]  /*0dc0*/  BRA `(.L_x_114) ;  /* 0x00000000000c7947 */ /* 0x000ff60003800000 */
.L_x_113:
[----:B------:R-:W-:Y:S02]  /*0dd0*/  UIMAD.WIDE.U32 UR60, UR66, UR12, URZ ;  /* 0x0000000c423c72a5 */ /* 0x000fe4000f8e00ff */
[----:B------:R-:W-:-:S04]  /*0de0*/  UIMAD UR8, UR67, UR12, URZ ;  /* 0x0000000c430872a4 */ /* 0x000fc8000f8e02ff */
[----:B------:R-:W-:Y:S02]  /*0df0*/  UIADD3 UR8, UPT, UPT, UR61, UR8, URZ ;  /* 0x000000083d087290 */ /* 0x000fe4000fffe0ff */
.L_x_114:
[----:B------:R-:W1:Y:S01]  /*0e00*/  LDCU.U8 UR10, c[0x0][0x548] ;  /* 0x0000a900ff0a77ac */ /* 0x000e620008000000 */
[----:B------:R-:W-:Y:S01]  /*0e10*/  UMOV UR29, UR23 ;  /* 0x00000017001d7c82 */ /* 0x000fe20008000000 */
[----:B------:R-:W2:Y:S01]  /*0e20*/  LDCU.U8 UR63, c[0x0][0x5f0] ;  /* 0x0000be00ff3f77ac */ /* 0x000ea20008000000 */
[----:B------:R-:W-:-:S04]  /*0e30*/  USHF.L.U32 UR13, UR29, 0x7, URZ ;  /* 0x000000071d0d7899 */ /* 0x000fc800080006ff */
        /* <DEDUP_REMOVED lines=17> */
.L_x_115:
[----:B------:R-:W1:Y:S01]  /*0f50*/  LDCU UR62, c[0x0][0x434] ;  /* 0x00008680ff3e77ac */ /* 0x000e620008000800 */
[----:B------:R-:W-:-:S04]  /*0f60*/  UIMAD UR10, UR29, UR64, UR28 ;  /* 0x000000401d0a72a4 */ /* 0x000fc8000f8e021c */
[----:B-1----:R-:W-:Y:S02]  /*0f70*/  UIMAD UR62, UR10, UR62, URZ ;  /* 0x0000003e0a3e72a4 */ /* 0x002fe4000f8e02ff */
.L_x_116:
        /* <DEDUP_REMOVED lines=11> */
.L_x_117:
[----:B------:R-:W1:Y:S01]  /*1030*/  LDCU UR61, c[0x0][0x444] ;  /* 0x00008880ff3d77ac */ /* 0x000e620008000800 */
[----:B------:R-:W-:-:S04]  /*1040*/  UIMAD UR10, UR29, UR64, UR28 ;  /* 0x000000401d0a72a4 */ /* 0x000fc8000f8e021c */
[----:B-1----:R-:W-:-:S12]  /*1050*/  UIMAD UR61, UR10, UR61, URZ ;  /* 0x0000003d0a3d72a4 */ /* 0x002fd8000f8e02ff */
.L_x_118:
        /* <DEDUP_REMOVED lines=12> */
[----:B------:R-:W-:-:S02]  /*1120*/  UIMAD UR53, UR64, UR53, URZ ;  /* 0x00000035403572a4 */ /* 0x000fc4000f8e02ff */
[----:B--2---:R-:W-:Y:S02]  /*1130*/  UIADD3 UR9, UPT, UPT, UR52, -UR9, -UR43 ;  /* 0x8000000934097290 */ /* 0x004fe4000fffe82b */
[----:B------:R-:W-:Y:S02]  /*1140*/  ULEA UR61, UR55, UR61, 0x6 ;  /* 0x0000003d373d7291 */ /* 0x000fe4000f8e30ff */
[----:B------:R-:W-:Y:S02]  /*1150*/  USHF.R.S32.HI UR8, URZ, 0x1f, UR9 ;  /* 0x0000001fff087899 */ /* 0x000fe40008011409 */
[----:B------:R-:W-:Y:S02]  /*1160*/  ULEA UR62, UR55, UR62, 0x6 ;  /* 0x0000003e373e7291 */ /* 0x000fe4000f8e30ff */
        /* <DEDUP_REMOVED lines=9> */
[----:B------:R-:W-:-:S02]  /*1200*/  LOP3.LUT R8, R22, 0x18, RZ, 0xc0, !PT ;  /* 0x0000001816087812 */ /* 0x000fc400078ec0ff */
[----:B------:R-:W1:Y:S01]  /*1210*/  LDCU.128 UR8, c[0x0][0x590] ;  /* 0x0000b200ff0877ac */ /* 0x000e620008000c00 */
[----:B------:R-:W-:Y:S01]  /*1220*/  IMAD.U32 R0, RZ, RZ, UR66 ;  /* 0x00000042ff007e24 */ /* 0x000fe2000f8e00ff */
[----:B------:R-:W-:Y:S01]  /*1230*/  IADD3 R2, P0, PT, R8, UR68, RZ ;  /* 0x0000004408027c10 */ /* 0x000fe2000ff1e0ff */
[----:B------:R-:W-:Y:S01]  /*1240*/  IMAD.WIDE.U32 R4, R4, UR20, R8 ;  /* 0x0000001404047c25 */ /* 0x000fe2000f8e0008 */
[----:B------:R-:W-:Y:S01]  /*1250*/  SHF.R.U32.HI R19, RZ, 0x2, R21 ;  /* 0x00000002ff137819 */ /* 0x000fe20000011615 */
[----:B------:R-:W-:Y:S02]  /*1260*/  USEL UR51, URZ, UR51, !UP0 ;  /* 0x00000033ff337287 */ /* 0x000fe4000c000000 */
[----:B------:R-:W-:Y:S01]  /*1270*/  IMAD.X R3, RZ, RZ, UR65, P0 ;  /* 0x00000041ff037e24 */ /* 0x000fe200080e06ff */
[----:B------:R-:W-:Y:S01]  /*1280*/  IADD3 R4, P1, PT, R4, UR58, RZ ;  /* 0x0000003a04047c10 */ /* 0x000fe2000ff3e0ff */
[----:B------:R-:W2:Y:S01]  /*1290*/  LDCU.64 UR64, c[0x0][0x5e8] ;  /* 0x0000bd00ff4077ac */ /* 0x000ea20008000a00 */
[----:B------:R-:W-:-:S02]  /*12a0*/  IADD3 R20, PT, PT, R19, 0x40, RZ ;  /* 0x0000004013147810 */ /* 0x000fc40007ffe0ff */
        /* <DEDUP_REMOVED lines=18> */
[----:B---3--:R-:W-:-:S04]  /*13d0*/  IMAD.WIDE.U32 R2, R14, UR26, RZ ;  /* 0x0000001a0e027c25 */ /* 0x008fc8000f8e00ff */
[----:B------:R-:W-:Y:S01]  /*13e0*/  IMAD R7, R0, UR28, R7 ;  /* 0x0000001c00077c24 */ /* 0x000fe2000f8e0207 */
[----:B------:R-:W-:Y:S01]  /*13f0*/  SEL R10, R2, RZ, P3 ;  /* 0x000000ff020a7207 */ /* 0x000fe20001800000 */
[----:B------:R-:W-:Y:S01]  /*1400*/  IMAD.U32 R0, RZ, RZ, UR11 ;  /* 0x0000000bff007e24 */ /* 0x000fe2000f8e00ff */
[----:B------:R-:W3:Y:S01]  /*1410*/  LDCU.64 UR10, c[0x0][0x570] ;  /* 0x0000ae00ff0a77ac */ /* 0x000ee20008000a00 */
        /* <DEDUP_REMOVED lines=13> */
[----:B---3--:R-:W-:Y:S01]  /*14f0*/  LEA R234, P0, R0, UR10, 0x2 ;  /* 0x0000000a00ea7c11 */ /* 0x008fe2000f8010ff */
        /* <DEDUP_REMOVED lines=10> */
[----:B------:R-:W-:Y:S02]  /*15a0*/  LOP3.LUT R11, R8, 0x20, RZ, 0xfc, !PT ;  /* 0x00000020080b7812 */ /* 0x000fe400078efcff */
[----:B------:R-:W-:Y:S01]  /*15b0*/  LEA.HI.X R239, R2, UR19, R6, 0x1, P1 ;  /* 0x0000001302ef7c11 */ /* 0x000fe200088f0c06 */
[----:B-1----:R-:W-:Y:S01]  /*15c0*/  UIMAD.WIDE UR18, UR62, 0x4, UR66 ;  /* 0x000000043e1278a5 */ /* 0x002fe2000f8e0242 */
[----:B------:R-:W-:Y:S11]  /*15d0*/  BRA.U UP0, `(.L_x_119) ;  /* 0x0000000900147547 */ /* 0x000ff6000b800000 */
        /* <DEDUP_REMOVED lines=13> */
.L_x_120:
[----:B------:R-:W1:Y:S01]  /*16b0*/  LDCU.64 UR10, c[0x0][0x5c0] ;  /* 0x0000b800ff0a77ac */ /* 0x000e620008000a00 */
[----:B------:R-:W-:-:S04]  /*16c0*/  UIADD3 UR8, UPT, UPT, UR44, UR46, URZ ;  /* 0x0000002e2c087290 */ /* 0x000fc8000fffe0ff */
[----:B-1----:R-:W-:Y:S02]  /*16d0*/  UIMAD.WIDE.U32 UR16, UR8, UR10, URZ ;  /* 0x0000000a081072a5 */ /* 0x002fe4000f8e00ff */
[----:B------:R-:W-:-:S04]  /*16e0*/  UIMAD UR8, UR8, UR11, URZ ;  /* 0x0000000b080872a4 */ /* 0x000fc8000f8e02ff */
[----:B------:R-:W-:-:S06]  /*16f0*/  UIADD3 UR8, UPT, UPT, UR17, UR8, URZ ;  /* 0x0000000811087290 */ /* 0x000fcc000fffe0ff */
[----:B------:R-:W-:Y:S02]  /*1700*/  MOV R0, UR8 ;  /* 0x0000000800007c02 */ /* 0x000fe40008000f00 */
.L_x_121:
        /* <DEDUP_REMOVED lines=13> */
.L_x_122:
[----:B------:R-:W1:Y:S01]  /*17e0*/  LDCU.64 UR8, c[0x0][0x5c8] ;  /* 0x0000b900ff0877ac */ /* 0x000e620008000a00 */
[----:B------:R-:W-:-:S04]  /*17f0*/  UIADD3 UR44, UPT, UPT, UR44, UR46, URZ ;  /* 0x0000002e2c2c7290 */ /* 0x000fc8000fffe0ff */
[----:B-1----:R-:W-:Y:S02]  /*1800*/  UIMAD.WIDE.U32 UR14, UR44, UR8, URZ ;  /* 0x000000082c0e72a5 */ /* 0x002fe4000f8e00ff */
[----:B------:R-:W-:-:S04]  /*1810*/  UIMAD UR44, UR44, UR9, URZ ;  /* 0x000000092c2c72a4 */ /* 0x000fc8000f8e02ff */
[----:B------:R-:W-:-:S06]  /*1820*/  UIADD3 UR44, UPT, UPT, UR15, UR44, URZ ;  /* 0x0000002c0f2c7290 */ /* 0x000fcc000fffe0ff */
[----:B------:R-:W-:-:S07]  /*1830*/  MOV R10, UR44 ;  /* 0x0000002c000a7c02 */ /* 0x000fce0008000f00 */
.L_x_123:
        /* <DEDUP_REMOVED lines=30> */
.L_x_125:
[----:B------:R-:W-:Y:S05]  /*1a20*/  BSYNC.RECONVERGENT B0 ;  /* 0x0000000000007941 */ /* 0x000fea0003800200 */
.L_x_124:
        /* <DEDUP_REMOVED lines=17> */
.L_x_127:
[----:B------:R-:W-:Y:S05]  /*1b40*/  BSYNC.RECONVERGENT B0 ;  /* 0x0000000000007941 */ /* 0x000fea0003800200 */
.L_x_126:
        /* <DEDUP_REMOVED lines=27> */
.L_x_129:
[----:B------:R-:W-:Y:S05]  /*1d00*/  BSYNC.RECONVERGENT B0 ;  /* 0x0000000000007941 */ /* 0x000fea0003800200 */
.L_x_128:
        /* <DEDUP_REMOVED lines=18> */
.L_x_119:
        /* <DEDUP_REMOVED lines=50> */
.L_x_133:
[----:B------:R2:W-:Y:S01]  /*2150*/  STS.128 [R0+0x13000], RZ ;  /* 0x013000ff00007388 */ /* 0x0005e20000000c00 */
[----:B------:R-:W-:Y:S05]  /*2160*/  BRA `(.L_x_134) ;  /* 0x00000000000c7947 */ /* 0x000fea0003800000 */
.L_x_132:
[----:B------:R1:W-:Y:S04]  /*2170*/  STS.128 [R0+0xf000], RZ ;  /* 0x00f000ff00007388 */ /* 0x0003e80000000c00 */
[----:B------:R1:W-:Y:S04]  /*2180*/  STS.128 [R0+0x11000], RZ ;  /* 0x011000ff00007388 */ /* 0x0003e80000000c00 */
[----:B------:R1:W-:Y:S02]  /*2190*/  STS.128 [R0+0x13000], RZ ;  /* 0x013000ff00007388 */ /* 0x0003e40000000c00 */
.L_x_134:
[----:B------:R-:W-:Y:S05]  /*21a0*/  BSYNC.RECONVERGENT B0 ;  /* 0x0000000000007941 */ /* 0x000fea0003800200 */
.L_x_131:
        /* <DEDUP_REMOVED lines=34> */
.L_x_137:
[----:B------:R3:W-:Y:S02]  /*23d0*/  STS.128 [R0+0x14000], RZ ;  /* 0x014000ff00007388 */ /* 0x0007e40000000c00 */
.L_x_136:
[----:B------:R-:W-:Y:S05]  /*23e0*/  BSYNC.RECONVERGENT B0 ;  /* 0x0000000000007941 */ /* 0x000fea0003800200 */
.L_x_135:
        /* <DEDUP_REMOVED lines=25> */
.L_x_140:
[----:B------:R1:W-:Y:S01]  /*2580*/  STS.128 [R0+0x8000], RZ ;  /* 0x008000ff00007388 */ /* 0x0003e20000000c00 */
[----:B------:R-:W-:Y:S05]  /*2590*/  BRA `(.L_x_141) ;  /* 0x00000000000c7947 */ /* 0x000fea0003800000 */
.L_x_139:
[----:B------:R1:W-:Y:S04]  /*25a0*/  STS.128 [R0+0x6000], RZ ;  /* 0x006000ff00007388 */ /* 0x0003e80000000c00 */
[----:B------:R1:W-:Y:S04]  /*25b0*/  STS.128 [R0+0x7000], RZ ;  /* 0x007000ff00007388 */ /* 0x0003e80000000c00 */
[----:B------:R1:W-:Y:S02]  /*25c0*/  STS.128 [R0+0x8000], RZ ;  /* 0x008000ff00007388 */ /* 0x0003e40000000c00 */
.L_x_141:
[----:B------:R-:W-:Y:S05]  /*25d0*/  BSYNC.RECONVERGENT B0 ;  /* 0x0000000000007941 */ /* 0x000fea0003800200 */
.L_x_138:
        /* <DEDUP_REMOVED lines=23> */
.L_x_144:
[----:B------:R1:W-:Y:S01]  /*2750*/  STS.128 [R233+0x2000], RZ ;  /* 0x002000ffe9007388 */ /* 0x0003e20000000c00 */
[----:B------:R-:W-:Y:S05]  /*2760*/  BRA `(.L_x_145) ;  /* 0x00000000000c7947 */ /* 0x000fea0003800000 */
.L_x_143:
[----:B------:R1:W-:Y:S04]  /*2770*/  STS.128 [R233], RZ ;  /* 0x000000ffe9007388 */ /* 0x0003e80000000c00 */
[----:B------:R1:W-:Y:S04]  /*2780*/  STS.128 [R233+0x1000], RZ ;  /* 0x001000ffe9007388 */ /* 0x0003e80000000c00 */
[----:B------:R1:W-:Y:S02]  /*2790*/  STS.128 [R233+0x2000], RZ ;  /* 0x002000ffe9007388 */ /* 0x0003e40000000c00 */
.L_x_145:
[----:B------:R-:W-:Y:S05]  /*27a0*/  BSYNC.RECONVERGENT B0 ;  /* 0x0000000000007941 */ /* 0x000fea0003800200 */
.L_x_142:
[----:B------:R-:W-:Y:S01]  /*27b0*/  SHF.R.U32.HI R16, RZ, 0x1, R21 ;  /* 0x00000001ff107819 */ /* 0x000fe20000011615 */
[----:B------:R-:W-:Y:S01]  /*27c0*/  IMAD.MOV.U32 R6, RZ, RZ, 0x7f800000 ;  /* 0x7f800000ff067424 */ /* 0x000fe200078e00ff */
[----:B------:R-:W-:Y:S01]  /*27d0*/  MOV R10, 0x7f800000 ;  /* 0x7f800000000a7802 */ /* 0x000fe20000000f00 */
[----:B------:R-:W-:Y:S01]  /*27e0*/  IMAD.MOV.U32 R7, RZ, RZ, 0x7f800000 ;  /* 0x7f800000ff077424 */ /* 0x000fe200078e00ff */
[----:B------:R-:W-:Y:S01]  /*27f0*/  LOP3.LUT R242, R16, 0x10, RZ, 0xc0, !PT ;  /* 0x0000001010f27812 */ /* 0x000fe200078ec0ff */
[----:B------:R-:W5:Y:S01]  /*2800*/  LDCU.64 UR8, c[0x0][0x3d0] ;  /* 0x00007a00ff0877ac */ /* 0x000f620008000a00 */
[----:B------:R-:W-:Y:S02]  /*2810*/  MOV R5, 0x7f800000 ;  /* 0x7f80000000057802 */ /* 0x000fe40000000f00 */
[----:B------:R-:W-:-:S04]  /*2820*/  LOP3.LUT R242, R242, 0x7, R19, 0xf8, !PT ;  /* 0x00000007f2f27812 */ /* 0x000fc800078ef813 */
[C---:B-1-3--:R-:W-:Y:S01]  /*2830*/  LOP3.LUT R3, R242.reuse, 0x20, RZ, 0xfc, !PT ;  /* 0x00000020f2037812 */ /* 0x04afe200078efcff */
[C---:B------:R-:W-:Y:S01]  /*2840*/  VIADD R2, R242.reuse, 0x28 ;  /* 0x00000028f2027836 */ /* 0x040fe20000000000 */
[C---:B------:R-:W-:Y:S01]  /*2850*/  ISETP.GE.AND P3, PT, R242.reuse, UR55, PT ;  /* 0x00000037f2007c0c */ /* 0x040fe2000bf66270 */
[----:B------:R-:W-:Y:S01]  /*2860*/  VIADD R4, R242, 0x8 ;  /* 0x00000008f2047836 */ /* 0x000fe20000000000 */
[----:B------:R-:W-:Y:S02]  /*2870*/  ISETP.GE.AND P1, PT, R3, UR55, PT ;  /* 0x0000003703007c0c */ /* 0x000fe4000bf26270 */
[----:B------:R-:W-:Y:S01]  /*2880*/  ISETP.GE.AND P0, PT, R2, UR55, PT ;  /* 0x0000003702007c0c */ /* 0x000fe2000bf06270 */
[----:B------:R-:W-:Y:S01]  /*2890*/  IMAD.MOV.U32 R2, RZ, RZ, 0x4 ;  /* 0x00000004ff027424 */ /* 0x000fe200078e00ff */
[----:B------:R-:W-:-:S03]  /*28a0*/  ISETP.GE.AND P2, PT, R4, UR55, PT ;  /* 0x0000003704007c0c */ /* 0x000fc6000bf46270 */
[----:B------:R-:W-:-:S05]  /*28b0*/  IMAD.WIDE.U32 R2, R242, R2, UR18 ;  /* 0x00000012f2027e25 */ /* 0x000fca000f8e0002 */
[----:B------:R-:W3:Y:S04]  /*28c0*/  @!P3 LDG.E R10, desc[UR38][R2.64] ;  /* 0x00000026020ab981 */ /* 0x000ee8000c1e1900 */
[----:B------:R-:W2:Y:S04]  /*28d0*/  @!P0 LDG.E R5, desc[UR38][R2.64+0xa0] ;  /* 0x0000a02602058981 */ /* 0x000ea8000c1e1900 */
[----:B------:R-:W4:Y:S04]  /*28e0*/  @!P1 LDG.E R6, desc[UR38][R2.64+0x80] ;  /* 0x0000802602069981 */ /* 0x000f28000c1e1900 */
[----:B------:R1:W4:Y:S01]  /*28f0*/  @!P2 LDG.E R7, desc[UR38][R2.64+0x20] ;  /* 0x000020260207a981 */ /* 0x000322000c1e1900 */
[----:B------:R-:W-:-:S04]  /*2900*/  UIMAD UR13, UR50, UR16, URZ ;  /* 0x00000010320d72a4 */ /* 0x000fc8000f8e02ff */
[----:B------:R-:W-:Y:S01]  /*2910*/  UIMAD UR13, UR34, UR17, UR13 ;  /* 0x00000011220d72a4 */ /* 0x000fe2000f8e020d */
[----:B-----5:R-:W-:Y:S02]  /*2920*/  IMAD R4, R17, UR8, RZ ;  /* 0x0000000811047c24 */ /* 0x020fe4000f8e02ff */
[----:B-1----:R-:W-:-:S04]  /*2930*/  IMAD.U32 R2, RZ, RZ, UR16 ;  /* 0x00000010ff027e24 */ /* 0x002fc8000f8e00ff */
[----:B------:R-:W-:-:S03]  /*2940*/  IMAD.WIDE.U32 R2, R2, UR34, R8 ;  /* 0x0000002202027c25 */ /* 0x000fc6000f8e0008 */
[----:B------:R-:W-:-:S04]  /*2950*/  IADD3 R2, P0, PT, R2, UR54, RZ ;  /* 0x0000003602027c10 */ /* 0x000fc8000ff1e0ff */
[----:B------:R-:W-:Y:S01]  /*2960*/  IADD3.X R3, PT, PT, R18, UR13, R3, P0, !PT ;  /* 0x0000000d12037c10 */ /* 0x000fe200087fe403 */
[----:B------:R-:W-:Y:S01]  /*2970*/  BSSY.RECONVERGENT B0, `(.L_x_146) ;  /* 0x0000029000007945 */ /* 0x000fe20003800200 */
[----:B---3--:R1:W-:Y:S04]  /*2980*/  STL [R1+0xc], R10 ;  /* 0x00000c0a01007387 */ /* 0x0083e80000100800 */
[----:B--2---:R2:W-:Y:S04]  /*2990*/  STL [R1], R5 ;  /* 0x0000000501007387 */ /* 0x0045e80000100800 */
[----:B----4-:R3:W-:Y:S04]  /*29a0*/  STL [R1+0x4], R6 ;  /* 0x0000040601007387 */ /* 0x0107e80000100800 */
[----:B------:R3:W-:Y:S01]  /*29b0*/  STL [R1+0x8], R7 ;  /* 0x0000080701007387 */ /* 0x0007e20000100800 */
[----:B-1----:R-:W-:-:S02]  /*29c0*/  IMAD R10, R13, UR9, R4 ;  /* 0x000000090d0a7c24 */ /* 0x002fc4000f8e0204 */
[----:B--2---:R-:W-:-:S05]  /*29d0*/  IMAD.WIDE.U32 R4, R13, UR8, R2 ;  /* 0x000000080d047c25 */ /* 0x004fca000f8e0002 */
[----:B------:R-:W-:Y:S01]  /*29e0*/  IADD3 R10, PT, PT, R5, R10, RZ ;  /* 0x0000000a050a7210 */ /* 0x000fe20007ffe0ff */
[----:B------:R-:W-:Y:S06]  /*29f0*/  @P5 BRA `(.L_x_147) ;  /* 0x0000000000745947 */ /* 0x000fec0003800000 */
[----:B------:R-:W1:Y:S01]  /*2a00*/  LDCU UR13, c[0x0][0x440] ;  /* 0x00008800ff0d77ac */ /* 0x000e620008000800 */
[----:B------:R-:W-:Y:S02]  /*2a10*/  IMAD.MOV.U32 R2, RZ, RZ, R4 ;  /* 0x000000ffff027224 */ /* 0x000fe400078e0004 */
[----:B------:R-:W-:Y:S01]  /*2a20*/  IMAD.MOV.U32 R3, RZ, RZ, R10 ;  /* 0x000000ffff037224 */ /* 0x000fe200078e000a */
[----:B------:R-:W2:Y:S01]  /*2a30*/  LDCU.64 UR8, c[0x0][0x388] ;  /* 0x00007100ff0877ac */ /* 0x000ea20008000a00 */
[----:B---3--:R-:W-:-:S04]  /*2a40*/  IMAD.WIDE.U32 R6, R19, UR16, R2 ;  /* 0x0000001013067c25 */ /* 0x008fc8000f8e0002 */
        /* <DEDUP_REMOVED lines=22> */
.L_x_148:
[----:B------:R4:W-:Y:S01]  /*2bb0*/  STS.128 [R0+0xd000], RZ ;  /* 0x00d000ff00007388 */ /* 0x0009e20000000c00 */
[----:B------:R-:W-:Y:S05]  /*2bc0*/  BRA `(.L_x_149) ;  /* 0x00000000000c7947 */ /* 0x000fea0003800000 */
.L_x_147:
[----:B------:R1:W-:Y:S04]  /*2bd0*/  STS.128 [R0+0x9000], RZ ;  /* 0x009000ff00007388 */ /* 0x0003e80000000c00 */
[----:B------:R1:W-:Y:S04]  /*2be0*/  STS.128 [R0+0xb000], RZ ;  /* 0x00b000ff00007388 */ /* 0x0003e80000000c00 */
[----:B------:R1:W-:Y:S02]  /*2bf0*/  STS.128 [R0+0xd000], RZ ;  /* 0x00d000ff00007388 */ /* 0x0003e40000000c00 */
.L_x_149:
[----:B------:R-:W-:Y:S05]  /*2c00*/  BSYNC.RECONVERGENT B0 ;  /* 0x0000000000007941 */ /* 0x000fea0003800200 */
.L_x_146:
[----:B------:R1:W-:Y:S01]  /*2c10*/  @P4 STS.128 [R0+0xa000], RZ ;  /* 0x00a000ff00004388 */ /* 0x0003e20000000c00 */
[----:B------:R-:W-:Y:S03]  /*2c20*/  BSSY.RECONVERGENT B0, `(.L_x_150) ;  /* 0x0000021000007945 */ /* 0x000fe60003800200 */
[----:B------:R1:W-:Y:S04]  /*2c30*/  @P4 STS.128 [R0+0xc000], RZ ;  /* 0x00c000ff00004388 */ /* 0x0003e80000000c00 */
[----:B------:R1:W-:Y:S01]  /*2c40*/  @P4 STS.128 [R0+0xe000], RZ ;  /* 0x00e000ff00004388 */ /* 0x0003e20000000c00 */
[----:B------:R-:W-:Y:S05]  /*2c50*/  @P4 BRA `(.L_x_151) ;  /* 0x0000000000744947 */ /* 0x000fea0003800000 */
[----:B------:R-:W5:Y:S01]  /*2c60*/  LDCU UR13, c[0x0][0x440] ;  /* 0x00008800ff0d77ac */ /* 0x000f620008000800 */
[----:B-12---:R-:W-:Y:S02]  /*2c70*/  IMAD R2, R15, UR16, RZ ;  /* 0x000000100f027c24 */ /* 0x006fe4000f8e02ff */
        /* <DEDUP_REMOVED lines=26> */
.L_x_152:
[----:B------:R2:W-:Y:S02]  /*2e20*/  STS.128 [R0+0xe000], RZ ;  /* 0x00e000ff00007388 */ /* 0x0005e40000000c00 */
.L_x_151:
[----:B------:R-:W-:Y:S05]  /*2e30*/  BSYNC.RECONVERGENT B0 ;  /* 0x0000000000007941 */ /* 0x000fea0003800200 */
.L_x_150:
[----:B------:R-:W5:Y:S01]  /*2e40*/  LDCU.64 UR8, c[0x0][0x538] ;  /* 0x0000a700ff0877ac */ /* 0x000f620008000a00 */
[----:B------:R-:W0:Y:S01]  /*2e50*/  LDGDEPBAR ;  /* 0x00000000000079af */ /* 0x000e220000000000 */
[----:B-12---:R-:W-:Y:S01]  /*2e60*/  IMAD.U32 R2, RZ, RZ, UR28 ;  /* 0x0000001cff027e24 */ /* 0x006fe2000f8e00ff */
[----:B------:R-:W1:Y:S01]  /*2e70*/  LDC R251, c[0x0][0x44c] ;  /* 0x00011300fffb7b82 */ /* 0x000e620000000800 */
[----:B------:R-:W2:Y:S01]  /*2e80*/  S2R R231, SR_TID.X ;  /* 0x0000000000e77919 */ /* 0x000ea20000002100 */
[----:B----4-:R-:W-:Y:S01]  /*2e90*/  IMAD.U32 R0, RZ, RZ, UR41 ;  /* 0x00000029ff007e24 */ /* 0x010fe2000f8e00ff */
[----:B------:R-:W4:Y:S01]  /*2ea0*/  LDCU UR14, c[0x0][0x3b0] ;  /* 0x00007600ff0e77ac */ /* 0x000f220008000800 */
[C---:B------:R-:W-:Y:S02]  /*2eb0*/  IMAD.SHL.U32 R10, R21.reuse, 0x20, RZ ;  /* 0x00000020150a7824 */ /* 0x040fe400078e00ff */
[----:B---3--:R-:W-:Y:S01]  /*2ec0*/  IMAD.SHL.U32 R7, R21, 0x2, RZ ;  /* 0x0000000215077824 */ /* 0x008fe200078e00ff */
[----:B------:R-:W3:Y:S01]  /*2ed0*/  LDCU UR15, c[0x0][0x590] ;  /* 0x0000b200ff0f77ac */ /* 0x000ee20008000800 */
[----:B------:R-:W-:-:S02]  /*2ee0*/  UIADD3 UR52, UPT, UPT, UR52, 0x80, -UR43 ;  /* 0x0000008034347890 */ /* 0x000fc4000fffe82b */
[----:B------:R-:W-:Y:S01]  /*2ef0*/  USHF.L.U32 UR53, UR53, 0x3, URZ ;  /* 0x0000000335357899 */ /* 0x000fe200080006ff */
[----:B-----5:R-:W-:Y:S01]  /*2f00*/  ISETP.NE.U32.AND P1, PT, RZ, UR8, PT ;  /* 0x00000008ff007c0c */ /* 0x020fe2000bf25070 */
[----:B------:R-:W1:Y:S03]  /*2f10*/  LDCU UR13, c[0x0][0x45c] ;  /* 0x00008b80ff0d77ac */ /* 0x000e660008000800 */
[----:B------:R-:W-:Y:S01]  /*2f20*/  ISETP.NE.AND.EX P1, PT, RZ, UR9, PT, P1 ;  /* 0x00000009ff007c0c */ /* 0x000fe2000bf25310 */
[----:B------:R-:W-:-:S12]  /*2f30*/  DEPBAR.LE SB0, 0x1 ;  /* 0x000080400000791a */ /* 0x000fd80000000000 */
[----:B------:R-:W5:Y:S01]  /*2f40*/  @P1 LDC.64 R4, c[0x0][0x540] ;  /* 0x00015000ff041b82 */ /* 0x000f620000000a00 */
[----:B------:R-:W-:Y:S01]  /*2f50*/  @P1 IMAD.MOV.U32 R3, RZ, RZ, RZ ;  /* 0x000000ffff031224 */ /* 0x000fe200078e00ff */
[----:B------:R-:W-:Y:S02]  /*2f60*/  IADD3 R0, PT, PT, R0, UR43, R242 ;  /* 0x0000002b00007c10 */ /* 0x000fe4000fffe0f2 */
[----:B------:R-:W-:Y:S01]  /*2f70*/  LOP3.LUT R6, R10, 0x120, RZ, 0xc0, !PT ;  /* 0x000001200a067812 */ /* 0x000fe200078ec0ff */
[C---:B--2---:R-:W-:Y:S02]  /*2f80*/  IMAD.SHL.U32 R11, R231.reuse, 0x20, RZ ;  /* 0x00000020e70b7824 */ /* 0x044fe400078e00ff */
[----:B------:R-:W-:Y:S01]  /*2f90*/  IMAD.SHL.U32 R13, R231, 0x4, RZ ;  /* 0x00000004e70d7824 */ /* 0x000fe200078e00ff */
[----:B------:R-:W2:Y:S01]  /*2fa0*/  @P1 LDC R9, c[0x0][0x458] ;  /* 0x00011600ff091b82 */ /* 0x000ea20000000800 */
[----:B-----5:R-:W-:-:S04]  /*2fb0*/  @P1 IMAD.WIDE.U32 R2, R4, UR29, R2 ;  /* 0x0000001d04021c25 */ /* 0x020fc8000f8e0002 */
[----:B------:R-:W-:Y:S01]  /*2fc0*/  @P1 IMAD R5, R5, UR29, R3 ;  /* 0x0000001d05051c24 */ /* 0x000fe2000f8e0203 */
[C---:B------:R-:W-:Y:S02]  /*2fd0*/  @P1 LEA R4, P0, R2.reuse, UR8, 0x2 ;  /* 0x0000000802041c11 */ /* 0x040fe4000f8010ff */
[----:B------:R-:W-:Y:S02]  /*2fe0*/  BAR.SYNC.DEFER_BLOCKING 0x0 ;  /* 0x0000000000007b1d */ /* 0x000fe40000010000 */
[----:B------:R-:W-:Y:S01]  /*2ff0*/  @P1 LEA.HI.X R5, R2, UR9, R5, 0x2, P0 ;  /* 0x0000000902051c11 */ /* 0x000fe200080f1405 */
[----:B------:R-:W-:Y:S01]  /*3000*/  IMAD.U32 R3, RZ, RZ, UR45 ;  /* 0x0000002dff037e24 */ /* 0x000fe2000f8e00ff */
[----:B------:R-:W-:Y:S01]  /*3010*/  LOP3.LUT R2, R10, 0x20, RZ, 0xc0, !PT ;  /* 0x000000200a027812 */ /* 0x000fe200078ec0ff */
[----:B------:R-:W-:Y:S01]  /*3020*/  IMAD.SHL.U32 R14, R231, 0x2, RZ ;  /* 0x00000002e70e7824 */ /* 0x000fe200078e00ff */
[----:B------:R-:W-:Y:S01]  /*3030*/  LOP3.LUT R12, R11, 0xc0, RZ, 0xc0, !PT ;  /* 0x000000c00b0c7812 */ /* 0x000fe200078ec0ff */
[----:B------:R-:W-:Y:S01]  /*3040*/  IMAD.MOV.U32 R229, RZ, RZ, 0x20 ;  /* 0x00000020ffe57424 */ /* 0x000fe200078e00ff */
[----:B------:R-:W-:Y:S01]  /*3050*/  SHF.R.U32.HI R232, RZ, 0x1, R231 ;  /* 0x00000001ffe87819 */ /* 0x000fe200000116e7 */
[----:B------:R-:W-:Y:S01]  /*3060*/  IMAD.MOV.U32 R228, RZ, RZ, 0x20 ;  /* 0x00000020ffe47424 */ /* 0x000fe200078e00ff */
[----:B------:R-:W-:Y:S01]  /*3070*/  LOP3.LUT R7, R7, 0x6, RZ, 0xc0, !PT ;  /* 0x0000000607077812 */ /* 0x000fe200078ec0ff */
[----:B------:R-:W-:Y:S01]  /*3080*/  IMAD.MOV.U32 R237, RZ, RZ, R233 ;  /* 0x000000ffffed7224 */ /* 0x000fe200078e00e9 */
        /* <DEDUP_REMOVED lines=10> */
[----:B------:R-:W-:Y:S01]  /*3130*/  CS2R R114, SRZ ;  /* 0x0000000000727805 */ /* 0x000fe2000001ff00 */
[----:B------:R5:W3:Y:S01]  /*3140*/  @P1 LDG.E R8, desc[UR38][R4.64] ;  /* 0x0000002604081981 */ /* 0x000ae2000c1e1900 */
[----:B------:R-:W-:Y:S02]  /*3150*/  IADD3 R236, PT, PT, R0, -0x1f, -R3 ;  /* 0xffffffe100ec7810 */ /* 0x000fe40007ffe803 */
[----:B------:R-:W-:-:S02]  /*3160*/  CS2R R112, SRZ ;  /* 0x0000000000707805 */ /* 0x000fc4000001ff00 */
[----:B------:R-:W-:Y:S02]  /*3170*/  SHF.R.U32.HI R0, RZ, 0x4, R21 ;  /* 0x00000004ff007819 */ /* 0x000fe40000011615 */
[----:B------:R-:W-:Y:S02]  /*3180*/  CS2R R106, SRZ ;  /* 0x00000000006a7805 */ /* 0x000fe4000001ff00 */
[----:B------:R-:W-:Y:S02]  /*3190*/  LOP3.LUT P0, RZ, R21, 0x4, RZ, 0xc0, !PT ;  /* 0x0000000415ff7812 */ /* 0x000fe4000780c0ff */
[----:B------:R-:W-:Y:S02]  /*31a0*/  CS2R R104, SRZ ;  /* 0x0000000000687805 */ /* 0x000fe4000001ff00 */
[----:B------:R-:W-:Y:S02]  /*31b0*/  LOP3.LUT R0, R0, 0x8, RZ, 0xc0, !PT ;  /* 0x0000000800007812 */ /* 0x000fe400078ec0ff */
[----:B------:R-:W-:-:S02]  /*31c0*/  CS2R R102, SRZ ;  /* 0x0000000000667805 */ /* 0x000fc4000001ff00 */
[----:B------:R-:W-:Y:S02]  /*31d0*/  LOP3.LUT R7, R7, 0x1e0, R16, 0xf8, !PT ;  /* 0x000001e007077812 */ /* 0x000fe400078ef810 */
[----:B------:R-:W-:Y:S02]  /*31e0*/  CS2R R100, SRZ ;  /* 0x0000000000647805 */ /* 0x000fe4000001ff00 */
[----:B------:R-:W-:Y:S02]  /*31f0*/  LOP3.LUT R0, R0, 0x10, R21, 0xf8, !PT ;  /* 0x0000001000007812 */ /* 0x000fe400078ef815 */
[----:B------:R-:W-:Y:S02]  /*3200*/  CS2R R94, SRZ ;  /* 0x00000000005e7805 */ /* 0x000fe4000001ff00 */
[----:B------:R-:W-:Y:S02]  /*3210*/  SEL R229, R229, 0xffffffe0, !P0 ;  /* 0xffffffe0e5e57807 */ /* 0x000fe40004000000 */
[----:B------:R-:W-:-:S02]  /*3220*/  CS2R R92, SRZ ;  /* 0x00000000005c7805 */ /* 0x000fc4000001ff00 */
[----:B------:R-:W-:Y:S02]  /*3230*/  LOP3.LUT R0, R0, 0xc0, R10, 0xf8, !PT ;  /* 0x000000c000007812 */ /* 0x000fe400078ef80a */
        /* <DEDUP_REMOVED lines=9> */
[C---:B-----5:R-:W-:Y:S01]  /*32d0*/  IMAD.SHL.U32 R4, R21.reuse, 0x10, RZ ;  /* 0x0000001015047824 */ /* 0x060fe200078e00ff */
[----:B------:R-:W-:Y:S01]  /*32e0*/  CS2R R80, SRZ ;  /* 0x0000000000507805 */ /* 0x000fe2000001ff00 */
[----:B------:R-:W-:Y:S01]  /*32f0*/  IMAD.SHL.U32 R5, R21, 0x4, RZ ;  /* 0x0000000415057824 */ /* 0x000fe200078e00ff */
[----:B------:R-:W-:-:S02]  /*3300*/  CS2R R74, SRZ ;  /* 0x00000000004a7805 */ /* 0x000fc4000001ff00 */
[----:B------:R-:W-:Y:S02]  /*3310*/  CS2R R72, SRZ ;  /* 0x0000000000487805 */ /* 0x000fe4000001ff00 */
[--C-:B------:R-:W-:Y:S02]  /*3320*/  LOP3.LUT R2, R2, 0x3c00, R4.reuse, 0xf8, !PT ;  /* 0x00003c0002027812 */ /* 0x100fe400078ef804 */
[----:B------:R-:W-:Y:S02]  /*3330*/  CS2R R70, SRZ ;  /* 0x0000000000467805 */ /* 0x000fe4000001ff00 */
[----:B------:R-:W-:Y:S02]  /*3340*/  LOP3.LUT R5, R5, 0x18, RZ, 0xc0, !PT ;  /* 0x0000001805057812 */ /* 0x000fe400078ec0ff */
[----:B------:R-:W-:Y:S02]  /*3350*/  CS2R R68, SRZ ;  /* 0x0000000000447805 */ /* 0x000fe4000001ff00 */
[----:B------:R-:W-:-:S02]  /*3360*/  LOP3.LUT R6, R6, 0x200, R4, 0xf8, !PT ;  /* 0x0000020006067812 */ /* 0x000fc400078ef804 */
[----:B------:R-:W-:Y:S02]  /*3370*/  CS2R R62, SRZ ;  /* 0x00000000003e7805 */ /* 0x000fe4000001ff00 */
[----:B------:R-:W-:Y:S02]  /*3380*/  LOP3.LUT R4, R2, 0x100, R4, 0xf8, !PT ;  /* 0x0000010002047812 */ /* 0x000fe400078ef804 */
[----:B------:R-:W-:Y:S02]  /*3390*/  CS2R R60, SRZ ;  /* 0x00000000003c7805 */ /* 0x000fe4000001ff00 */
[----:B------:R-:W-:Y:S02]  /*33a0*/  LOP3.LUT R2, R5, 0xc0, R10, 0xf8, !PT ;  /* 0x000000c005027812 */ /* 0x000fe400078ef80a */
[----:B------:R-:W-:Y:S02]  /*33b0*/  CS2R R66, SRZ ;  /* 0x0000000000427805 */ /* 0x000fe4000001ff00 */
[----:B------:R-:W-:-:S02]  /*33c0*/  LOP3.LUT R0, R0, R5, RZ, 0x3c, !PT ;  /* 0x0000000500007212 */ /* 0x000fc400078e3cff */
[----:B------:R-:W-:Y:S02]  /*33d0*/  CS2R R64, SRZ ;  /* 0x0000000000407805 */ /* 0x000fe4000001ff00 */
[C---:B------:R-:W-:Y:S02]  /*33e0*/  LOP3.LUT R3, R2.reuse, 0x8, R21, 0x78, !PT ;  /* 0x0000000802037812 */ /* 0x040fe400078e7815 */
[----:B------:R-:W-:Y:S02]  /*33f0*/  CS2R R58, SRZ ;  /* 0x00000000003a7805 */ /* 0x000fe4000001ff00 */
[----:B------:R-:W-:Y:S02]  /*3400*/  LOP3.LUT R2, R2, 0x8, R16, 0x78, !PT ;  /* 0x0000000802027812 */ /* 0x000fe400078e7810 */
[----:B------:R-:W-:Y:S02]  /*3410*/  CS2R R56, SRZ ;  /* 0x0000000000387805 */ /* 0x000fe4000001ff00 */
[----:B------:R-:W-:Y:S01]  /*3420*/  LOP3.LUT R3, R4, R3, RZ, 0xfc, !PT ;  /* 0x0000000304037212 */ /* 0x000fe200078efcff */
[----:B------:R-:W-:Y:S01]  /*3430*/  IMAD.SHL.U32 R4, R231, 0x10, RZ ;  /* 0x00000010e7047824 */ /* 0x000fe200078e00ff */
[----:B------:R-:W-:-:S02]  /*3440*/  LOP3.LUT R225, R6, R2, RZ, 0xfc, !PT ;  /* 0x0000000206e17212 */ /* 0x000fc400078efcff */
[----:B------:R-:W-:Y:S02]  /*3450*/  CS2R R54, SRZ ;  /* 0x0000000000367805 */ /* 0x000fe4000001ff00 */
[----:B------:R-:W-:Y:S02]  /*3460*/  LOP3.LUT R5, R12, 0x18, R13, 0xf8, !PT ;  /* 0x000000180c057812 */ /* 0x000fe400078ef80d */
        /* <DEDUP_REMOVED lines=9> */
[----:B------:R-:W-:Y:S01]  /*3500*/  LOP3.LUT R4, R4, 0x1c0, RZ, 0xc0, !PT ;  /* 0x000001c004047812 */ /* 0x000fe200078ec0ff */
[----:B--2---:R2:W5:Y:S01]  /*3510*/  @P1 MUFU.RCP R5, R9 ;  /* 0x0000000900051308 */ /* 0x0045620000001000 */
[----:B------:R-:W-:-:S02]  /*3520*/  LEA R226, R3, UR5, 0x1 ;  /* 0x0000000503e27c11 */ /* 0x000fc4000f8e08ff */
[----:B------:R-:W-:Y:S02]  /*3530*/  CS2R R42, SRZ ;  /* 0x00000000002a7805 */ /* 0x000fe4000001ff00 */
[----:B------:R-:W-:Y:S02]  /*3540*/  LOP3.LUT R230, R2, R0, RZ, 0xfc, !PT ;  /* 0x0000000002e67212 */ /* 0x000fe400078efcff */
[----:B------:R-:W-:Y:S02]  /*3550*/  CS2R R40, SRZ ;  /* 0x0000000000287805 */ /* 0x000fe4000001ff00 */
[----:B------:R-:W-:Y:S01]  /*3560*/  LOP3.LUT R0, R4, 0x38, R14, 0xf8, !PT ;  /* 0x0000003804007812 */ /* 0x000fe200078ef80e */
[C---:B------:R-:W-:Y:S01]  /*3570*/  VIADD R4, R226.reuse, 0xf000 ;  /* 0x0000f000e2047836 */ /* 0x040fe20000000000 */
[----:B------:R-:W1:Y:S01]  /*3580*/  LDSM.16.M88.4 R176, [R226+0xf000] ;  /* 0x00f00000e2b0783b */ /* 0x000e620000000200 */
[----:B------:R-:W-:Y:S01]  /*3590*/  VIADD R220, R226, 0xf020 ;  /* 0x0000f020e2dc7836 */ /* 0x000fe20000000000 */
[----:B------:R-:W-:Y:S01]  /*35a0*/  LOP3.LUT R11, R11, 0x7400, RZ, 0xc0, !PT ;  /* 0x000074000b0b7812 */ /* 0x000fe200078ec0ff */
[----:B------:R-:W-:Y:S01]  /*35b0*/  @P0 VIADD R220, R4, 0xffffffe0 ;  /* 0xffffffe004dc0836 */ /* 0x000fe20000000000 */
[----:B------:R-:W1:Y:S01]  /*35c0*/  LDSM.16.M88.4 R180, [R226+0xf400] ;  /* 0x00f40000e2b4783b */ /* 0x000e620000000200 */
[----:B------:R-:W-:Y:S01]  /*35d0*/  LOP3.LUT R2, R0, 0x20, R232, 0x78, !PT ;  /* 0x0000002000027812 */ /* 0x000fe200078e78e8 */
[----:B------:R-:W-:Y:S01]  /*35e0*/  IMAD.MOV.U32 R0, RZ, RZ, RZ ;  /* 0x000000ffff007224 */ /* 0x000fe200078e00ff */
[----:B------:R-:W-:Y:S01]  /*35f0*/  LOP3.LUT R3, R11, 0x6, R14, 0xf8, !PT ;  /* 0x000000060b037812 */ /* 0x000fe200078ef80e */
[----:B------:R-:W1:Y:S01]  /*3600*/  LDSM.16.M88.4 R184, [R220] ;  /* 0x00000000dcb8783b */ /* 0x000e620000000200 */
[----:B------:R-:W-:-:S02]  /*3610*/  LEA R225, R225, UR5, 0x1 ;  /* 0x00000005e1e17c11 */ /* 0x000fc4000f8e08ff */
[----:B------:R-:W-:Y:S02]  /*3620*/  CS2R R38, SRZ ;  /* 0x0000000000267805 */ /* 0x000fe4000001ff00 */
[----:B------:R-:W-:Y:S01]  /*3630*/  LOP3.LUT R3, R3, R2, RZ, 0xfc, !PT ;  /* 0x0000000203037212 */ /* 0x000fe200078efcff */
[----:B------:R-:W1:Y:S01]  /*3640*/  LDSM.16.M88.4 R188, [R220+0x400] ;  /* 0x00040000dcbc783b */ /* 0x000e620000000200 */
[----:B------:R-:W-:Y:S01]  /*3650*/  VIADD R2, R7, UR34 ;  /* 0x0000002207027c36 */ /* 0x000fe20008000000 */
[----:B------:R-:W-:Y:S02]  /*3660*/  LEA R224, R224, UR5, 0x1 ;  /* 0x00000005e0e07c11 */ /* 0x000fe4000f8e08ff */
[----:B------:R-:W-:Y:S01]  /*3670*/  CS2R R36, SRZ ;  /* 0x0000000000247805 */ /* 0x000fe2000001ff00 */
[----:B------:R-:W1:Y:S01]  /*3680*/  LDSM.16.M88.4 R200, [R220+0x2000] ;  /* 0x00200000dcc8783b */ /* 0x000e620000000200 */
[C---:B------:R-:W-:Y:S01]  /*3690*/  VIADD R4, R2.reuse, 0x8 ;  /* 0x0000000802047836 */ /* 0x040fe20000000000 */
[----:B------:R-:W-:Y:S01]  /*36a0*/  I2FP.F32.S32 R12, R2 ;  /* 0x00000002000c7245 */ /* 0x000fe20000201400 */
[C---:B------:R-:W-:Y:S01]  /*36b0*/  VIADD R7, R2.reuse, 0x10 ;  /* 0x0000001002077836 */ /* 0x040fe20000000000 */
[----:B------:R-:W1:Y:S01]  /*36c0*/  LDSM.16.M88.4 R204, [R220+0x2400] ;  /* 0x00240000dccc783b */ /* 0x000e620000000200 */
[C---:B--2---:R-:W-:Y:S01]  /*36d0*/  VIADD R9, R2.reuse, 0x11 ;  /* 0x0000001102097836 */ /* 0x044fe20000000000 */
[C---:B------:R-:W-:Y:S01]  /*36e0*/  LOP3.LUT P0, RZ, R231.reuse, 0x2, RZ, 0xc0, !PT ;  /* 0x00000002e7ff7812 */ /* 0x040fe2000780c0ff */
[----:B------:R-:W-:Y:S01]  /*36f0*/  VIADD R11, R2, 0x18 ;  /* 0x00000018020b7836 */ /* 0x000fe20000000000 */
[----:B------:R-:W2:Y:S01]  /*3700*/  LDSM.16.M88.4 R216, [R220+0x4000] ;  /* 0x00400000dcd8783b */ /* 0x000ea20000000200 */
[----:B------:R-:W-:Y:S01]  /*3710*/  LOP3.LUT P2, RZ, R231, 0x8, RZ, 0xc0, !PT ;  /* 0x00000008e7ff7812 */ /* 0x000fe2000784c0ff */
[----:B------:R-:W-:Y:S01]  /*3720*/  VIADD R225, R225, UR12 ;  /* 0x0000000ce1e17c36 */ /* 0x000fe20008000000 */
[----:B------:R-:W-:Y:S01]  /*3730*/  SEL R228, R228, 0xffffffe0, !P0 ;  /* 0xffffffe0e4e47807 */ /* 0x000fe20004000000 */
[----:B------:R-:W1:Y:S01]  /*3740*/  LDSM.16.M88.4 R192, [R226+0x11000] ;  /* 0x01100000e2c0783b */ /* 0x000e620000000200 */
[----:B------:R-:W-:Y:S01]  /*3750*/  VIADD R224, R224, UR12 ;  /* 0x0000000ce0e07c36 */ /* 0x000fe20008000000 */
[----:B------:R-:W1:Y:S01]  /*3760*/  LDCU UR8, c[0x0][0x440] ;  /* 0x00008800ff0877ac */ /* 0x000e620008000800 */
[----:B------:R-:W-:Y:S01]  /*3770*/  IMAD.IADD R227, R226, 0x1, R229 ;  /* 0x00000001e2e37824 */ /* 0x000fe200078e02e5 */
[----:B------:R-:W1:Y:S01]  /*3780*/  LDSM.16.M88.4 R196, [R226+0x11400] ;  /* 0x01140000e2c4783b */ /* 0x000e620000000200 */
[----:B------:R-:W1:Y:S03]  /*3790*/  LDCU UR9, c[0x0][0x3e0] ;  /* 0x00007c00ff0977ac */ /* 0x000e660008000800 */
[----:B------:R-:W1:Y:S01]  /*37a0*/  LDSM.16.M88.4 R208, [R226+0x13000] ;  /* 0x01300000e2d0783b */ /* 0x000e620000000200 */
[----:B----4-:R-:W-:-:S03]  /*37b0*/  USHF.L.U32 UR14, UR14, 0x6, URZ ;  /* 0x000000060e0e7899 */ /* 0x010fc600080006ff */
[----:B------:R-:W4:Y:S01]  /*37c0*/  LDSM.16.M88.4 R212, [R226+0x13400] ;  /* 0x01340000e2d4783b */ /* 0x000f220000000200 */
[----:B---3--:R-:W-:-:S03]  /*37d0*/  USHF.L.U32 UR15, UR15, 0x6, URZ ;  /* 0x000000060f0f7899 */ /* 0x008fc600080006ff */
[----:B------:R-:W3:Y:S04]  /*37e0*/  LDSM.16.M88.4 R220, [R220+0x4400] ;  /* 0x00440000dcdc783b */ /* 0x000ee80000000200 */
[----:B------:R5:W-:Y:S02]  /*37f0*/  STL [R1+0x10], R3 ;  /* 0x0000100301007387 */ /* 0x000be40000100800 */
[----:B-----5:R-:W-:-:S05]  /*3800*/  VIADD R3, R2, 0x9 ;  /* 0x0000000902037836 */ /* 0x020fca0000000000 */
[----:B------:R-:W-:Y:S02]  /*3810*/  I2FP.F32.S32 R6, R3 ;  /* 0x0000000300067245 */ /* 0x000fe40000201400 */
[----:B------:R-:W-:Y:S01]  /*3820*/  I2FP.F32.S32 R3, R11 ;  /* 0x0000000b00037245 */ /* 0x000fe20000201400 */
[----:B------:R-:W-:Y:S01]  /*3830*/  @P1 FMUL.FTZ R0, R8, R5 ;  /* 0x0000000508001220 */ /* 0x000fe20000410000 */
[C---:B------:R-:W-:Y:S01]  /*3840*/  VIADD R5, R2.reuse, 0x1 ;  /* 0x0000000102057836 */ /* 0x040fe20000000000 */
[----:B------:R-:W-:Y:S01]  /*3850*/  I2FP.F32.S32 R8, R4 ;  /* 0x0000000400087245 */ /* 0x000fe20000201400 */
[----:B------:R-:W-:Y:S01]  /*3860*/  VIADD R2, R2, 0x19 ;  /* 0x0000001902027836 */ /* 0x000fe20000000000 */
[----:B------:R-:W-:Y:S01]  /*3870*/  I2FP.F32.S32 R4, R9 ;  /* 0x0000000900047245 */ /* 0x000fe20000201400 */
[-C--:B------:R-:W-:Y:S01]  /*3880*/  FMUL.FTZ R248, R6, R0.reuse ;  /* 0x0000000006f87220 */ /* 0x080fe20000410000 */
[----:B------:R-:W-:Y:S01]  /*3890*/  I2FP.F32.S32 R10, R5 ;  /* 0x00000005000a7245 */ /* 0x000fe20000201400 */
[-C--:B------:R-:W-:Y:S01]  /*38a0*/  FMUL.FTZ R249, R8, R0.reuse ;  /* 0x0000000008f97220 */ /* 0x080fe20000410000 */
[----:B------:R-:W-:Y:S01]  /*38b0*/  I2FP.F32.S32 R5, R7 ;  /* 0x0000000700057245 */ /* 0x000fe20000201400 */
[----:B------:R-:W-:Y:S01]  /*38c0*/  FMUL.FTZ R246, R4, R0 ;  /* 0x0000000004f67220 */ /* 0x000fe20000410000 */
[----:B------:R-:W-:Y:S01]  /*38d0*/  I2FP.F32.S32 R2, R2 ;  /* 0x0000000200027245 */ /* 0x000fe20000201400 */
[-C--:B------:R-:W-:Y:S01]  /*38e0*/  FMUL.FTZ R250, R10, R0.reuse ;  /* 0x000000000afa7220 */ /* 0x080fe20000410000 */
[-C--:B------:R-:W-:Y:S01]  /*38f0*/  FMUL.FTZ R245, R3, R0.reuse ;  /* 0x0000000003f57220 */ /* 0x080fe20000410000 */
[-C--:B------:R-:W-:Y:S01]  /*3900*/  FMUL.FTZ R247, R5, R0.reuse ;  /* 0x0000000005f77220 */ /* 0x080fe20000410000 */
[-C--:B------:R-:W-:Y:S01]  /*3910*/  FMUL.FTZ R244, R12, R0.reuse ;  /* 0x000000000cf47220 */ /* 0x080fe20000410000 */
[----:B------:R-:W-:Y:S01]  /*3920*/  FMUL.FTZ R243, R2, R0 ;  /* 0x0000000002f37220 */ /* 0x000fe20000410000 */
[----:B------:R-:W-:Y:S01]  /*3930*/  IMAD.MOV.U32 R0, RZ, RZ, 0x10 ;  /* 0x00000010ff007424 */ /* 0x000fe200078e00ff */
[----:B------:R-:W-:-:S04]  /*3940*/  LOP3.LUT P1, RZ, R231, 0x4, RZ, 0xc0, !PT ;  /* 0x00000004e7ff7812 */ /* 0x000fc8000782c0ff */
[----:B-1234-:R-:W-:-:S09]  /*3950*/  SEL R0, R0, 0xfffffff0, !P1 ;  /* 0xfffffff000007807 */ /* 0x01efd20004800000 */
.L_x_155:
[----:B------:R-:W0:Y:S01]  /*3960*/  LDGDEPBAR ;  /* 0x00000000000079af */ /* 0x000e220000000000 */
[----:B------:R-:W-:Y:S01]  /*3970*/  IMAD.IADD R0, R225, 0x1, R229 ;  /* 0x00000001e1007824 */ /* 0x000fe200078e02e5 */
[----:B------:R-:W-:Y:S01]  /*3980*/  USHF.L.U32 UR12, UR47, 0x7, URZ ;  /* 0x000000072f0c7899 */ /* 0x000fe200080006ff */
[----:B------:R-:W-:Y:S05]  /*3990*/  IMAD.SHL.U32 R2, R231, 0x2, RZ ;  /* 0x00000002e7027824 */ /* 0x000fea00078e00ff */
[----:B------:R-:W2:Y:S01]  /*39a0*/  LDL R3, [R1+0xc] ;  /* 0x00000c0001037983 */ /* 0x000ea20000100800 */
[----:B------:R-:W-:Y:S01]  /*39b0*/  UIADD3 UR41, UPT, UPT, UR41, -0x40, URZ ;  /* 0xffffffc029297890 */ /* 0x000fe2000fffe0ff */
[----:B------:R-:W-:Y:S01]  /*39c0*/  IMAD.MOV.U32 R252, RZ, RZ, 0x20 ;  /* 0x00000020fffc7424 */ /* 0x000fe200078e00ff */
[----:B------:R-:W-:Y:S02]  /*39d0*/  UIADD3 UR12, UPT, UPT, UR12, 0x80, URZ ;  /* 0x000000800c0c7890 */ /* 0x000fe4000fffe0ff */
[----:B------:R-:W-:Y:S02]  /*39e0*/  UISETP.GE.AND UP0, UPT, UR41, UR52, UPT ;  /* 0x000000342900728c */ /* 0x000fe4000bf06270 */
[----:B------:R-:W-:Y:S02]  /*39f0*/  UIADD3 UR42, UPT, UPT, UR42, -0x1, URZ ;  /* 0xffffffff2a2a7890 */ /* 0x000fe4000fffe0ff */
[----:B------:R-:W-:Y:S06]  /*3a00*/  UISETP.LT.AND UP0, UPT, UR12, UR43, UP0 ;  /* 0x0000002b0c00728c */ /* 0x000fec0008701270 */
[----:B------:R-:W-:Y:S01]  /*3a10*/  PLOP3.LUT P0, PT, PT, PT, UP0, 0x80, 0x8 ;  /* 0x000000000008781c */ /* 0x000fe20003f0f008 */
[----:B------:R-:W-:Y:S01]  /*3a20*/  UISETP.GT.AND UP0, UPT, UR42, UR51, UPT ;  /* 0x000000332a00728c */ /* 0x000fe2000bf04270 */
        /* <DEDUP_REMOVED lines=25> */
[-C--:B----4-:R-:W-:Y:S07]  /*3bc0*/  HMMA.16816.F32.BF16 R4, R136, R140.reuse, R4 ;  /* 0x0000008c8804723c */ /* 0x090fee0000041804 */
[----:B------:R-:W-:Y:S01]  /*3bd0*/  LDSM.16.M88.4 R172, [R227+0xb400] ;  /* 0x00b40000e3ac783b */ /* 0x000fe20000000200 */
        /* <DEDUP_REMOVED lines=15> */
[----:B------:R-:W3:Y:S07]  /*3cd0*/  LDSM.16.M88.4 R156, [R226+0xd400] ;  /* 0x00d40000e29c783b */ /* 0x000eee0000000200 */
[-C--:B------:R-:W-:Y:S08]  /*3ce0*/  HMMA.16816.F32.BF16 R20, R152, R164.reuse, R20 ;  /* 0x000000a49814723c */ /* 0x080ff00000041814 */
[C---:B------:R-:W-:Y:S01]  /*3cf0*/  HMMA.16816.F32.BF16 R24, R160.reuse, R164, R24 ;  /* 0x000000a4a018723c */ /* 0x040fe20000041818 */
[----:B------:R-:W3:Y:S07]  /*3d00*/  LDL R165, [R1+0x8] ;  /* 0x0000080001a57983 */ /* 0x000eee0000100800 */
[-C--:B------:R-:W-:Y:S08]  /*3d10*/  HMMA.16816.F32.BF16 R28, R160, R166.reuse, R28 ;  /* 0x000000a6a01c723c */ /* 0x080ff0000004181c */
[----:B------:R-:W-:Y:S01]  /*3d20*/  HMMA.16816.F32.BF16 R32, R152, R166, R32 ;  /* 0x000000a69820723c */ /* 0x000fe20000041820 */
[----:B------:R-:W-:Y:S07]  /*3d30*/  LDSM.16.M88.4 R152, [R227+0xd000] ;  /* 0x00d00000e398783b */ /* 0x000fee0000000200 */
[-C--:B-1----:R-:W-:Y:S08]  /*3d40*/  HMMA.16816.F32.BF16 R4, R132, R140.reuse, R4 ;  /* 0x0000008c8404723c */ /* 0x082ff00000041804 */
[C---:B------:R-:W-:Y:S08]  /*3d50*/  HMMA.16816.F32.BF16 R8, R168.reuse, R140, R8 ;  /* 0x0000008ca808723c */ /* 0x040ff00000041808 */
[-C--:B------:R-:W-:Y:S08]  /*3d60*/  HMMA.16816.F32.BF16 R12, R168, R142.reuse, R12 ;  /* 0x0000008ea80c723c */ /* 0x080ff0000004180c */
[C---:B------:R-:W-:Y:S01]  /*3d70*/  HMMA.16816.F32.BF16 R16, R132.reuse, R142, R16 ;  /* 0x0000008e8410723c */ /* 0x040fe20000041810 */
[----:B------:R-:W1:Y:S07]  /*3d80*/  LDSM.16.M88.4 R140, [R0+0x2000] ;  /* 0x00200000008c783b */ /* 0x000e6e0000000200 */
[-C--:B------:R-:W-:Y:S08]  /*3d90*/  HMMA.16816.F32.BF16 R20, R132, R172.reuse, R20 ;  /* 0x000000ac8414723c */ /* 0x080ff00000041814 */
[C---:B------:R-:W-:Y:S08]  /*3da0*/  HMMA.16816.F32.BF16 R24, R168.reuse, R172, R24 ;  /* 0x000000aca818723c */ /* 0x040ff00000041818 */
[-C--:B------:R-:W-:Y:S08]  /*3db0*/  HMMA.16816.F32.BF16 R28, R168, R174.reuse, R28 ;  /* 0x000000aea81c723c */ /* 0x080ff0000004181c */
[----:B------:R-:W-:Y:S01]  /*3dc0*/  HMMA.16816.F32.BF16 R32, R132, R174, R32 ;  /* 0x000000ae8420723c */ /* 0x000fe20000041820 */
[----:B------:R1:W3:Y:S07]  /*3dd0*/  LDSM.16.M88.4 R132, [R0+0x2800] ;  /* 0x002800000084783b */ /* 0x0002ee0000000200 */
[-C--:B--2---:R-:W-:Y:S08]  /*3de0*/  HMMA.16816.F32.BF16 R4, R136, R144.reuse, R4 ;  /* 0x000000908804723c */ /* 0x084ff00000041804 */
[C---:B----4-:R-:W-:Y:S01]  /*3df0*/  HMMA.16816.F32.BF16 R8, R148.reuse, R144, R8 ;  /* 0x000000909408723c */ /* 0x050fe20000041808 */
[----:B------:R-:W2:Y:S03]  /*3e00*/  LDL R145, [R1+0x4] ;  /* 0x0000040001917983 */ /* 0x000ea60000100800 */
[----:B------:R-:W-:Y:S01]  /*3e10*/  @!P0 VIADDMNMX R144, R236, -R252, UR43, PT ;  /* 0x0000002bec908e46 */ /* 0x000fe2000b8009fc */
[----:B------:R-:W-:Y:S03]  /*3e20*/  IMAD.MOV.U32 R252, RZ, RZ, 0x18 ;  /* 0x00000018fffc7424 */ /* 0x000fe600078e00ff */
[-C--:B------:R-:W-:Y:S03]  /*3e30*/  HMMA.16816.F32.BF16 R12, R148, R146.reuse, R12 ;  /* 0x00000092940c723c */ /* 0x080fe6000004180c */
[----:B-1----:R-:W-:Y:S01]  /*3e40*/  @!P0 LOP3.LUT R0, R2, 0x6, RZ, 0xc0, !PT ;  /* 0x0000000602008812 */ /* 0x002fe200078ec0ff */
[----:B------:R-:W-:Y:S03]  /*3e50*/  IMAD.U32 R2, RZ, RZ, UR47 ;  /* 0x0000002fff027e24 */ /* 0x000fe6000f8e00ff */
[----:B------:R-:W-:Y:S01]  /*3e60*/  @!P0 LOP3.LUT R0, R0, 0x1e0, R232, 0xf8, !PT ;  /* 0x000001e000008812 */ /* 0x000fe200078ef8e8 */
[C---:B------:R-:W-:Y:S04]  /*3e70*/  HMMA.16816.F32.BF16 R16, R136.reuse, R146, R16 ;  /* 0x000000928810723c */ /* 0x040fe80000041810 */
[----:B------:R-:W-:Y:S04]  /*3e80*/  @!P0 IMAD R0, R2, 0x80, R0 ;  /* 0x0000008002008824 */ /* 0x000fe800078e0200 */
[-C--:B---3--:R-:W-:Y:S03]  /*3e90*/  HMMA.16816.F32.BF16 R20, R136, R156.reuse, R20 ;  /* 0x0000009c8814723c */ /* 0x088fe60000041814 */
[----:B------:R-:W-:Y:S05]  /*3ea0*/  @!P0 ISETP.GE.AND P4, PT, R0, R144, PT ;  /* 0x000000900000820c */ /* 0x000fea0003f86270 */
[C---:B------:R-:W-:Y:S08]  /*3eb0*/  HMMA.16816.F32.BF16 R24, R148.reuse, R156, R24 ;  /* 0x0000009c9418723c */ /* 0x040ff00000041818 */
[-C--:B------:R-:W-:Y:S08]  /*3ec0*/  HMMA.16816.F32.BF16 R28, R148, R158.reuse, R28 ;  /* 0x0000009e941c723c */ /* 0x080ff0000004181c */
[----:B------:R-:W-:Y:S04]  /*3ed0*/  HMMA.16816.F32.BF16 R32, R136, R158, R32 ;  /* 0x0000009e8820723c */ /* 0x000fe80000041820 */
[----:B------:R-:W-:Y:S01]  /*3ee0*/  FMUL.FTZ R139, R3, 1.4426950216293334961 ;  /* 0x3fb8aa3b038b7820 */ /* 0x000fe20000410000 */
[C---:B------:R-:W-:Y:S01]  /*3ef0*/  @!P0 VIADDMNMX R138, R236.reuse, -R252, UR43, PT ;  /* 0x0000002bec8a8e46 */ /* 0x040fe2000b8009fc */
[----:B------:R-:W3:Y:S01]  /*3f00*/  LDL R3, [R1] ;  /* 0x0000000001037983 */ /* 0x000ee20000100800 */
[----:B------:R-:W-:Y:S01]  /*3f10*/  @!P0 VIMNMX R136, PT, PT, R236, UR43, PT ;  /* 0x0000002bec888c48 */ /* 0x000fe2000bfe0100 */
[-C--:B------:R-:W-:Y:S05]  /*3f20*/  HMMA.16816.F32.BF16 R4, R140, R152.reuse, R4 ;  /* 0x000000988c04723c */ /* 0x080fea0000041804 */
[----:B------:R-:W-:Y:S02]  /*3f30*/  FSEL R139, R139, RZ, P3 ;  /* 0x000000ff8b8b7208 */ /* 0x000fe40001800000 */
[----:B------:R-:W-:Y:S01]  /*3f40*/  @!P0 ISETP.GE.AND P5, PT, R0, R136, PT ;  /* 0x000000880000820c */ /* 0x000fe20003fa6270 */
[C---:B------:R-:W-:Y:S08]  /*3f50*/  HMMA.16816.F32.BF16 R8, R132.reuse, R152, R8 ;  /* 0x000000988408723c */ /* 0x040ff00000041808 */
[-C--:B------:R-:W-:Y:S03]  /*3f60*/  HMMA.16816.F32.BF16 R12, R132, R154.reuse, R12 ;  /* 0x0000009a840c723c */ /* 0x080fe6000004180c */
[----:B------:R-:W-:Y:S01]  /*3f70*/  FADD.FTZ R2, R244, R4 ;  /* 0x00000004f4027221 */ /* 0x000fe20000010000 */
[----:B------:R-:W-:Y:S01]  /*3f80*/  @!P0 IADD3 R4, PT, PT, R0, 0x1, RZ ;  /* 0x0000000100048810 */ /* 0x000fe20007ffe0ff */
[----:B------:R-:W-:Y:S01]  /*3f90*/  FADD.FTZ R5, R250, R5 ;  /* 0x00000005fa057221 */ /* 0x000fe20000010000 */
[----:B------:R-:W-:Y:S01]  /*3fa0*/  FADD.FTZ R6, R244, R6 ;  /* 0x00000006f4067221 */ /* 0x000fe20000010000 */
[----:B------:R-:W-:Y:S01]  /*3fb0*/  FADD.FTZ R7, R250, R7 ;  /* 0x00000007fa077221 */ /* 0x000fe20000010000 */
[C---:B------:R-:W-:Y:S04]  /*3fc0*/  HMMA.16816.F32.BF16 R16, R140.reuse, R154, R16 ;  /* 0x0000009a8c10723c */ /* 0x040fe80000041810 */
[----:B------:R-:W-:Y:S01]  /*3fd0*/  @!P0 FSEL R2, R2, -INF , !P4 ;  /* 0xff80000002028808 */ /* 0x000fe20006000000 */
[----:B------:R-:W-:Y:S01]  /*3fe0*/  FADD.FTZ R8, R244, R8 ;  /* 0x00000008f4087221 */ /* 0x000fe20000010000 */
[----:B------:R-:W-:Y:S01]  /*3ff0*/  @!P0 ISETP.GE.AND P4, PT, R4, R144, PT ;  /* 0x000000900400820c */ /* 0x000fe20003f86270 */
[----:B------:R-:W-:Y:S01]  /*4000*/  FADD.FTZ R9, R250, R9 ;  /* 0x00000009fa097221 */ /* 0x000fe20000010000 */
[----:B------:R-:W-:Y:S01]  /*4010*/  FADD.FTZ R10, R244, R10 ;  /* 0x0000000af40a7221 */ /* 0x000fe20000010000 */
[----:B------:R-:W-:Y:S01]  /*4020*/  FFMA.FTZ R2, R2, UR13, -R139 ;  /* 0x0000000d02027c23 */ /* 0x000fe2000801088b */
[----:B------:R-:W-:Y:S01]  /*4030*/  @!P0 FSEL R5, R5, -INF , !P4 ;  /* 0xff80000005058808 */ /* 0x000fe20006000000 */
[----:B------:R-:W-:Y:S01]  /*4040*/  FADD.FTZ R11, R250, R11 ;  /* 0x0000000bfa0b7221 */ /* 0x000fe20000010000 */
[-C--:B------:R-:W-:Y:S01]  /*4050*/  @!P0 ISETP.GE.AND P4, PT, R0, R138.reuse, PT ;  /* 0x0000008a0000820c */ /* 0x080fe20003f86270 */
[----:B------:R2:W-:Y:S01]  /*4060*/  MUFU.EX2 R148, R2 ;  /* 0x0000000200947308 */ /* 0x0005e20000000800 */
[----:B------:R-:W-:Y:S01]  /*4070*/  @!P0 FSEL R8, R8, -INF , !P5 ;  /* 0xff80000008088808 */ /* 0x000fe20006800000 */
[----:B------:R-:W-:Y:S01]  /*4080*/  FFMA.FTZ R5, R5, UR13, -R139 ;  /* 0x0000000d05057c23 */ /* 0x000fe2000801088b */
[----:B------:R-:W-:Y:S01]  /*4090*/  @!P0 FSEL R6, R6, -INF , !P4 ;  /* 0xff80000006068808 */ /* 0x000fe20006000000 */
[C---:B------:R-:W-:Y:S01]  /*40a0*/  FADD.FTZ R12, R249.reuse, R12 ;  /* 0x0000000cf90c7221 */ /* 0x040fe20000010000 */
[C---:B------:R-:W-:Y:S01]  /*40b0*/  FADD.FTZ R13, R248.reuse, R13 ;  /* 0x0000000df80d7221 */ /* 0x040fe20000010000 */
[C---:B------:R-:W-:Y:S01]  /*40c0*/  FADD.FTZ R14, R249.reuse, R14 ;  /* 0x0000000ef90e7221 */ /* 0x040fe20000010000 */
[C---:B------:R-:W-:Y:S03]  /*40d0*/  FADD.FTZ R15, R248.reuse, R15 ;  /* 0x0000000ff80f7221 */ /* 0x040fe60000010000 */
[----:B------:R3:W-:Y:S01]  /*40e0*/  MUFU.EX2 R175, R5 ;  /* 0x0000000500af7308 */ /* 0x0007e20000000800 */
[C---:B------:R-:W-:Y:S01]  /*40f0*/  FADD.FTZ R16, R249.reuse, R16 ;  /* 0x00000010f9107221 */ /* 0x040fe20000010000 */
[C---:B------:R-:W-:Y:S01]  /*4100*/  FADD.FTZ R17, R248.reuse, R17 ;  /* 0x00000011f8117221 */ /* 0x040fe20000010000 */
[----:B------:R-:W-:Y:S01]  /*4110*/  FADD.FTZ R18, R249, R18 ;  /* 0x00000012f9127221 */ /* 0x000fe20000010000 */
[----:B------:R-:W-:Y:S01]  /*4120*/  FADD.FTZ R19, R248, R19 ;  /* 0x00000013f8137221 */ /* 0x000fe20000010000 */
[C---:B------:R-:W-:Y:S01]  /*4130*/  FMUL.FTZ R137, R165.reuse, 1.4426950216293334961 ;  /* 0x3fb8aa3ba5897820 */ /* 0x040fe20000410000 */
[----:B------:R-:W-:Y:S04]  /*4140*/  FSETP.NEU.FTZ.AND P3, PT, R165, -INF , PT ;  /* 0xff800000a500780b */ /* 0x000fe80003f7d000 */
[----:B------:R-:W-:Y:S02]  /*4150*/  FSEL R137, R137, RZ, P3 ;  /* 0x000000ff89897208 */ /* 0x000fe40001800000 */
[----:B------:R-:W-:Y:S03]  /*4160*/  @!P0 ISETP.GE.AND P3, PT, R4, R138, PT ;  /* 0x0000008a0400820c */ /* 0x000fe60003f66270 */
[--C-:B------:R-:W-:Y:S01]  /*4170*/  FFMA.FTZ R6, R6, UR13, -R137.reuse ;  /* 0x0000000d06067c23 */ /* 0x100fe20008010889 */
[----:B------:R-:W-:Y:S03]  /*4180*/  @!P0 FSEL R7, R7, -INF , !P3 ;  /* 0xff80000007078808 */ /* 0x000fe60005800000 */
[----:B------:R-:W-:Y:S02]  /*4190*/  MUFU.EX2 R162, R6 ;  /* 0x0000000600a27308 */ /* 0x000fe40000000800 */
[----:B------:R-:W-:Y:S08]  /*41a0*/  FFMA.FTZ R7, R7, UR13, -R137 ;  /* 0x0000000d07077c23 */ /* 0x000ff00008010889 */
[----:B------:R-:W-:Y:S01]  /*41b0*/  MUFU.EX2 R252, R7 ;  /* 0x0000000700fc7308 */ /* 0x000fe20000000800 */
[C---:B--2---:R-:W-:Y:S01]  /*41c0*/  FMUL.FTZ R2, R145.reuse, 1.4426950216293334961 ;  /* 0x3fb8aa3b91027820 */ /* 0x044fe20000410000 */
[----:B------:R-:W-:Y:S01]  /*41d0*/  FSETP.NEU.FTZ.AND P4, PT, R145, -INF , PT ;  /* 0xff8000009100780b */ /* 0x000fe20003f9d000 */
[----:B------:R-:W-:Y:S03]  /*41e0*/  IMAD.MOV.U32 R145, RZ, RZ, 0x8 ;  /* 0x00000008ff917424 */ /* 0x000fe600078e00ff */
[----:B------:R-:W-:Y:S02]  /*41f0*/  FSEL R2, R2, RZ, P4 ;  /* 0x000000ff02027208 */ /* 0x000fe40002000000 */
[----:B------:R-:W-:Y:S04]  /*4200*/  @!P0 ISETP.GE.AND P4, PT, R4, R136, PT ;  /* 0x000000880400820c */ /* 0x000fe80003f86270 */
[----:B------:R-:W-:Y:S05]  /*4210*/  @!P0 FSEL R9, R9, -INF , !P4 ;  /* 0xff80000009098808 */ /* 0x000fea0006000000 */
[--C-:B------:R-:W-:Y:S04]  /*4220*/  FFMA.FTZ R9, R9, UR13, -R2.reuse ;  /* 0x0000000d09097c23 */ /* 0x100fe80008010802 */
[----:B------:R-:W-:Y:S01]  /*4230*/  MUFU.EX2 R166, R9 ;  /* 0x0000000900a67308 */ /* 0x000fe20000000800 */
[C---:B---3--:R-:W-:Y:S01]  /*4240*/  FMUL.FTZ R5, R3.reuse, 1.4426950216293334961 ;  /* 0x3fb8aa3b03057820 */ /* 0x048fe20000410000 */
[----:B------:R-:W-:Y:S01]  /*4250*/  FSETP.NEU.FTZ.AND P3, PT, R3, -INF , PT ;  /* 0xff8000000300780b */ /* 0x000fe20003f7d000 */
[--C-:B------:R-:W-:Y:S01]  /*4260*/  FFMA.FTZ R3, R8, UR13, -R2.reuse ;  /* 0x0000000d08037c23 */ /* 0x100fe20008010802 */
[----:B------:R-:W-:Y:S02]  /*4270*/  @!P0 VIADDMNMX R8, R236, R145, UR43, PT ;  /* 0x0000002bec088e46 */ /* 0x000fe4000b800191 */
[----:B------:R-:W2:Y:S04]  /*4280*/  LDL R145, [R1+0x10] ;  /* 0x0000100001917983 */ /* 0x000ea80000100800 */
[----:B------:R1:W3:Y:S01]  /*4290*/  MUFU.EX2 R165, R3 ;  /* 0x0000000300a57308 */ /* 0x0002e20000000800 */
[-C--:B------:R-:W-:Y:S04]  /*42a0*/  @!P0 ISETP.GE.AND P4, PT, R0, R8.reuse, PT ;  /* 0x000000080000820c */ /* 0x080fe80003f86270 */
[----:B------:R-:W-:Y:S02]  /*42b0*/  @!P0 FSEL R10, R10, -INF , !P4 ;  /* 0xff8000000a0a8808 */ /* 0x000fe40006000000 */
[----:B-1----:R-:W-:Y:S02]  /*42c0*/  FSEL R3, R5, RZ, P3 ;  /* 0x000000ff05037208 */ /* 0x002fe40001800000 */
[----:B------:R-:W-:Y:S02]  /*42d0*/  @!P0 ISETP.GE.AND P3, PT, R4, R8, PT ;  /* 0x000000080400820c */ /* 0x000fe40003f66270 */
[----:B------:R-:W1:Y:S01]  /*42e0*/  LDSM.16.M88.4 R4, [R227+0xd400] ;  /* 0x00d40000e304783b */ /* 0x000e620000000200 */
[--C-:B------:R-:W-:Y:S01]  /*42f0*/  FFMA.FTZ R9, R10, UR13, -R3.reuse ;  /* 0x0000000d0a097c23 */ /* 0x100fe20008010803 */
[----:B------:R-:W-:Y:S01]  /*4300*/  @!P0 VIADD R10, R0, 0x8 ;  /* 0x00000008000a8836 */ /* 0x000fe20000000000 */
[----:B------:R-:W-:Y:S02]  /*4310*/  @!P0 FSEL R11, R11, -INF , !P3 ;  /* 0xff8000000b0b8808 */ /* 0x000fe40005800000 */
[----:B------:R4:W-:Y:S02]  /*4320*/  MUFU.EX2 R168, R9 ;  /* 0x0000000900a87308 */ /* 0x0009e40000000800 */
[-C--:B------:R-:W-:Y:S01]  /*4330*/  @!P0 ISETP.GE.AND P3, PT, R10, R136.reuse, PT ;  /* 0x000000880a00820c */ /* 0x080fe20003f66270 */
[--C-:B------:R-:W-:Y:S03]  /*4340*/  FFMA.FTZ R11, R11, UR13, -R3.reuse ;  /* 0x0000000d0b0b7c23 */ /* 0x100fe60008010803 */
[----:B------:R-:W-:Y:S04]  /*4350*/  @!P0 FSEL R12, R12, -INF , !P3 ;  /* 0xff8000000c0c8808 */ /* 0x000fe80005800000 */
[----:B------:R3:W1:Y:S01]  /*4360*/  MUFU.EX2 R167, R11 ;  /* 0x0000000b00a77308 */ /* 0x0006620000000800 */
[--C-:B------:R-:W-:Y:S09]  /*4370*/  FFMA.FTZ R12, R12, UR13, -R2.reuse ;  /* 0x0000000d0c0c7c23 */ /* 0x100ff20008010802 */
[----:B------:R-:W-:Y:S01]  /*4380*/  MUFU.EX2 R161, R12 ;  /* 0x0000000c00a17308 */ /* 0x000fe20000000800 */
[----:B----4-:R-:W-:Y:S05]  /*4390*/  @!P0 VIADD R9, R0, 0x9 ;  /* 0x0000000900098836 */ /* 0x010fea0000000000 */
[----:B------:R-:W-:Y:S01]  /*43a0*/  @!P0 ISETP.GE.AND P3, PT, R9, R136, PT ;  /* 0x000000880900820c */ /* 0x000fe20003f66270 */
[----:B---3--:R-:W-:Y:S03]  /*43b0*/  IMAD.MOV.U32 R11, RZ, RZ, 0x10 ;  /* 0x00000010ff0b7424 */ /* 0x008fe600078e00ff */
[----:B------:R-:W-:Y:S02]  /*43c0*/  @!P0 FSEL R13, R13, -INF , !P3 ;  /* 0xff8000000d0d8808 */ /* 0x000fe40005800000 */
[-C--:B------:R-:W-:Y:S02]  /*43d0*/  @!P0 ISETP.GE.AND P3, PT, R10, R8.reuse, PT ;  /* 0x000000080a00820c */ /* 0x080fe40003f66270 */
[----:B------:R-:W-:Y:S01]  /*43e0*/  SEL R11, R11, 0xfffffff0, !P1 ;  /* 0xfffffff00b0b7807 */ /* 0x000fe20004800000 */
[----:B------:R-:W-:Y:S01]  /*43f0*/  FFMA.FTZ R13, R13, UR13, -R2 ;  /* 0x0000000d0d0d7c23 */ /* 0x000fe20008010802 */
[----:B------:R-:W-:Y:S02]  /*4400*/  @!P0 FSEL R14, R14, -INF , !P3 ;  /* 0xff8000000e0e8808 */ /* 0x000fe40005800000 */
[----:B------:R-:W-:Y:S01]  /*4410*/  @!P0 ISETP.GE.AND P3, PT, R9, R8, PT ;  /* 0x000000080900820c */ /* 0x000fe20003f66270 */
[-C--:B-1----:R-:W-:Y:S01]  /*4420*/  HMMA.16816.F32.BF16 R20, R140, R4.reuse, R20 ;  /* 0x000000048c14723c */ /* 0x082fe20000041814 */
[----:B------:R-:W-:Y:S02]  /*4430*/  MUFU.EX2 R160, R13 ;  /* 0x0000000d00a07308 */ /* 0x000fe40000000800 */
[----:B------:R-:W-:Y:S01]  /*4440*/  @!P0 FSEL R15, R15, -INF , !P3 ;  /* 0xff8000000f0f8808 */ /* 0x000fe20005800000 */
[--C-:B------:R-:W-:Y:S01]  /*4450*/  FFMA.FTZ R14, R14, UR13, -R3.reuse ;  /* 0x0000000d0e0e7c23 */ /* 0x100fe20008010803 */
[-C--:B------:R-:W-:Y:S03]  /*4460*/  @!P0 ISETP.GE.AND P3, PT, R10, R144.reuse, PT ;  /* 0x000000900a00820c */ /* 0x080fe60003f66270 */
[C---:B------:R-:W-:Y:S03]  /*4470*/  HMMA.16816.F32.BF16 R24, R132.reuse, R4, R24 ;  /* 0x000000048418723c */ /* 0x040fe60000041818 */
[----:B------:R-:W-:Y:S01]  /*4480*/  MUFU.EX2 R164, R14 ;  /* 0x0000000e00a47308 */ /* 0x000fe20000000800 */
[----:B------:R-:W-:Y:S01]  /*4490*/  @!P0 FSEL R16, R16, -INF , !P3 ;  /* 0xff80000010108808 */ /* 0x000fe20005800000 */
[----:B------:R-:W-:Y:S01]  /*44a0*/  @!P0 VIADD R4, R0, 0x18 ;  /* 0x0000001800048836 */ /* 0x000fe20000000000 */
[----:B------:R-:W-:Y:S01]  /*44b0*/  @!P0 ISETP.GE.AND P3, PT, R9, R144, PT ;  /* 0x000000900900820c */ /* 0x000fe20003f66270 */
[----:B------:R-:W-:Y:S01]  /*44c0*/  FFMA.FTZ R15, R15, UR13, -R3 ;  /* 0x0000000d0f0f7c23 */ /* 0x000fe20008010803 */
[-C--:B------:R-:W-:Y:S03]  /*44d0*/  HMMA.16816.F32.BF16 R28, R132, R6.reuse, R28 ;  /* 0x00000006841c723c */ /* 0x080fe6000004181c */
[----:B------:R-:W-:Y:S01]  /*44e0*/  @!P0 FSEL R17, R17, -INF , !P3 ;  /* 0xff80000011118808 */ /* 0x000fe20005800000 */
[C---:B------:R-:W-:Y:S01]  /*44f0*/  FADD.FTZ R20, R247.reuse, R20 ;  /* 0x00000014f7147221 */ /* 0x040fe20000010000 */
[-C--:B------:R-:W-:Y:S01]  /*4500*/  @!P0 ISETP.GE.AND P3, PT, R10, R138.reuse, PT ;  /* 0x0000008a0a00820c */ /* 0x080fe20003f66270 */
[----:B------:R-:W-:Y:S01]  /*4510*/  FADD.FTZ R21, R246, R21 ;  /* 0x00000015f6157221 */ /* 0x000fe20000010000 */
[----:B------:R-:W-:Y:S01]  /*4520*/  @!P0 IADD3 R10, PT, PT, R0, 0x10, RZ ;  /* 0x00000010000a8810 */ /* 0x000fe20007ffe0ff */
[----:B------:R-:W-:Y:S01]  /*4530*/  HMMA.16816.F32.BF16 R32, R140, R6, R32 ;  /* 0x000000068c20723c */ /* 0x000fe20000041820 */
[----:B------:R-:W1:Y:S01]  /*4540*/  MUFU.EX2 R163, R15 ;  /* 0x0000000f00a37308 */ /* 0x000e620000000800 */
[----:B------:R-:W-:Y:S02]  /*4550*/  IMAD.U32 R140, RZ, RZ, UR10 ;  /* 0x0000000aff8c7e24 */ /* 0x000fe4000f8e00ff */
[----:B------:R-:W-:Y:S01]  /*4560*/  @!P0 FSEL R18, R18, -INF , !P3 ;  /* 0xff80000012128808 */ /* 0x000fe20005800000 */
[----:B------:R-:W-:Y:S01]  /*4570*/  FADD.FTZ R22, R247, R22 ;  /* 0x00000016f7167221 */ /* 0x000fe20000010000 */
[----:B------:R-:W-:Y:S01]  /*4580*/  @!P0 ISETP.GE.AND P3, PT, R9, R138, PT ;  /* 0x0000008a0900820c */ /* 0x000fe20003f66270 */
[----:B------:R-:W-:Y:S02]  /*4590*/  @!P0 VIADD R9, R0, 0x11 ;  /* 0x0000001100098836 */ /* 0x000fe40000000000 */
[C---:B------:R-:W-:Y:S01]  /*45a0*/  FADD.FTZ R23, R246.reuse, R23 ;  /* 0x00000017f6177221 */ /* 0x040fe20000010000 */
[----:B------:R-:W-:Y:S01]  /*45b0*/  FADD.FTZ R24, R247, R24 ;  /* 0x00000018f7187221 */ /* 0x000fe20000010000 */
[----:B------:R-:W-:Y:S01]  /*45c0*/  @!P0 FSEL R19, R19, -INF , !P3 ;  /* 0xff80000013138808 */ /* 0x000fe20005800000 */
[----:B------:R-:W-:Y:S01]  /*45d0*/  FADD.FTZ R25, R246, R25 ;  /* 0x00000019f6197221 */ /* 0x000fe20000010000 */
[-C--:B------:R-:W-:Y:S01]  /*45e0*/  @!P0 ISETP.GE.AND P3, PT, R10, R144.reuse, PT ;  /* 0x000000900a00820c */ /* 0x080fe20003f66270 */
[----:B------:R-:W-:Y:S01]  /*45f0*/  FADD.FTZ R26, R247, R26 ;  /* 0x0000001af71a7221 */ /* 0x000fe20000010000 */
[----:B------:R-:W-:Y:S01]  /*4600*/  FADD.FTZ R27, R246, R27 ;  /* 0x0000001bf61b7221 */ /* 0x000fe20000010000 */
[----:B------:R-:W-:Y:S01]  /*4610*/  FADD.FTZ R28, R245, R28 ;  /* 0x0000001cf51c7221 */ /* 0x000fe20000010000 */
[----:B------:R-:W-:Y:S01]  /*4620*/  @!P0 FSEL R20, R20, -INF , !P3 ;  /* 0xff80000014148808 */ /* 0x000fe20005800000 */
[----:B------:R-:W-:Y:S01]  /*4630*/  @!P0 VIADD R0, R0, 0x19 ;  /* 0x0000001900008836 */ /* 0x000fe20000000000 */
[----:B------:R-:W-:Y:S01]  /*4640*/  @!P0 ISETP.GE.AND P3, PT, R9, R144, PT ;  /* 0x000000900900820c */ /* 0x000fe20003f66270 */
[----:B------:R-:W-:Y:S01]  /*4650*/  FADD.FTZ R29, R243, R29 ;  /* 0x0000001df31d7221 */ /* 0x000fe20000010000 */
[----:B------:R-:W-:Y:S01]  /*4660*/  FADD.FTZ R32, R245, R32 ;  /* 0x00000020f5207221 */ /* 0x000fe20000010000 */
[----:B------:R-:W-:Y:S01]  /*4670*/  FADD.FTZ R33, R243, R33 ;  /* 0x00000021f3217221 */ /* 0x000fe20000010000 */
[----:B------:R-:W-:Y:S01]  /*4680*/  @!P0 FSEL R21, R21, -INF , !P3 ;  /* 0xff80000015158808 */ /* 0x000fe20005800000 */
[----:B------:R-:W-:Y:S01]  /*4690*/  FADD.FTZ R34, R245, R34 ;  /* 0x00000022f5227221 */ /* 0x000fe20000010000 */
[----:B------:R-:W-:Y:S01]  /*46a0*/  @!P0 ISETP.GE.AND P3, PT, R10, R138, PT ;  /* 0x0000008a0a00820c */ /* 0x000fe20003f66270 */
[----:B------:R-:W-:Y:S01]  /*46b0*/  FADD.FTZ R35, R243, R35 ;  /* 0x00000023f3237221 */ /* 0x000fe20000010000 */
[----:B------:R-:W-:Y:S01]  /*46c0*/  @!P0 ISETP.GE.AND P4, PT, R4, R8, PT ;  /* 0x000000080400820c */ /* 0x000fe20003f86270 */
[--C-:B------:R-:W-:Y:S01]  /*46d0*/  FFMA.FTZ R16, R16, UR13, -R139.reuse ;  /* 0x0000000d10107c23 */ /* 0x100fe2000801088b */
[----:B------:R-:W-:Y:S01]  /*46e0*/  @!P0 FSEL R22, R22, -INF , !P3 ;  /* 0xff80000016168808 */ /* 0x000fe20005800000 */
[----:B------:R-:W-:Y:S01]  /*46f0*/  FFMA.FTZ R17, R17, UR13, -R139 ;  /* 0x0000000d11117c23 */ /* 0x000fe2000801088b */
[----:B------:R-:W-:Y:S01]  /*4700*/  @!P0 ISETP.GE.AND P3, PT, R9, R138, PT ;  /* 0x0000008a0900820c */ /* 0x000fe20003f66270 */
[----:B------:R-:W-:Y:S01]  /*4710*/  MUFU.EX2 R174, R16 ;  /* 0x0000001000ae7308 */ /* 0x000fe20000000800 */
[--C-:B------:R-:W-:Y:S01]  /*4720*/  FFMA.FTZ R18, R18, UR13, -R137.reuse ;  /* 0x0000000d12127c23 */ /* 0x100fe20008010889 */
[----:B------:R-:W-:Y:S01]  /*4730*/  FFMA.FTZ R19, R19, UR13, -R137 ;  /* 0x0000000d13137c23 */ /* 0x000fe20008010889 */
[----:B------:R-:W-:Y:S01]  /*4740*/  @!P0 FSEL R23, R23, -INF , !P3 ;  /* 0xff80000017178808 */ /* 0x000fe20005800000 */
[----:B------:R-:W-:Y:S01]  /*4750*/  FADD.FTZ R30, R245, R30 ;  /* 0x0000001ef51e7221 */ /* 0x000fe20000010000 */
[-C--:B------:R-:W-:Y:S01]  /*4760*/  @!P0 ISETP.GE.AND P3, PT, R10, R136.reuse, PT ;  /* 0x000000880a00820c */ /* 0x080fe20003f66270 */
[----:B------:R-:W-:Y:S01]  /*4770*/  FADD.FTZ R31, R243, R31 ;  /* 0x0000001ff31f7221 */ /* 0x000fe20000010000 */
[----:B------:R-:W-:Y:S03]  /*4780*/  F2FP.BF16.F32.PACK_AB R7, R166, R165 ;  /* 0x000000a5a607723e */ /* 0x000fe600000010ff */
[----:B------:R-:W-:Y:S01]  /*4790*/  MUFU.EX2 R173, R17 ;  /* 0x0000001100ad7308 */ /* 0x000fe20000000800 */
[----:B------:R-:W-:Y:S01]  /*47a0*/  @!P0 FSEL R24, R24, -INF , !P3 ;  /* 0xff80000018188808 */ /* 0x000fe20005800000 */
[--C-:B------:R-:W-:Y:S01]  /*47b0*/  FFMA.FTZ R20, R20, UR13, -R139.reuse ;  /* 0x0000000d14147c23 */ /* 0x100fe2000801088b */
[----:B------:R-:W-:Y:S01]  /*47c0*/  @!P0 ISETP.GE.AND P3, PT, R9, R136, PT ;  /* 0x000000880900820c */ /* 0x000fe20003f66270 */
[----:B------:R-:W-:Y:S01]  /*47d0*/  FFMA.FTZ R21, R21, UR13, -R139 ;  /* 0x0000000d15157c23 */ /* 0x000fe2000801088b */
[----:B------:R-:W-:Y:S01]  /*47e0*/  F2FP.BF16.F32.PACK_AB R6, R167, R168 ;  /* 0x000000a8a706723e */ /* 0x000fe200000010ff */
[--C-:B------:R-:W-:Y:S01]  /*47f0*/  FFMA.FTZ R24, R24, UR13, -R2.reuse ;  /* 0x0000000d18187c23 */ /* 0x100fe20008010802 */
[----:B------:R-:W-:Y:S03]  /*4800*/  @!P0 FSEL R25, R25, -INF , !P3 ;  /* 0xff80000019198808 */ /* 0x000fe60005800000 */
[----:B------:R-:W-:Y:S01]  /*4810*/  MUFU.EX2 R159, R18 ;  /* 0x00000012009f7308 */ /* 0x000fe20000000800 */
[-C--:B------:R-:W-:Y:S01]  /*4820*/  @!P0 ISETP.GE.AND P3, PT, R10, R8.reuse, PT ;  /* 0x000000080a00820c */ /* 0x080fe20003f66270 */
[--C-:B------:R-:W-:Y:S01]  /*4830*/  FFMA.FTZ R22, R22, UR13, -R137.reuse ;  /* 0x0000000d16167c23 */ /* 0x100fe20008010889 */
[----:B------:R-:W-:Y:S01]  /*4840*/  @!P0 FSEL R30, R30, -INF , !P4 ;  /* 0xff8000001e1e8808 */ /* 0x000fe20006000000 */
[--C-:B------:R-:W-:Y:S01]  /*4850*/  FFMA.FTZ R25, R25, UR13, -R2.reuse ;  /* 0x0000000d19197c23 */ /* 0x100fe20008010802 */
[----:B------:R-:W-:Y:S01]  /*4860*/  @!P0 FSEL R26, R26, -INF , !P3 ;  /* 0xff8000001a1a8808 */ /* 0x000fe20005800000 */
[----:B------:R-:W-:Y:S01]  /*4870*/  FFMA.FTZ R23, R23, UR13, -R137 ;  /* 0x0000000d17177c23 */ /* 0x000fe20008010889 */
[----:B------:R-:W-:Y:S03]  /*4880*/  @!P0 ISETP.GE.AND P3, PT, R9, R8, PT ;  /* 0x000000080900820c */ /* 0x000fe60003f66270 */
[----:B------:R-:W3:Y:S01]  /*4890*/  MUFU.EX2 R158, R19 ;  /* 0x00000013009e7308 */ /* 0x000ee20000000800 */
[--C-:B------:R-:W-:Y:S01]  /*48a0*/  FFMA.FTZ R30, R30, UR13, -R3.reuse ;  /* 0x0000000d1e1e7c23 */ /* 0x100fe20008010803 */
[--C-:B------:R-:W-:Y:S01]  /*48b0*/  FFMA.FTZ R26, R26, UR13, -R3.reuse ;  /* 0x0000000d1a1a7c23 */ /* 0x100fe20008010803 */
[----:B------:R-:W-:Y:S01]  /*48c0*/  @!P0 FSEL R27, R27, -INF , !P3 ;  /* 0xff8000001b1b8808 */ /* 0x000fe20005800000 */
[----:B------:R-:W-:Y:S01]  /*48d0*/  IMAD.U32 R141, RZ, RZ, UR11 ;  /* 0x0000000bff8d7e24 */ /* 0x000fe2000f8e00ff */
[-C--:B------:R-:W-:Y:S03]  /*48e0*/  @!P0 ISETP.GE.AND P3, PT, R4, R136.reuse, PT ;  /* 0x000000880400820c */ /* 0x080fe60003f66270 */
[----:B------:R-:W-:Y:S01]  /*48f0*/  FFMA.FTZ R27, R27, UR13, -R3 ;  /* 0x0000000d1b1b7c23 */ /* 0x000fe20008010803 */
[----:B------:R-:W-:Y:S01]  /*4900*/  @!P0 FSEL R28, R28, -INF , !P3 ;  /* 0xff8000001c1c8808 */ /* 0x000fe20005800000 */
[----:B------:R-:W-:Y:S01]  /*4910*/  MUFU.EX2 R172, R20 ;  /* 0x0000001400ac7308 */ /* 0x000fe20000000800 */
[----:B------:R-:W-:Y:S03]  /*4920*/  @!P0 ISETP.GE.AND P3, PT, R0, R136, PT ;  /* 0x000000880000820c */ /* 0x000fe60003f66270 */
[--C-:B------:R-:W-:Y:S01]  /*4930*/  FFMA.FTZ R28, R28, UR13, -R2.reuse ;  /* 0x0000000d1c1c7c23 */ /* 0x100fe20008010802 */
[----:B------:R-:W-:Y:S02]  /*4940*/  @!P0 FSEL R29, R29, -INF , !P3 ;  /* 0xff8000001d1d8808 */ /* 0x000fe40005800000 */
[-C--:B------:R-:W-:Y:S03]  /*4950*/  @!P0 ISETP.GE.AND P3, PT, R4, R144.reuse, PT ;  /* 0x000000900400820c */ /* 0x080fe60003f66270 */
[----:B------:R-:W-:Y:S01]  /*4960*/  MUFU.EX2 R171, R21 ;  /* 0x0000001500ab7308 */ /* 0x000fe20000000800 */
[----:B------:R-:W-:Y:S01]  /*4970*/  FFMA.FTZ R2, R29, UR13, -R2 ;  /* 0x0000000d1d027c23 */ /* 0x000fe20008010802 */
[----:B------:R-:W-:Y:S02]  /*4980*/  @!P0 FSEL R32, R32, -INF , !P3 ;  /* 0xff80000020208808 */ /* 0x000fe40005800000 */
[----:B------:R-:W-:Y:S06]  /*4990*/  @!P0 ISETP.GE.AND P3, PT, R0, R144, PT ;  /* 0x000000900000820c */ /* 0x000fec0003f66270 */
[----:B------:R4:W-:Y:S01]  /*49a0*/  MUFU.EX2 R150, R2 ;  /* 0x0000000200967308 */ /* 0x0009e20000000800 */
[----:B------:R-:W-:Y:S01]  /*49b0*/  @!P0 FSEL R33, R33, -INF , !P3 ;  /* 0xff80000021218808 */ /* 0x000fe20005800000 */
[--C-:B------:R-:W-:Y:S01]  /*49c0*/  FFMA.FTZ R32, R32, UR13, -R139.reuse ;  /* 0x0000000d20207c23 */ /* 0x100fe2000801088b */
[----:B------:R-:W-:Y:S02]  /*49d0*/  @!P0 ISETP.GE.AND P3, PT, R4, R138, PT ;  /* 0x0000008a0400820c */ /* 0x000fe40003f66270 */
[----:B------:R-:W-:Y:S01]  /*49e0*/  F2FP.BF16.F32.PACK_AB R4, R175, R148 ;  /* 0x00000094af04723e */ /* 0x000fe200000010ff */
[----:B------:R-:W-:Y:S01]  /*49f0*/  FFMA.FTZ R139, R33, UR13, -R139 ;  /* 0x0000000d218b7c23 */ /* 0x000fe2000801088b */
[----:B------:R-:W-:Y:S03]  /*4a00*/  @!P0 FSEL R34, R34, -INF , !P3 ;  /* 0xff80000022228808 */ /* 0x000fe60005800000 */
[----:B------:R-:W-:Y:S01]  /*4a10*/  MUFU.EX2 R153, R22 ;  /* 0x0000001600997308 */ /* 0x000fe20000000800 */
[----:B------:R-:W-:Y:S01]  /*4a20*/  @!P0 ISETP.GE.AND P3, PT, R0, R138, PT ;  /* 0x0000008a0000820c */ /* 0x000fe20003f66270 */
[--C-:B------:R-:W-:Y:S03]  /*4a30*/  FFMA.FTZ R34, R34, UR13, -R137.reuse ;  /* 0x0000000d22227c23 */ /* 0x100fe60008010889 */
[----:B------:R-:W-:Y:S02]  /*4a40*/  @!P0 FSEL R35, R35, -INF , !P3 ;  /* 0xff80000023238808 */ /* 0x000fe40005800000 */
[----:B------:R-:W-:Y:S03]  /*4a50*/  @!P0 ISETP.GE.AND P3, PT, R0, R8, PT ;  /* 0x000000080000820c */ /* 0x000fe60003f66270 */
[----:B------:R-:W-:Y:S01]  /*4a60*/  MUFU.EX2 R152, R23 ;  /* 0x0000001700987308 */ /* 0x000fe20000000800 */
[----:B------:R-:W-:Y:S01]  /*4a70*/  F2FP.BF16.F32.PACK_AB R0, R252, R162 ;  /* 0x000000a2fc00723e */ /* 0x000fe200000010ff */
[----:B------:R-:W-:Y:S01]  /*4a80*/  FFMA.FTZ R137, R35, UR13, -R137 ;  /* 0x0000000d23897c23 */ /* 0x000fe20008010889 */
[----:B------:R-:W-:Y:S02]  /*4a90*/  @!P0 FSEL R31, R31, -INF , !P3 ;  /* 0xff8000001f1f8808 */ /* 0x000fe40005800000 */
[----:B-1----:R-:W-:Y:S03]  /*4aa0*/  F2FP.BF16.F32.PACK_AB R8, R163, R164 ;  /* 0x000000a4a308723e */ /* 0x002fe600000010ff */
[----:B------:R-:W-:Y:S02]  /*4ab0*/  FFMA.FTZ R3, R31, UR13, -R3 ;  /* 0x0000000d1f037c23 */ /* 0x000fe40008010803 */
[----:B------:R-:W-:Y:S10]  /*4ac0*/  MUFU.EX2 R170, R32 ;  /* 0x0000002000aa7308 */ /* 0x000ff40000000800 */
[----:B------:R-:W1:Y:S10]  /*4ad0*/  MUFU.EX2 R169, R139 ;  /* 0x0000008b00a97308 */ /* 0x000e740000000800 */
[----:B------:R-:W-:Y:S10]  /*4ae0*/  MUFU.EX2 R146, R34 ;  /* 0x0000002200927308 */ /* 0x000ff40000000800 */
[----:B------:R1:W-:Y:S10]  /*4af0*/  MUFU.EX2 R147, R3 ;  /* 0x0000000300937308 */ /* 0x0003f40000000800 */
[----:B------:R-:W-:Y:S10]  /*4b00*/  MUFU.EX2 R156, R24 ;  /* 0x00000018009c7308 */ /* 0x000ff40000000800 */
[----:B------:R-:W-:Y:S10]  /*4b10*/  MUFU.EX2 R154, R25 ;  /* 0x00000019009a7308 */ /* 0x000ff40000000800 */
[----:B------:R-:W-:Y:S10]  /*4b20*/  MUFU.EX2 R157, R26 ;  /* 0x0000001a009d7308 */ /* 0x000ff40000000800 */
[----:B------:R-:W-:Y:S10]  /*4b30*/  MUFU.EX2 R155, R27 ;  /* 0x0000001b009b7308 */ /* 0x000ff40000000800 */
[----:B------:R-:W-:Y:S10]  /*4b40*/  MUFU.EX2 R151, R28 ;  /* 0x0000001c00977308 */ /* 0x000ff40000000800 */
[----:B------:R-:W-:Y:S01]  /*4b50*/  MUFU.EX2 R149, R30 ;  /* 0x0000001e00957308 */ /* 0x000fe20000000800 */
[----:B--2---:R-:W-:Y:S09]  /*4b60*/  LEA R144, R145, UR4, 0x1 ;  /* 0x0000000491907c11 */ /* 0x004ff2000f8e08ff */
[----:B------:R-:W2:Y:S01]  /*4b70*/  MUFU.EX2 R145, R137 ;  /* 0x0000008900917308 */ /* 0x000ea20000000800 */
[C---:B----4-:R-:W-:Y:S01]  /*4b80*/  IADD3 R2, PT, PT, R144.reuse, 0x13020, RZ ;  /* 0x0001302090027810 */ /* 0x050fe20007ffe0ff */
[----:B------:R4:W-:Y:S01]  /*4b90*/  STS [R144+0x13000], R4 ;  /* 0x0130000490007388 */ /* 0x0009e20000000800 */
[----:B------:R-:W-:Y:S03]  /*4ba0*/  VIADD R5, R144, 0x13000 ;  /* 0x0001300090057836 */ /* 0x000fe60000000000 */
[----:B------:R2:W-:Y:S01]  /*4bb0*/  STS [R144+0x13400], R0 ;  /* 0x0134000090007388 */ /* 0x0005e20000000800 */
[----:B------:R-:W-:Y:S01]  /*4bc0*/  @P2 VIADD R2, R5, 0xffffffe0 ;  /* 0xffffffe005022836 */ /* 0x000fe20000000000 */
[----:B---3--:R-:W-:Y:S03]  /*4bd0*/  F2FP.BF16.F32.PACK_AB R5, R158, R159 ;  /* 0x0000009f9e05723e */ /* 0x008fe600000010ff */
[----:B-1----:R-:W-:Y:S01]  /*4be0*/  IMAD.IADD R3, R11, 0x1, R2 ;  /* 0x000000010b037824 */ /* 0x002fe200078e0202 */
[----:B----4-:R-:W-:Y:S01]  /*4bf0*/  F2FP.BF16.F32.PACK_AB R4, R173, R174 ;  /* 0x000000aead04723e */ /* 0x010fe200000010ff */
[----:B--2---:R-:W-:Y:S05]  /*4c00*/  IMAD.IADD R0, R11, 0x1, R144 ;  /* 0x000000010b007824 */ /* 0x004fea00078e0290 */
[----:B------:R1:W-:Y:S04]  /*4c10*/  STS [R0+0x13000], R4 ;  /* 0x0130000400007388 */ /* 0x0003e80000000800 */
[----:B------:R2:W-:Y:S04]  /*4c20*/  STS [R0+0x13400], R5 ;  /* 0x0134000500007388 */ /* 0x0005e80000000800 */
[----:B------:R3:W-:Y:S04]  /*4c30*/  STS [R144+0x14000], R7 ;  /* 0x0140000790007388 */ /* 0x0007e80000000800 */
[----:B------:R4:W-:Y:S04]  /*4c40*/  STS [R144+0x14400], R6 ;  /* 0x0144000690007388 */ /* 0x0009e80000000800 */
[----:B------:R-:W-:Y:S01]  /*4c50*/  STS [R0+0x14400], R8 ;  /* 0x0144000800007388 */ /* 0x000fe20000000800 */
[----:B-1----:R-:W-:Y:S02]  /*4c60*/  F2FP.BF16.F32.PACK_AB R4, R160, R161 ;  /* 0x000000a1a004723e */ /* 0x002fe400000010ff */
[----:B--2---:R-:W-:Y:S03]  /*4c70*/  F2FP.BF16.F32.PACK_AB R5, R169, R170 ;  /* 0x000000aaa905723e */ /* 0x004fe600000010ff */
[----:B------:R1:W-:Y:S01]  /*4c80*/  STS [R0+0x14000], R4 ;  /* 0x0140000400007388 */ /* 0x0003e20000000800 */
[----:B---3--:R-:W-:Y:S02]  /*4c90*/  F2FP.BF16.F32.PACK_AB R7, R171, R172 ;  /* 0x000000acab07723e */ /* 0x008fe400000010ff */
[----:B----4-:R-:W-:Y:S03]  /*4ca0*/  F2FP.BF16.F32.PACK_AB R6, R152, R153 ;  /* 0x000000999806723e */ /* 0x010fe600000010ff */
[----:B------:R2:W-:Y:S04]  /*4cb0*/  STS [R2], R7 ;  /* 0x0000000702007388 */ /* 0x0005e80000000800 */
[----:B------:R3:W-:Y:S04]  /*4cc0*/  STS [R2+0x400], R6 ;  /* 0x0004000602007388 */ /* 0x0007e80000000800 */
[----:B------:R4:W-:Y:S01]  /*4cd0*/  STS [R3], R5 ;  /* 0x0000000503007388 */ /* 0x0009e20000000800 */
        /* <DEDUP_REMOVED lines=14> */
[----:B-1----:R-:W-:Y:S05]  /*4dc0*/  IADD3 R3, PT, PT, R0, 0x6000, RZ ;  /* 0x0000600000037810 */ /* 0x002fea0007ffe0ff */
        /* <DEDUP_REMOVED lines=58> */
[----:B-1----:R-:W1:Y:S02]  /*5170*/  LDSM.16.M88.4 R132, [R2+0x2000] ;  /* 0x002000000284783b */ /* 0x002e640000000200 */
[-C--:B-1----:R-:W-:Y:S08]  /*5180*/  HMMA.16816.F32.BF16 R4, R132, R216.reuse, R4 ;  /* 0x000000d88404723c */ /* 0x082ff00000041804 */
[C---:B------:R-:W-:Y:S08]  /*5190*/  HMMA.16816.F32.BF16 R8, R136.reuse, R216, R8 ;  /* 0x000000d88808723c */ /* 0x040ff00000041808 */
[-C--:B------:R-:W-:Y:S08]  /*51a0*/  HMMA.16816.F32.BF16 R12, R136, R218.reuse, R12 ;  /* 0x000000da880c723c */ /* 0x080ff0000004180c */
[C---:B------:R-:W-:Y:S08]  /*51b0*/  HMMA.16816.F32.BF16 R16, R132.reuse, R218, R16 ;  /* 0x000000da8410723c */ /* 0x040ff00000041810 */
[-C--:B------:R-:W-:Y:S08]  /*51c0*/  HMMA.16816.F32.BF16 R20, R132, R220.reuse, R20 ;  /* 0x000000dc8414723c */ /* 0x080ff00000041814 */
[C---:B------:R-:W-:Y:S08]  /*51d0*/  HMMA.16816.F32.BF16 R24, R136.reuse, R220, R24 ;  /* 0x000000dc8818723c */ /* 0x040ff00000041818 */
[-C--:B------:R-:W-:Y:S03]  /*51e0*/  HMMA.16816.F32.BF16 R28, R136, R222.reuse, R28 ;  /* 0x000000de881c723c */ /* 0x080fe6000004181c */
[----:B------:R-:W-:Y:S01]  /*51f0*/  MOV R139, R162 ;  /* 0x000000a2008b7202 */ /* 0x000fe20000000f00 */
[----:B------:R-:W-:Y:S04]  /*5200*/  IMAD.SHL.U32 R162, R231, 0x8, RZ ;  /* 0x00000008e7a27824 */ /* 0x000fe800078e00ff */
[----:B------:R-:W-:Y:S04]  /*5210*/  HMMA.16816.F32.BF16 R32, R132, R222, R32 ;  /* 0x000000de8420723c */ /* 0x000fe80000041820 */
[C---:B--2---:R-:W-:Y:S01]  /*5220*/  FADD.FTZ R4, -R141.reuse, R4 ;  /* 0x000000048d047221 */ /* 0x044fe20000010100 */
[C---:B------:R-:W-:Y:S01]  /*5230*/  FADD.FTZ R2, -R141.reuse, R5 ;  /* 0x000000058d027221 */ /* 0x040fe20000010100 */
[C---:B------:R-:W-:Y:S11]  /*5240*/  FADD.FTZ R21, -R141.reuse, R21 ;  /* 0x000000158d157221 */ /* 0x040ff60000010100 */
[----:B------:R-:W-:Y:S02]  /*5250*/  @!UPT UIADD3 URZ, UPT, UPT, URZ, URZ, URZ ;  /* 0x000000fffffff290 */ /* 0x000fe4000fffe0ff */
[----:B------:R-:W-:Y:S01]  /*5260*/  FADD.FTZ R32, -R141, R32 ;  /* 0x000000208d207221 */ /* 0x000fe20000010100 */
[----:B------:R-:W-:Y:S01]  /*5270*/  FMUL.FTZ R4, R148, R4 ;  /* 0x0000000494047220 */ /* 0x000fe20000410000 */
[----:B------:R-:W-:Y:S02]  /*5280*/  IMAD.SHL.U32 R148, R231, 0x40, RZ ;  /* 0x00000040e7947824 */ /* 0x000fe400078e00ff */
[----:B------:R-:W-:Y:S01]  /*5290*/  FMUL.FTZ R2, R175, R2 ;  /* 0x00000002af027220 */ /* 0x000fe20000410000 */
[----:B------:R-:W-:Y:S01]  /*52a0*/  FMUL.FTZ R21, R171, R21 ;  /* 0x00000015ab157220 */ /* 0x000fe20000410000 */
[C---:B---3--:R-:W-:Y:S01]  /*52b0*/  FADD.FTZ R6, -R140.reuse, R6 ;  /* 0x000000068c067221 */ /* 0x048fe20000010100 */
[----:B------:R-:W-:Y:S01]  /*52c0*/  FADD.FTZ R7, -R140, R7 ;  /* 0x000000078c077221 */ /* 0x000fe20000010100 */
[----:B------:R-:W-:Y:S02]  /*52d0*/  LOP3.LUT R3, R3, 0x1c0, R148, 0xf8, !PT ;  /* 0x000001c003037812 */ /* 0x000fe400078ef894 */
[----:B------:R-:W-:Y:S01]  /*52e0*/  LOP3.LUT R0, R148, 0x400, RZ, 0xc0, !PT ;  /* 0x0000040094007812 */ /* 0x000fe200078ec0ff */
[----:B------:R-:W-:Y:S01]  /*52f0*/  FMUL.FTZ R6, R139, R6 ;  /* 0x000000068b067220 */ /* 0x000fe20000410000 */
[----:B------:R-:W-:Y:S01]  /*5300*/  LOP3.LUT R3, R3, 0x38, R162, 0x78, !PT ;  /* 0x0000003803037812 */ /* 0x000fe200078e78a2 */
[----:B------:R-:W-:Y:S01]  /*5310*/  FMUL.FTZ R7, R252, R7 ;  /* 0x00000007fc077220 */ /* 0x000fe20000410000 */
[----:B------:R-:W-:Y:S01]  /*5320*/  F2FP.BF16.F32.PACK_AB R2, R2, R4 ;  /* 0x000000040202723e */ /* 0x000fe200000010ff */
[C---:B------:R-:W-:Y:S01]  /*5330*/  FADD.FTZ R4, -R141.reuse, R20 ;  /* 0x000000148d047221 */ /* 0x040fe20000010100 */
[----:B------:R-:W-:Y:S01]  /*5340*/  FADD.FTZ R20, -R141, R33 ;  /* 0x000000218d147221 */ /* 0x000fe20000010100 */
[----:B------:R-:W-:Y:S02]  /*5350*/  IMAD R3, R3, 0x2, R0 ;  /* 0x0000000203037824 */ /* 0x000fe400078e0200 */
[C---:B------:R-:W-:Y:S01]  /*5360*/  FADD.FTZ R0, -R141.reuse, R16 ;  /* 0x000000108d007221 */ /* 0x040fe20000010100 */
[----:B------:R-:W-:Y:S01]  /*5370*/  FADD.FTZ R16, -R141, R17 ;  /* 0x000000118d107221 */ /* 0x000fe20000010100 */
[----:B------:R-:W-:Y:S01]  /*5380*/  FMUL.FTZ R4, R172, R4 ;  /* 0x00000004ac047220 */ /* 0x000fe20000410000 */
[----:B------:R-:W-:Y:S01]  /*5390*/  FMUL.FTZ R20, R169, R20 ;  /* 0x00000014a9147220 */ /* 0x000fe20000410000 */
[----:B------:R-:W-:Y:S01]  /*53a0*/  FMUL.FTZ R0, R174, R0 ;  /* 0x00000000ae007220 */ /* 0x000fe20000410000 */
[----:B------:R-:W-:Y:S02]  /*53b0*/  FMUL.FTZ R16, R173, R16 ;  /* 0x00000010ad107220 */ /* 0x000fe40000410000 */
[----:B------:R-:W-:Y:S03]  /*53c0*/  F2FP.BF16.F32.PACK_AB R21, R21, R4 ;  /* 0x000000041515723e */ /* 0x000fe600000010ff */
[----:B------:R-:W-:Y:S01]  /*53d0*/  F2FP.BF16.F32.PACK_AB R16, R16, R0 ;  /* 0x000000001010723e */ /* 0x000fe200000010ff */
        /* <DEDUP_REMOVED lines=42> */
.L_x_153:
[----:B------:R-:W2:Y:S01]  /*5680*/  LDL R4, [R1+0x10] ;  /* 0x0000100001047983 */ /* 0x000ea20000100800 */
[C---:B------:R-:W-:Y:S01]  /*5690*/  FADD.FTZ R19, -R140.reuse, R19 ;  /* 0x000000138c137221 */ /* 0x040fe20000010100 */
[----:B------:R-:W-:Y:S01]  /*56a0*/  FADD.FTZ R18, -R140, R18 ;  /* 0x000000128c127221 */ /* 0x000fe20000010100 */
[----:B------:R-:W-:Y:S02]  /*56b0*/  F2FP.BF16.F32.PACK_AB R5, R7, R6 ;  /* 0x000000060705723e */ /* 0x000fe400000010ff */
[----:B------:R3:W-:Y:S01]  /*56c0*/  STS [R144+0xf000], R2 ;  /* 0x00f0000290007388 */ /* 0x0007e20000000800 */
[----:B------:R-:W-:Y:S01]  /*56d0*/  FMUL.FTZ R0, R158, R19 ;  /* 0x000000139e007220 */ /* 0x000fe20000410000 */
[----:B------:R-:W-:Y:S01]  /*56e0*/  MOV R19, 0x10 ;  /* 0x0000001000137802 */ /* 0x000fe20000000f00 */
[C---:B-----5:R-:W-:Y:S02]  /*56f0*/  FADD.FTZ R7, -R143.reuse, R12 ;  /* 0x0000000c8f077221 */ /* 0x060fe40000010100 */
[----:B------:R4:W-:Y:S01]  /*5700*/  STS [R144+0xf400], R5 ;  /* 0x00f4000590007388 */ /* 0x0009e20000000800 */
[----:B------:R-:W-:Y:S01]  /*5710*/  FADD.FTZ R12, -R143, R13 ;  /* 0x0000000d8f0c7221 */ /* 0x000fe20000010100 */
[----:B------:R-:W-:Y:S01]  /*5720*/  SEL R19, R19, 0xfffffff0, !P1 ;  /* 0xfffffff013137807 */ /* 0x000fe20004800000 */
[----:B------:R-:W-:Y:S01]  /*5730*/  FMUL.FTZ R7, R161, R7 ;  /* 0x00000007a1077220 */ /* 0x000fe20000410000 */
[C---:B------:R-:W-:Y:S01]  /*5740*/  FADD.FTZ R8, -R143.reuse, R8 ;  /* 0x000000088f087221 */ /* 0x040fe20000010100 */
[----:B------:R-:W-:Y:S01]  /*5750*/  FMUL.FTZ R12, R160, R12 ;  /* 0x0000000ca00c7220 */ /* 0x000fe20000410000 */
[----:B------:R-:W-:Y:S01]  /*5760*/  FADD.FTZ R6, -R143, R9 ;  /* 0x000000098f067221 */ /* 0x000fe20000010100 */
[C---:B------:R-:W-:Y:S01]  /*5770*/  FADD.FTZ R11, -R142.reuse, R11 ;  /* 0x0000000b8e0b7221 */ /* 0x040fe20000010100 */
[----:B------:R-:W-:Y:S01]  /*5780*/  FMUL.FTZ R8, R165, R8 ;  /* 0x00000008a5087220 */ /* 0x000fe20000410000 */
[----:B------:R-:W-:Y:S01]  /*5790*/  FADD.FTZ R14, -R142, R14 ;  /* 0x0000000e8e0e7221 */ /* 0x000fe20000010100 */
[----:B------:R-:W-:Y:S01]  /*57a0*/  F2FP.BF16.F32.PACK_AB R12, R12, R7 ;  /* 0x000000070c0c723e */ /* 0x000fe200000010ff */
[----:B------:R-:W-:Y:S01]  /*57b0*/  FADD.FTZ R7, -R143, R24 ;  /* 0x000000188f077221 */ /* 0x000fe20000010100 */
[----:B------:R-:W-:Y:S01]  /*57c0*/  FMUL.FTZ R6, R166, R6 ;  /* 0x00000006a6067220 */ /* 0x000fe20000410000 */
[----:B------:R-:W-:Y:S01]  /*57d0*/  FADD.FTZ R15, -R142, R15 ;  /* 0x0000000f8e0f7221 */ /* 0x000fe20000010100 */
[----:B------:R-:W-:Y:S01]  /*57e0*/  FADD.FTZ R22, -R140, R22 ;  /* 0x000000168c167221 */ /* 0x000fe20000010100 */
[----:B------:R-:W-:Y:S01]  /*57f0*/  FMUL.FTZ R7, R156, R7 ;  /* 0x000000079c077220 */ /* 0x000fe20000410000 */
[----:B------:R-:W-:Y:S01]  /*5800*/  FMUL.FTZ R14, R164, R14 ;  /* 0x0000000ea40e7220 */ /* 0x000fe20000410000 */
[----:B------:R-:W-:Y:S01]  /*5810*/  FMUL.FTZ R15, R163, R15 ;  /* 0x0000000fa30f7220 */ /* 0x000fe20000410000 */
[----:B------:R-:W-:Y:S01]  /*5820*/  FMUL.FTZ R22, R153, R22 ;  /* 0x0000001699167220 */ /* 0x000fe20000410000 */
[C---:B------:R-:W-:Y:S01]  /*5830*/  FADD.FTZ R34, -R140.reuse, R34 ;  /* 0x000000228c227221 */ /* 0x040fe20000010100 */
[C---:B------:R-:W-:Y:S01]  /*5840*/  FADD.FTZ R35, -R140.reuse, R35 ;  /* 0x000000238c237221 */ /* 0x040fe20000010100 */
[----:B---3--:R-:W-:Y:S01]  /*5850*/  FMUL.FTZ R2, R159, R18 ;  /* 0x000000129f027220 */ /* 0x008fe20000410000 */
[----:B------:R-:W-:Y:S01]  /*5860*/  FADD.FTZ R18, -R140, R23 ;  /* 0x000000178c127221 */ /* 0x000fe20000010100 */
[----:B------:R-:W-:Y:S01]  /*5870*/  FMUL.FTZ R34, R146, R34 ;  /* 0x0000002292227220 */ /* 0x000fe20000410000 */
[----:B------:R-:W-:Y:S01]  /*5880*/  FMUL.FTZ R17, R145, R35 ;  /* 0x0000002391117220 */ /* 0x000fe20000410000 */
[C---:B----4-:R-:W-:Y:S01]  /*5890*/  FADD.FTZ R5, -R143.reuse, R25 ;  /* 0x000000198f057221 */ /* 0x050fe20000010100 */
[----:B------:R-:W-:Y:S01]  /*58a0*/  F2FP.BF16.F32.PACK_AB R0, R0, R2 ;  /* 0x000000020000723e */ /* 0x000fe200000010ff */
[----:B------:R-:W-:Y:S01]  /*58b0*/  FMUL.FTZ R18, R152, R18 ;  /* 0x0000001298127220 */ /* 0x000fe20000410000 */
[C---:B------:R-:W-:Y:S01]  /*58c0*/  FADD.FTZ R28, -R143.reuse, R28 ;  /* 0x0000001c8f1c7221 */ /* 0x040fe20000010100 */
[----:B------:R-:W-:Y:S01]  /*58d0*/  FMUL.FTZ R5, R154, R5 ;  /* 0x000000059a057220 */ /* 0x000fe20000410000 */
[----:B------:R-:W-:Y:S01]  /*58e0*/  FADD.FTZ R29, -R143, R29 ;  /* 0x0000001d8f1d7221 */ /* 0x000fe20000010100 */
[----:B------:R-:W-:Y:S01]  /*58f0*/  FADD.FTZ R30, -R142, R30 ;  /* 0x0000001e8e1e7221 */ /* 0x000fe20000010100 */
[----:B------:R-:W-:Y:S01]  /*5900*/  F2FP.BF16.F32.PACK_AB R18, R18, R22 ;  /* 0x000000161212723e */ /* 0x000fe200000010ff */
[----:B------:R-:W-:Y:S01]  /*5910*/  FADD.FTZ R31, -R142, R31 ;  /* 0x0000001f8e1f7221 */ /* 0x000fe20000010100 */
        /* <DEDUP_REMOVED lines=8> */
[----:B------:R-:W-:Y:S02]  /*59a0*/  SHF.L.U32 R164, R231, 0x2, RZ ;  /* 0x00000002e7a47819 */ /* 0x000fe400000006ff */
[----:B--2---:R-:W-:Y:S04]  /*59b0*/  LEA R4, R4, UR40, 0x1 ;  /* 0x0000002804047c11 */ /* 0x004fe8000f8e08ff */
[C---:B------:R-:W-:Y:S02]  /*59c0*/  IADD3 R2, PT, PT, R4.reuse, 0x20, RZ ;  /* 0x0000002004027810 */ /* 0x040fe40007ffe0ff */
[----:B------:R-:W-:Y:S02]  /*59d0*/  @P2 IADD3 R2, PT, PT, R4, -0x20, RZ ;  /* 0xffffffe004022810 */ /* 0x000fe40007ffe0ff */
[----:B------:R-:W-:Y:S05]  /*59e0*/  IADD3 R4, PT, PT, R19, R4, RZ ;  /* 0x0000000413047210 */ /* 0x000fea0007ffe0ff */
[----:B------:R2:W-:Y:S05]  /*59f0*/  STS [R4+-0x3c00], R0 ;  /* 0xffc4000004007388 */ /* 0x0005ea0000000800 */
[----:B------:R-:W-:Y:S01]  /*5a00*/  STS [R4+-0x4000], R16 ;  /* 0xffc0001004007388 */ /* 0x000fe20000000800 */
[----:B--2---:R-:W-:Y:S01]  /*5a10*/  F2FP.BF16.F32.PACK_AB R0, R6, R8 ;  /* 0x000000080600723e */ /* 0x004fe200000010ff */
[C---:B------:R-:W-:Y:S01]  /*5a20*/  FADD.FTZ R6, -R142.reuse, R10 ;  /* 0x0000000a8e067221 */ /* 0x040fe20000010100 */
[----:B------:R-:W-:Y:S01]  /*5a30*/  F2FP.BF16.F32.PACK_AB R10, R5, R7 ;  /* 0x00000007050a723e */ /* 0x000fe200000010ff */
[----:B------:R-:W-:Y:S01]  /*5a40*/  FMUL.FTZ R5, R167, R11 ;  /* 0x0000000ba7057220 */ /* 0x000fe20000410000 */
[----:B------:R-:W-:Y:S01]  /*5a50*/  FADD.FTZ R8, -R142, R26 ;  /* 0x0000001a8e087221 */ /* 0x000fe20000010100 */
[----:B------:R-:W-:Y:S01]  /*5a60*/  FMUL.FTZ R6, R168, R6 ;  /* 0x00000006a8067220 */ /* 0x000fe20000410000 */
[----:B------:R2:W-:Y:S01]  /*5a70*/  STS [R144+0x10000], R0 ;  /* 0x0100000090007388 */ /* 0x0005e20000000800 */
[----:B------:R-:W-:Y:S01]  /*5a80*/  FADD.FTZ R7, -R142, R27 ;  /* 0x0000001b8e077221 */ /* 0x000fe20000010100 */
[----:B------:R-:W-:Y:S02]  /*5a90*/  FMUL.FTZ R8, R157, R8 ;  /* 0x000000089d087220 */ /* 0x000fe40000410000 */
[----:B------:R-:W-:Y:S01]  /*5aa0*/  F2FP.BF16.F32.PACK_AB R5, R5, R6 ;  /* 0x000000060505723e */ /* 0x000fe200000010ff */
[----:B------:R-:W-:Y:S01]  /*5ab0*/  FMUL.FTZ R7, R155, R7 ;  /* 0x000000079b077220 */ /* 0x000fe20000410000 */
[----:B------:R-:W-:Y:S03]  /*5ac0*/  F2FP.BF16.F32.PACK_AB R6, R15, R14 ;  /* 0x0000000e0f06723e */ /* 0x000fe600000010ff */
[----:B------:R3:W-:Y:S01]  /*5ad0*/  STS [R144+0x10400], R5 ;  /* 0x0104000590007388 */ /* 0x0007e20000000800 */
[----:B------:R-:W-:Y:S02]  /*5ae0*/  F2FP.BF16.F32.PACK_AB R7, R7, R8 ;  /* 0x000000080707723e */ /* 0x000fe400000010ff */
[----:B------:R-:W-:Y:S02]  /*5af0*/  F2FP.BF16.F32.PACK_AB R8, R31, R30 ;  /* 0x0000001e1f08723e */ /* 0x000fe400000010ff */
[----:B------:R-:W-:Y:S05]  /*5b00*/  STS [R4+-0x3000], R12 ;  /* 0xffd0000c04007388 */ /* 0x000fea0000000800 */
[----:B------:R-:W-:Y:S05]  /*5b10*/  STS [R4+-0x2c00], R6 ;  /* 0xffd4000604007388 */ /* 0x000fea0000000800 */
[----:B------:R-:W-:Y:S05]  /*5b20*/  STS [R2+-0x4000], R21 ;  /* 0xffc0001502007388 */ /* 0x000fea0000000800 */
[----:B------:R-:W-:Y:S01]  /*5b30*/  STS [R2+-0x3c00], R18 ;  /* 0xffc4001202007388 */ /* 0x000fe20000000800 */
[--C-:B--2---:R-:W-:Y:S04]  /*5b40*/  SHF.R.U32.HI R0, RZ, 0x4, R231.reuse ;  /* 0x00000004ff007819 */ /* 0x104fe800000116e7 */
[----:B------:R-:W-:Y:S02]  /*5b50*/  LOP3.LUT R163, R0, 0x8, RZ, 0xc0, !PT ;  /* 0x0000000800a37812 */ /* 0x000fe400078ec0ff */
[----:B---3--:R-:W-:Y:S02]  /*5b60*/  IADD3 R5, PT, PT, R19, R2, RZ ;  /* 0x0000000213057210 */ /* 0x008fe40007ffe0ff */
[----:B------:R-:W-:Y:S03]  /*5b70*/  LOP3.LUT R0, R163, 0x10, R231, 0xf8, !PT ;  /* 0x00000010a3007812 */ /* 0x000fe600078ef8e7 */
[----:B------:R-:W-:Y:S01]  /*5b80*/  STS [R5+-0x4000], R20 ;  /* 0xffc0001405007388 */ /* 0x000fe20000000800 */
[--C-:B------:R-:W-:Y:S04]  /*5b90*/  LOP3.LUT R0, R0, 0xc0, R149.reuse, 0xf8, !PT ;  /* 0x000000c000007812 */ /* 0x100fe800078ef895 */
[----:B------:R-:W-:Y:S01]  /*5ba0*/  STS [R5+-0x3c00], R17 ;  /* 0xffc4001105007388 */ /* 0x000fe20000000800 */
[----:B------:R-:W-:Y:S04]  /*5bb0*/  LOP3.LUT R0, R0, 0x18, R164, 0x78, !PT ;  /* 0x0000001800007812 */ /* 0x000fe800078e78a4 */
[----:B------:R-:W-:Y:S01]  /*5bc0*/  STS [R2+-0x3000], R10 ;  /* 0xffd0000a02007388 */ /* 0x000fe20000000800 */
[----:B------:R-:W-:Y:S04]  /*5bd0*/  LOP3.LUT R0, R0, 0x120, R149, 0xf8, !PT ;  /* 0x0000012000007812 */ /* 0x000fe800078ef895 */
[----:B------:R2:W-:Y:S01]  /*5be0*/  STS [R2+-0x2c00], R7 ;  /* 0xffd4000702007388 */ /* 0x0005e20000000800 */
[----:B------:R-:W-:Y:S04]  /*5bf0*/  LEA R0, R0, UR4, 0x1 ;  /* 0x0000000400007c11 */ /* 0x000fe8000f8e08ff */
        /* <DEDUP_REMOVED lines=113> */
.L_x_154:
        /* <DEDUP_REMOVED lines=22> */
[C---:B------:R-:W-:Y:S01]  /*6470*/  VIADD R160, R2.reuse, 0xf040 ;  /* 0x0000f04002a07836 */ /* 0x040fe20000000000 */
[----:B------:R-:W-:Y:S02]  /*6480*/  @UP0 UIADD3.X UR11, UPT, UPT, UR11, -0x1, URZ, UP1, !UPT ;  /* 0xffffffff0b0b0890 */ /* 0x000fe40008ffe4ff */
[----:B------:R-:W2:Y:S01]  /*6490*/  LDL R173, [R1+0xc] ;  /* 0x00000c0001ad7983 */ /* 0x000ea20000100800 */
[----:B------:R-:W-:Y:S03]  /*64a0*/  UISETP.NE.U32.AND UP1, UPT, UR12, 0x1, UPT ;  /* 0x000000010c00788c */ /* 0x000fe6000bf25070 */
[----:B------:R-:W3:Y:S03]  /*64b0*/  LDSM.16.M88.4 R32, [R156+0xf000] ;  /* 0x00f000009c20783b */ /* 0x000ee60000000200 */
[----:B------:R-:W-:Y:S01]  /*64c0*/  PLOP3.LUT P3, PT, PT, PT, UP1, 0x80, 0x8 ;  /* 0x000000000008781c */ /* 0x000fe20003f6f018 */
[----:B------:R-:W4:Y:S04]  /*64d0*/  LDL R172, [R1+0x8] ;  /* 0x0000080001ac7983 */ /* 0x000f280000100800 */
[----:B------:R-:W5:Y:S04]  /*64e0*/  LDSM.16.MT88.4 R140, [R0+0xd400] ;  /* 0x00d40000008c783b */ /* 0x000f680000004200 */
[----:B------:R-:W4:Y:S04]  /*64f0*/  LDL R171, [R1+0x4] ;  /* 0x0000040001ab7983 */ /* 0x000f280000100800 */
[----:B------:R-:W-:Y:S04]  /*6500*/  LDSM.16.MT88.4 R144, [R0+0x9800] ;  /* 0x009800000090783b */ /* 0x000fe80000004200 */
[----:B------:R-:W4:Y:S04]  /*6510*/  LDL R170, [R1] ;  /* 0x0000000001aa7983 */ /* 0x000f280000100800 */
        /* <DEDUP_REMOVED lines=12> */
[C---:B---3--:R-:W-:Y:S08]  /*65e0*/  HMMA.16816.F32.BF16 R4, R32.reuse, R132, R4 ;  /* 0x000000842004723c */ /* 0x048ff00000041804 */
[C---:B------:R-:W-:Y:S01]  /*65f0*/  HMMA.16816.F32.BF16 R8, R32.reuse, R134, R8 ;  /* 0x000000862008723c */ /* 0x040fe20000041808 */
[----:B------:R-:W3:Y:S07]  /*6600*/  LDSM.16.MT88.4 R132, [R0+0xd800] ;  /* 0x00d800000084783b */ /* 0x000eee0000004200 */
[C---:B------:R-:W-:Y:S08]  /*6610*/  HMMA.16816.F32.BF16 R12, R32.reuse, R136, R12 ;  /* 0x00000088200c723c */ /* 0x040ff0000004180c */
[C---:B------:R-:W-:Y:S01]  /*6620*/  HMMA.16816.F32.BF16 R16, R32.reuse, R138, R16 ;  /* 0x0000008a2010723c */ /* 0x040fe20000041810 */
[----:B------:R-:W3:Y:S07]  /*6630*/  LDSM.16.M88.4 R136, [R161] ;  /* 0x00000000a188783b */ /* 0x000eee0000000200 */
[C---:B-----5:R-:W-:Y:S08]  /*6640*/  HMMA.16816.F32.BF16 R20, R32.reuse, R140, R20 ;  /* 0x0000008c2014723c */ /* 0x060ff00000041814 */
[----:B------:R-:W-:Y:S01]  /*6650*/  HMMA.16816.F32.BF16 R24, R32, R142, R24 ;  /* 0x0000008e2018723c */ /* 0x000fe20000041818 */
[----:B------:R-:W5:Y:S04]  /*6660*/  LDSM.16.MT88.4 R32, [R0+0xbc00] ;  /* 0x00bc00000020783b */ /* 0x000f680000004200 */
[----:B------:R-:W5:Y:S03]  /*6670*/  LDSM.16.MT88.4 R140, [R0+0xdc00] ;  /* 0x00dc0000008c783b */ /* 0x000f660000004200 */
[C---:B-1----:R-:W-:Y:S08]  /*6680*/  HMMA.16816.F32.BF16 R4, R28.reuse, R144, R4 ;  /* 0x000000901c04723c */ /* 0x042ff00000041804 */
[C---:B------:R-:W-:Y:S01]  /*6690*/  HMMA.16816.F32.BF16 R8, R28.reuse, R146, R8 ;  /* 0x000000921c08723c */ /* 0x040fe20000041808 */
[----:B------:R1:W-:Y:S07]  /*66a0*/  LDSM.16.M88.4 R144, [R2+0x11000] ;  /* 0x011000000290783b */ /* 0x0003ee0000000200 */
[C---:B------:R-:W-:Y:S08]  /*66b0*/  HMMA.16816.F32.BF16 R12, R28.reuse, R148, R12 ;  /* 0x000000941c0c723c */ /* 0x040ff0000004180c */
[C---:B------:R-:W-:Y:S01]  /*66c0*/  HMMA.16816.F32.BF16 R16, R28.reuse, R150, R16 ;  /* 0x000000961c10723c */ /* 0x040fe20000041810 */
[----:B------:R-:W5:Y:S07]  /*66d0*/  LDSM.16.MT88.4 R148, [R0+0xa000] ;  /* 0x00a000000094783b */ /* 0x000f6e0000004200 */
[C---:B---3--:R-:W-:Y:S01]  /*66e0*/  HMMA.16816.F32.BF16 R20, R28.reuse, R132, R20 ;  /* 0x000000841c14723c */ /* 0x048fe20000041814 */
[----:B-1----:R-:W-:Y:S05]  /*66f0*/  IMAD.U32 R2, RZ, RZ, UR53 ;  /* 0x00000035ff027e24 */ /* 0x002fea000f8e00ff */
[----:B------:R-:W-:Y:S02]  /*6700*/  LEA.HI.X.SX32 R167, R2, R235, 0x2, P0 ;  /* 0x000000eb02a77211 */ /* 0x000fe400000f16ff */
[----:B------:R-:W-:Y:S01]  /*6710*/  HMMA.16816.F32.BF16 R24, R28, R134, R24 ;  /* 0x000000861c18723c */ /* 0x000fe20000041818 */
[----:B------:R-:W1:Y:S02]  /*6720*/  LDSM.16.MT88.4 R28, [R0+0xc000] ;  /* 0x00c00000001c783b */ /* 0x000e640000004200 */
[----:B------:R-:W-:Y:S02]  /*6730*/  @P4 SHF.R.U32.HI R2, RZ, 0x2, R231 ;  /* 0x00000002ff024819 */ /* 0x000fe400000116e7 */
[----:B------:R-:W-:Y:S03]  /*6740*/  LDSM.16.M88.4 R132, [R156+0x11000] ;  /* 0x011000009c84783b */ /* 0x000fe60000000200 */
[C---:B------:R-:W-:Y:S01]  /*6750*/  HMMA.16816.F32.BF16 R4, R136.reuse, R152, R4 ;  /* 0x000000988804723c */ /* 0x040fe20000041804 */
[----:B------:R-:W-:Y:S07]  /*6760*/  LDSM.16.MT88.4 R156, [R0+0xc400] ;  /* 0x00c40000009c783b */ /* 0x000fee0000004200 */
[C---:B------:R-:W-:Y:S01]  /*6770*/  HMMA.16816.F32.BF16 R8, R136.reuse, R154, R8 ;  /* 0x0000009a8808723c */ /* 0x040fe20000041808 */
[----:B------:R-:W-:Y:S07]  /*6780*/  LDSM.16.MT88.4 R152, [R0+0xa400] ;  /* 0x00a400000098783b */ /* 0x000fee0000004200 */
[C---:B-----5:R-:W-:Y:S08]  /*6790*/  HMMA.16816.F32.BF16 R12, R136.reuse, R32, R12 ;  /* 0x00000020880c723c */ /* 0x060ff0000004180c */
[C---:B------:R-:W-:Y:S01]  /*67a0*/  HMMA.16816.F32.BF16 R16, R136.reuse, R34, R16 ;  /* 0x000000228810723c */ /* 0x040fe20000041810 */
[----:B------:R-:W3:Y:S07]  /*67b0*/  LDSM.16.MT88.4 R32, [R0+0xe000] ;  /* 0x00e000000020783b */ /* 0x000eee0000004200 */
[C---:B------:R-:W-:Y:S08]  /*67c0*/  HMMA.16816.F32.BF16 R20, R136.reuse, R140, R20 ;  /* 0x0000008c8814723c */ /* 0x040ff00000041814 */
[----:B------:R-:W-:Y:S01]  /*67d0*/  HMMA.16816.F32.BF16 R24, R136, R142, R24 ;  /* 0x0000008e8818723c */ /* 0x000fe20000041818 */
[----:B------:R-:W5:Y:S04]  /*67e0*/  LDSM.16.MT88.4 R136, [R0+0xe400] ;  /* 0x00e400000088783b */ /* 0x000f680000004200 */
[----:B------:R-:W-:Y:S03]  /*67f0*/  LDSM.16.MT88.4 R140, [R0+0xc800] ;  /* 0x00c80000008c783b */ /* 0x000fe60000004200 */
[C---:B------:R-:W-:Y:S08]  /*6800*/  HMMA.16816.F32.BF16 R4, R144.reuse, R148, R4 ;  /* 0x000000949004723c */ /* 0x040ff00000041804 */
[C---:B------:R-:W-:Y:S08]  /*6810*/  HMMA.16816.F32.BF16 R8, R144.reuse, R150, R8 ;  /* 0x000000969008723c */ /* 0x040ff00000041808 */
[C---:B-1----:R-:W-:Y:S08]  /*6820*/  HMMA.16816.F32.BF16 R12, R144.reuse, R28, R12 ;  /* 0x0000001c900c723c */ /* 0x042ff0000004180c */
[C---:B------:R-:W-:Y:S01]  /*6830*/  HMMA.16816.F32.BF16 R16, R144.reuse, R30, R16 ;  /* 0x0000001e9010723c */ /* 0x040fe20000041810 */
[----:B------:R-:W-:Y:S07]  /*6840*/  LDSM.16.M88.4 R28, [R160+0x2000] ;  /* 0x00200000a01c783b */ /* 0x000fee0000000200 */
[C---:B---3--:R-:W-:Y:S08]  /*6850*/  HMMA.16816.F32.BF16 R20, R144.reuse, R32, R20 ;  /* 0x000000209014723c */ /* 0x048ff00000041814 */
[----:B------:R-:W-:Y:S01]  /*6860*/  HMMA.16816.F32.BF16 R24, R144, R34, R24 ;  /* 0x000000229018723c */ /* 0x000fe20000041818 */
[----:B------:R-:W1:Y:S07]  /*6870*/  LDSM.16.MT88.4 R32, [R0+0xa800] ;  /* 0x00a800000020783b */ /* 0x000e6e0000004200 */
[C---:B------:R-:W-:Y:S08]  /*6880*/  HMMA.16816.F32.BF16 R4, R132.reuse, R152, R4 ;  /* 0x000000988404723c */ /* 0x040ff00000041804 */
[C---:B------:R-:W-:Y:S08]  /*6890*/  HMMA.16816.F32.BF16 R8, R132.reuse, R154, R8 ;  /* 0x0000009a8408723c */ /* 0x040ff00000041808 */
[C---:B------:R-:W-:Y:S08]  /*68a0*/  HMMA.16816.F32.BF16 R12, R132.reuse, R156, R12 ;  /* 0x0000009c840c723c */ /* 0x040ff0000004180c */
[C---:B------:R-:W-:Y:S03]  /*68b0*/  HMMA.16816.F32.BF16 R16, R132.reuse, R158, R16 ;  /* 0x0000009e8410723c */ /* 0x040fe60000041810 */
[C---:B------:R-:W-:Y:S04]  /*68c0*/  LEA R158, P0, R165.reuse, R166, 0x5 ;  /* 0x000000a6a59e7211 */ /* 0x040fe800078028ff */
[C---:B------:R-:W-:Y:S01]  /*68d0*/  LEA.HI.X.SX32 R159, R165.reuse, R167, 0x5, P0 ;  /* 0x000000a7a59f7211 */ /* 0x040fe200000f2eff */
[C---:B-----5:R-:W-:Y:S03]  /*68e0*/  HMMA.16816.F32.BF16 R20, R132.reuse, R136, R20 ;  /* 0x000000888414723c */ /* 0x060fe60000041814 */
[C---:B------:R-:W-:Y:S04]  /*68f0*/  LEA R156, P0, R165.reuse, R158, 0x5 ;  /* 0x0000009ea59c7211 */ /* 0x040fe800078028ff */
[C---:B------:R-:W-:Y:S01]  /*6900*/  LEA.HI.X.SX32 R157, R165.reuse, R159, 0x5, P0 ;  /* 0x0000009fa59d7211 */ /* 0x040fe200000f2eff */
[----:B------:R-:W-:Y:S01]  /*6910*/  HMMA.16816.F32.BF16 R24, R132, R138, R24 ;  /* 0x0000008a8418723c */ /* 0x000fe20000041818 */
[----:B------:R-:W3:Y:S02]  /*6920*/  LDSM.16.MT88.4 R132, [R0+0xe800] ;  /* 0x00e800000084783b */ /* 0x000ee40000004200 */
[C---:B------:R-:W-:Y:S02]  /*6930*/  LEA R154, P0, R165.reuse, R156, 0x5 ;  /* 0x0000009ca59a7211 */ /* 0x040fe400078028ff */
[----:B------:R-:W-:Y:S02]  /*6940*/  LDSM.16.MT88.4 R136, [R0+0xac00] ;  /* 0x00ac00000088783b */ /* 0x000fe40000004200 */
[C---:B------:R-:W-:Y:S01]  /*6950*/  LEA.HI.X.SX32 R155, R165.reuse, R157, 0x5, P0 ;  /* 0x0000009da59b7211 */ /* 0x040fe200000f2eff */
[C---:B-1----:R-:W-:Y:S05]  /*6960*/  HMMA.16816.F32.BF16 R4, R28.reuse, R32, R4 ;  /* 0x000000201c04723c */ /* 0x042fea0000041804 */
[C---:B------:R-:W-:Y:S03]  /*6970*/  LEA R152, P0, R165.reuse, R154, 0x5 ;  /* 0x0000009aa5987211 */ /* 0x040fe600078028ff */
[C---:B------:R-:W-:Y:S01]  /*6980*/  HMMA.16816.F32.BF16 R8, R28.reuse, R34, R8 ;  /* 0x000000221c08723c */ /* 0x040fe20000041808 */
[----:B------:R1:W5:Y:S02]  /*6990*/  LDSM.16.M88.4 R32, [R161+0x2000] ;  /* 0x00200000a120783b */ /* 0x0003640000000200 */
[C---:B------:R-:W-:Y:S02]  /*69a0*/  LEA.HI.X.SX32 R153, R165.reuse, R155, 0x5, P0 ;  /* 0x0000009ba5997211 */ /* 0x040fe400000f2eff */
[C---:B------:R-:W-:Y:S03]  /*69b0*/  LEA R150, P0, R165.reuse, R152, 0x5 ;  /* 0x00000098a5967211 */ /* 0x040fe600078028ff */
[C---:B------:R-:W-:Y:S03]  /*69c0*/  HMMA.16816.F32.BF16 R12, R28.reuse, R140, R12 ;  /* 0x0000008c1c0c723c */ /* 0x040fe6000004180c */
[C---:B------:R-:W-:Y:S02]  /*69d0*/  LEA.HI.X.SX32 R151, R165.reuse, R153, 0x5, P0 ;  /* 0x00000099a5977211 */ /* 0x040fe400000f2eff */
[C---:B------:R-:W-:Y:S03]  /*69e0*/  LEA R160, P0, R165.reuse, R150, 0x5 ;  /* 0x00000096a5a07211 */ /* 0x040fe600078028ff */
[C---:B------:R-:W-:Y:S01]  /*69f0*/  HMMA.16816.F32.BF16 R16, R28.reuse, R142, R16 ;  /* 0x0000008e1c10723c */ /* 0x040fe20000041810 */
[----:B------:R-:W2:Y:S02]  /*6a00*/  LDSM.16.MT88.4 R140, [R0+0xcc00] ;  /* 0x00cc0000008c783b */ /* 0x000ea40000004200 */
[C---:B-1----:R-:W-:Y:S05]  /*6a10*/  LEA.HI.X.SX32 R161, R165.reuse, R151, 0x5, P0 ;  /* 0x00000097a5a17211 */ /* 0x042fea00000f2eff */
[C---:B---3--:R-:W-:Y:S03]  /*6a20*/  HMMA.16816.F32.BF16 R20, R28.reuse, R132, R20 ;  /* 0x000000841c14723c */ /* 0x048fe60000041814 */
[C---:B------:R-:W-:Y:S05]  /*6a30*/  IMAD.WIDE R168, R165.reuse, -0xc0, R160 ;  /* 0xffffff40a5a87825 */ /* 0x040fea00078e02a0 */
[----:B------:R-:W-:Y:S01]  /*6a40*/  HMMA.16816.F32.BF16 R24, R28, R134, R24 ;  /* 0x000000861c18723c */ /* 0x000fe20000041818 */
[----:B------:R1:W3:Y:S02]  /*6a50*/  LDSM.16.MT88.4 R28, [R0+0xec00] ;  /* 0x00ec0000001c783b */ /* 0x0002e40000004200 */
[C---:B------:R-:W-:Y:S04]  /*6a60*/  LEA R148, P0, R165.reuse, R168, 0x5 ;  /* 0x000000a8a5947211 */ /* 0x040fe800078028ff */
[C---:B------:R-:W-:Y:S01]  /*6a70*/  LEA.HI.X.SX32 R149, R165.reuse, R169, 0x5, P0 ;  /* 0x000000a9a5957211 */ /* 0x040fe200000f2eff */
[C---:B-----5:R-:W-:Y:S05]  /*6a80*/  HMMA.16816.F32.BF16 R4, R32.reuse, R136, R4 ;  /* 0x000000882004723c */ /* 0x060fea0000041804 */
[C---:B------:R-:W-:Y:S03]  /*6a90*/  LEA R146, P0, R165.reuse, R148, 0x5 ;  /* 0x00000094a5927211 */ /* 0x040fe600078028ff */
[C---:B------:R-:W-:Y:S03]  /*6aa0*/  HMMA.16816.F32.BF16 R8, R32.reuse, R138, R8 ;  /* 0x0000008a2008723c */ /* 0x040fe60000041808 */
[C---:B------:R-:W-:Y:S02]  /*6ab0*/  LEA.HI.X.SX32 R147, R165.reuse, R149, 0x5, P0 ;  /* 0x00000095a5937211 */ /* 0x040fe400000f2eff */
[C---:B------:R-:W-:Y:S03]  /*6ac0*/  LEA R144, P0, R165.reuse, R146, 0x5 ;  /* 0x00000092a5907211 */ /* 0x040fe600078028ff */
[C---:B--2---:R-:W-:Y:S03]  /*6ad0*/  HMMA.16816.F32.BF16 R12, R32.reuse, R140, R12 ;  /* 0x0000008c200c723c */ /* 0x044fe6000004180c */
[C---:B------:R-:W-:Y:S02]  /*6ae0*/  LEA.HI.X.SX32 R145, R165.reuse, R147, 0x5, P0 ;  /* 0x00000093a5917211 */ /* 0x040fe400000f2eff */
[C---:B------:R-:W-:Y:S02]  /*6af0*/  LEA R136, P0, R165.reuse, R144, 0x5 ;  /* 0x00000090a5887211 */ /* 0x040fe400078028ff */
[----:B-1----:R-:W-:Y:S01]  /*6b00*/  @P4 LOP3.LUT R0, R232, 0x10, RZ, 0xc0, !PT ;  /* 0x00000010e8004812 */ /* 0x002fe200078ec0ff */
[C---:B------:R-:W-:Y:S03]  /*6b10*/  HMMA.16816.F32.BF16 R16, R32.reuse, R142, R16 ;  /* 0x0000008e2010723c */ /* 0x040fe60000041810 */
[----:B------:R-:W-:Y:S01]  /*6b20*/  @P4 LOP3.LUT R242, R0, 0x7, R2, 0xf8, !PT ;  /* 0x0000000700f24812 */ /* 0x000fe200078ef802 */
[C---:B------:R-:W-:Y:S01]  /*6b30*/  VIADD R0, R224.reuse, 0xffffd000 ;  /* 0xffffd000e0007836 */ /* 0x040fe20000000000 */
[C---:B------:R-:W-:Y:S01]  /*6b40*/  LEA.HI.X.SX32 R137, R165.reuse, R145, 0x5, P0 ;  /* 0x00000091a5897211 */ /* 0x040fe200000f2eff */
[----:B------:R-:W-:Y:S01]  /*6b50*/  @P3 VIADD R0, R224, 0x3000 ;  /* 0x00003000e0003836 */ /* 0x000fe20000000000 */
[C---:B------:R-:W-:Y:S01]  /*6b60*/  LEA R134, P0, R165.reuse, R136, 0x5 ;  /* 0x00000088a5867211 */ /* 0x040fe200078028ff */
[C---:B---3--:R-:W-:Y:S03]  /*6b70*/  HMMA.16816.F32.BF16 R20, R32.reuse, R28, R20 ;  /* 0x0000001c2014723c */ /* 0x048fe60000041814 */
[----:B------:R-:W-:Y:S01]  /*6b80*/  @P4 IMAD.WIDE.U32 R28, R242, R174, UR18 ;  /* 0x00000012f21c4e25 */ /* 0x000fe2000f8e00ae */
[C---:B------:R-:W-:Y:S01]  /*6b90*/  LEA.HI.X.SX32 R135, R165.reuse, R137, 0x5, P0 ;  /* 0x00000089a5877211 */ /* 0x040fe200000f2eff */
[----:B------:R-:W-:Y:S01]  /*6ba0*/  @UP0 UMOV UR18, UR17 ;  /* 0x0000001100120c82 */ /* 0x000fe20008000000 */
[C---:B------:R-:W-:Y:S01]  /*6bb0*/  LEA R138, P0, R165.reuse, R134, 0x5 ;  /* 0x00000086a58a7211 */ /* 0x040fe200078028ff */
[----:B------:R-:W-:Y:S01]  /*6bc0*/  @UP0 UMOV UR19, UR16 ;  /* 0x0000001000130c82 */ /* 0x000fe20008000000 */
[----:B------:R-:W-:Y:S01]  /*6bd0*/  HMMA.16816.F32.BF16 R24, R32, R30, R24 ;  /* 0x0000001e2018723c */ /* 0x000fe20000041818 */
[----:B------:R-:W2:Y:S01]  /*6be0*/  @P4 LDG.E R173, desc[UR38][R28.64+-0x100] ;  /* 0xffff00261cad4981 */ /* 0x000ea2000c1e1900 */
[----:B------:R-:W-:Y:S01]  /*6bf0*/  UISETP.GT.AND UP0, UPT, UR42, UR51, UPT ;  /* 0x000000332a00728c */ /* 0x000fe2000bf04270 */
[C---:B------:R-:W-:Y:S02]  /*6c00*/  LEA.HI.X.SX32 R139, R165.reuse, R135, 0x5, P0 ;  /* 0x00000087a58b7211 */ /* 0x040fe400000f2eff */
[----:B----4-:R-:W3:Y:S01]  /*6c10*/  @P4 LDG.E R172, desc[UR38][R28.64+-0xe0] ;  /* 0xffff20261cac4981 */ /* 0x010ee2000c1e1900 */
[C---:B------:R-:W-:Y:S03]  /*6c20*/  IMAD.WIDE R140, R165.reuse, -0xc0, R138 ;  /* 0xffffff40a58c7825 */ /* 0x040fe600078e028a */
[----:B------:R-:W4:Y:S04]  /*6c30*/  @P4 LDG.E R171, desc[UR38][R28.64+-0x80] ;  /* 0xffff80261cab4981 */ /* 0x000f28000c1e1900 */
[----:B------:R1:W5:Y:S01]  /*6c40*/  @P4 LDG.E R170, desc[UR38][R28.64+-0x60] ;  /* 0xffffa0261caa4981 */ /* 0x000362000c1e1900 */
        /* <DEDUP_REMOVED lines=8> */
[----:B------:R1:W-:Y:S01]  /*6cd0*/  REDG.E.ADD.F32.FTZ.RN.STRONG.GPU desc[UR38][R156.64], R7 ;  /* 0x000000079c0079a6 */ /* 0x0003e2000c12f326 */
[C---:B------:R-:W-:Y:S03]  /*6ce0*/  LEA.HI.X.SX32 R31, R165.reuse, R33, 0x5, P0 ;  /* 0x00000021a51f7211 */ /* 0x040fe600000f2eff */
[----:B------:R-:W-:Y:S04]  /*6cf0*/  REDG.E.ADD.F32.FTZ.RN.STRONG.GPU desc[UR38][R154.64], R8 ;  /* 0x000000089a0079a6 */ /* 0x000fe8000c12f326 */
[----:B------:R-:W-:Y:S01]  /*6d00*/  REDG.E.ADD.F32.FTZ.RN.STRONG.GPU desc[UR38][R152.64], R9 ;  /* 0x00000009980079a6 */ /* 0x000fe2000c12f326 */
[C---:B-1----:R-:W-:Y:S03]  /*6d10*/  LEA R28, P0, R165.reuse, R30, 0x5 ;  /* 0x0000001ea51c7211 */ /* 0x042fe600078028ff */
[----:B------:R-:W-:Y:S01]  /*6d20*/  REDG.E.ADD.F32.FTZ.RN.STRONG.GPU desc[UR38][R150.64], R10 ;  /* 0x0000000a960079a6 */ /* 0x000fe2000c12f326 */
[C---:B------:R-:W-:Y:S02]  /*6d30*/  LEA.HI.X.SX32 R29, R165.reuse, R31, 0x5, P0 ;  /* 0x0000001fa51d7211 */ /* 0x040fe400000f2eff */
[C---:B------:R-:W-:Y:S01]  /*6d40*/  LEA R4, P0, R165.reuse, R28, 0x5 ;  /* 0x0000001ca5047211 */ /* 0x040fe200078028ff */
[----:B------:R-:W-:Y:S03]  /*6d50*/  REDG.E.ADD.F32.FTZ.RN.STRONG.GPU desc[UR38][R160.64], R11 ;  /* 0x0000000ba00079a6 */ /* 0x000fe6000c12f326 */
[C---:B------:R-:W-:Y:S01]  /*6d60*/  LEA.HI.X.SX32 R5, R165.reuse, R29, 0x5, P0 ;  /* 0x0000001da5057211 */ /* 0x040fe200000f2eff */
[----:B------:R-:W-:Y:S01]  /*6d70*/  REDG.E.ADD.F32.FTZ.RN.STRONG.GPU desc[UR38][R234.64+0x80], R12 ;  /* 0x0000800cea0079a6 */ /* 0x000fe2000c12f326 */
[C---:B------:R-:W-:Y:S03]  /*6d80*/  LEA R6, P0, R165.reuse, R4, 0x5 ;  /* 0x00000004a5067211 */ /* 0x040fe600078028ff */
        /* <DEDUP_REMOVED lines=18> */
[----:B------:R-:W1:Y:S04]  /*6eb0*/  LDSM.16.MT88.4 R12, [R3+UR4+0x11000] ;  /* 0x01100004030c783b */ /* 0x000e680008004200 */
[----:B------:R-:W1:Y:S04]  /*6ec0*/  LDSM.16.MT88.4 R16, [R224+0x1000] ;  /* 0x00100000e010783b */ /* 0x000e680000004200 */
[----:B------:R-:W1:Y:S04]  /*6ed0*/  LDSM.16.MT88.4 R28, [R224+0x2000] ;  /* 0x00200000e01c783b */ /* 0x000e680000004200 */
[----:B------:R-:W-:Y:S04]  /*6ee0*/  LDSM.16.MT88.4 R32, [R3+UR4+0xf800] ;  /* 0x00f800040320783b */ /* 0x000fe80008004200 */
[----:B------:R-:W1:Y:S04]  /*6ef0*/  LDSM.16.MT88.4 R20, [R224+0x400] ;  /* 0x00040000e014783b */ /* 0x000e680000004200 */
[----:B------:R-:W1:Y:S04]  /*6f00*/  LDSM.16.MT88.4 R132, [R3+UR4+0x11800] ;  /* 0x011800040384783b */ /* 0x000e680008004200 */
[----:B------:R-:W2:Y:S04]  /*6f10*/  LDSM.16.MT88.4 R24, [R224+0x1400] ;  /* 0x00140000e018783b */ /* 0x000ea80000004200 */
[----:B------:R-:W-:Y:S04]  /*6f20*/  LDSM.16.MT88.4 R136, [R224+0xc00] ;  /* 0x000c0000e088783b */ /* 0x000fe80000004200 */
[----:B------:R-:W-:Y:S01]  /*6f30*/  LDSM.16.MT88.4 R140, [R3+UR4+0x12800] ;  /* 0x01280004038c783b */ /* 0x000fe20008004200 */
[-C--:B-1----:R-:W-:Y:S03]  /*6f40*/  HMMA.16816.F32.BF16 R84, R4, R8.reuse, R84 ;  /* 0x000000080454723c */ /* 0x082fe60000041854 */
[----:B------:R-:W-:Y:S05]  /*6f50*/  LDSM.16.MT88.4 R144, [R224+0x2c00] ;  /* 0x002c0000e090783b */ /* 0x000fea0000004200 */
        /* <DEDUP_REMOVED lines=8> */
[----:B------:R-:W-:Y:S07]  /*6fe0*/  LDSM.16.MT88.4 R16, [R3+UR4+0x12000] ;  /* 0x012000040310783b */ /* 0x000fee0008004200 */
[-C--:B------:R-:W-:Y:S08]  /*6ff0*/  HMMA.16816.F32.BF16 R116, R4, R28.reuse, R116 ;  /* 0x0000001c0474723c */ /* 0x080ff00000041874 */
[C---:B------:R-:W-:Y:S08]  /*7000*/  HMMA.16816.F32.BF16 R120, R12.reuse, R28, R120 ;  /* 0x0000001c0c78723c */ /* 0x040ff00000041878 */
[-C--:B------:R-:W-:Y:S01]  /*7010*/  HMMA.16816.F32.BF16 R124, R12, R30.reuse, R124 ;  /* 0x0000001e0c7c723c */ /* 0x080fe2000004187c */
[----:B------:R-:W-:Y:S07]  /*7020*/  LDSM.16.MT88.4 R12, [R224+0x800] ;  /* 0x00080000e00c783b */ /* 0x000fee0000004200 */
[----:B------:R-:W-:Y:S01]  /*7030*/  HMMA.16816.F32.BF16 R128, R4, R30, R128 ;  /* 0x0000001e0480723c */ /* 0x000fe20000041880 */
[----:B------:R-:W5:Y:S04]  /*7040*/  LDSM.16.MT88.4 R4, [R3+UR4+0x10000] ;  /* 0x010000040304783b */ /* 0x000f680008004200 */
[----:B------:R-:W-:Y:S03]  /*7050*/  LDSM.16.MT88.4 R28, [R224+0x2800] ;  /* 0x00280000e01c783b */ /* 0x000fe60000004200 */
[-C--:B------:R-:W-:Y:S08]  /*7060*/  HMMA.16816.F32.BF16 R84, R32, R20.reuse, R84 ;  /* 0x000000142054723c */ /* 0x080ff00000041854 */
[C---:B------:R-:W-:Y:S08]  /*7070*/  HMMA.16816.F32.BF16 R88, R132.reuse, R20, R88 ;  /* 0x000000148458723c */ /* 0x040ff00000041858 */
[-C--:B------:R-:W-:Y:S08]  /*7080*/  HMMA.16816.F32.BF16 R92, R132, R22.reuse, R92 ;  /* 0x00000016845c723c */ /* 0x080ff0000004185c */
[C---:B------:R-:W-:Y:S01]  /*7090*/  HMMA.16816.F32.BF16 R96, R32.reuse, R22, R96 ;  /* 0x000000162060723c */ /* 0x040fe20000041860 */
[----:B------:R-:W5:Y:S07]  /*70a0*/  LDSM.16.MT88.4 R20, [R224+0x1800] ;  /* 0x00180000e014783b */ /* 0x000f6e0000004200 */
[-C--:B--2---:R-:W-:Y:S08]  /*70b0*/  HMMA.16816.F32.BF16 R100, R32, R24.reuse, R100 ;  /* 0x000000182064723c */ /* 0x084ff00000041864 */
[C---:B------:R-:W-:Y:S08]  /*70c0*/  HMMA.16816.F32.BF16 R104, R132.reuse, R24, R104 ;  /* 0x000000188468723c */ /* 0x040ff00000041868 */
[-C--:B------:R-:W-:Y:S01]  /*70d0*/  HMMA.16816.F32.BF16 R108, R132, R26.reuse, R108 ;  /* 0x0000001a846c723c */ /* 0x080fe2000004186c */
[----:B------:R-:W-:Y:S04]  /*70e0*/  @P4 STL [R1+0xc], R173 ;  /* 0x00000cad01004387 */ /* 0x000fe80000100800 */
[----:B---3--:R-:W-:Y:S03]  /*70f0*/  @P4 STL [R1+0x8], R172 ;  /* 0x000008ac01004387 */ /* 0x008fe60000100800 */
[C---:B------:R-:W-:Y:S01]  /*7100*/  HMMA.16816.F32.BF16 R112, R32.reuse, R26, R112 ;  /* 0x0000001a2070723c */ /* 0x040fe20000041870 */
[----:B------:R-:W2:Y:S04]  /*7110*/  LDSM.16.MT88.4 R24, [R3+UR4+0x10800] ;  /* 0x010800040318783b */ /* 0x000ea80008004200 */
[----:B----4-:R-:W-:Y:S03]  /*7120*/  @P4 STL [R1+0x4], R171 ;  /* 0x000004ab01004387 */ /* 0x010fe60000100800 */
[-C--:B-1----:R-:W-:Y:S01]  /*7130*/  HMMA.16816.F32.BF16 R116, R32, R8.reuse, R116 ;  /* 0x000000082074723c */ /* 0x082fe20000041874 */
[----:B-----5:R-:W-:Y:S07]  /*7140*/  @P4 STL [R1], R170 ;  /* 0x000000aa01004387 */ /* 0x020fee0000100800 */
[C---:B------:R-:W-:Y:S08]  /*7150*/  HMMA.16816.F32.BF16 R120, R132.reuse, R8, R120 ;  /* 0x000000088478723c */ /* 0x040ff00000041878 */
[-C--:B------:R-:W-:Y:S01]  /*7160*/  HMMA.16816.F32.BF16 R124, R132, R10.reuse, R124 ;  /* 0x0000000a847c723c */ /* 0x080fe2000004187c */
[----:B------:R1:W3:Y:S07]  /*7170*/  LDSM.16.MT88.4 R132, [R224+0x1c00] ;  /* 0x001c0000e084783b */ /* 0x0002ee0000004200 */
[----:B------:R-:W-:Y:S08]  /*7180*/  HMMA.16816.F32.BF16 R128, R32, R10, R128 ;  /* 0x0000000a2080723c */ /* 0x000ff00000041880 */
[-C--:B------:R-:W-:Y:S08]  /*7190*/  HMMA.16816.F32.BF16 R84, R4, R12.reuse, R84 ;  /* 0x0000000c0454723c */ /* 0x080ff00000041854 */
[C---:B------:R-:W-:Y:S04]  /*71a0*/  HMMA.16816.F32.BF16 R88, R16.reuse, R12, R88 ;  /* 0x0000000c1058723c */ /* 0x040fe80000041858 */
[----:B-1----:R-:W-:Y:S04]  /*71b0*/  IMAD.MOV.U32 R224, RZ, RZ, R0 ;  /* 0x000000ffffe07224 */ /* 0x002fe800078e0000 */
        /* <DEDUP_REMOVED lines=9> */
[----:B------:R-:W-:Y:S08]  /*7250*/  HMMA.16816.F32.BF16 R128, R4, R30, R128 ;  /* 0x0000001e0480723c */ /* 0x000ff00000041880 */
[-C--:B--2---:R-:W-:Y:S08]  /*7260*/  HMMA.16816.F32.BF16 R84, R24, R136.reuse, R84 ;  /* 0x000000881854723c */ /* 0x084ff00000041854 */
[C---:B------:R-:W-:Y:S08]  /*7270*/  HMMA.16816.F32.BF16 R88, R140.reuse, R136, R88 ;  /* 0x000000888c58723c */ /* 0x040ff00000041858 */
        /* <DEDUP_REMOVED lines=188> */
.L_x_156:
        /* <DEDUP_REMOVED lines=12> */
.L_x_157:
[----:B------:R-:W2:Y:S01]  /*7f00*/  LDCU.64 UR8, c[0x0][0x5c8] ;  /* 0x0000b900ff0877ac */ /* 0x000ea20008000a00 */
[----:B------:R-:W-:-:S04]  /*7f10*/  UIADD3 UR12, UPT, UPT, UR44, UR46, URZ ;  /* 0x0000002e2c0c7290 */ /* 0x000fc8000fffe0ff */
[----:B--2---:R-:W-:Y:S02]  /*7f20*/  UIMAD.WIDE.U32 UR20, UR12, UR8, URZ ;  /* 0x000000080c1472a5 */ /* 0x004fe4000f8e00ff */
[----:B------:R-:W-:-:S04]  /*7f30*/  UIMAD UR12, UR12, UR9, URZ ;  /* 0x000000090c0c72a4 */ /* 0x000fc8000f8e02ff */
[----:B------:R-:W-:-:S06]  /*7f40*/  UIADD3 UR12, UPT, UPT, UR21, UR12, URZ ;  /* 0x0000000c150c7290 */ /* 0x000fcc000fffe0ff */
[----:B-1----:R-:W-:-:S07]  /*7f50*/  MOV R23, UR12 ;  /* 0x0000000c00177c02 */ /* 0x002fce0008000f00 */
.L_x_158:
[----:B------:R-:W-:Y:S01]  /*7f60*/  BAR.SYNC.DEFER_BLOCKING 0x0 ;  /* 0x0000000000007b1d */ /* 0x000fe20000010000 */
[----:B------:R-:W-:Y:S01]  /*7f70*/  LOP3.LUT R0, R162, 0xd8, RZ, 0xc0, !PT ;  /* 0x000000d8a2007812 */ /* 0x000fe200078ec0ff */
[----:B------:R-:W-:Y:S01]  /*7f80*/  USHF.L.U32 UR14, UR47, 0x7, URZ ;  /* 0x000000072f0e7899 */ /* 0x000fe200080006ff */
[----:B------:R-:W-:Y:S02]  /*7f90*/  IMAD.U32 R56, RZ, RZ, UR8 ;  /* 0x00000008ff387e24 */ /* 0x000fe4000f8e00ff */
[--C-:B------:R-:W-:Y:S01]  /*7fa0*/  LOP3.LUT R0, R0, 0x18, R231.reuse, 0x78, !PT ;  /* 0x0000001800007812 */ /* 0x100fe200078e78e7 */
        /* <DEDUP_REMOVED lines=38> */
[----:B------:R-:W5:Y:S01]  /*8210*/  LDS.128 R16, [R0+0xb000] ;  /* 0x00b0000000107984 */ /* 0x000f620000000c00 */
[----:B------:R-:W-:Y:S01]  /*8220*/  IMAD.MOV.U32 R2, RZ, RZ, R6 ;  /* 0x000000ffff027224 */ /* 0x000fe200078e0006 */
[----:B------:R-:W2:Y:S02]  /*8230*/  LDCU.64 UR12, c[0x0][0x560] ;  /* 0x0000ac00ff0c77ac */ /* 0x000ea40008000a00 */
[----:B------:R-:W3:Y:S01]  /*8240*/  LDS.128 R12, [R0+0xd000] ;  /* 0x00d00000000c7984 */ /* 0x000ee20000000c00 */
[----:B------:R-:W-:Y:S02]  /*8250*/  IMAD.MOV.U32 R3, RZ, RZ, R20 ;  /* 0x000000ffff037224 */ /* 0x000fe400078e0014 */
[----:B------:R-:W-:-:S04]  /*8260*/  IMAD.WIDE.U32 R4, R231, UR10, R2 ;  /* 0x0000000ae7047c25 */ /* 0x000fc8000f8e0002 */
[----:B------:R-:W-:Y:S01]  /*8270*/  IMAD R3, R231, UR11, R5 ;  /* 0x0000000be7037c24 */ /* 0x000fe2000f8e0205 */
[----:B----4-:R-:W-:Y:S02]  /*8280*/  ISETP.GE.AND P2, PT, R162, UR16, PT ;  /* 0x00000010a2007c0c */ /* 0x010fe4000bf46270 */
[----:B------:R-:W-:Y:S02]  /*8290*/  ISETP.GE.AND P1, PT, R57, UR16, PT ;  /* 0x0000001039007c0c */ /* 0x000fe4000bf26270 */
[----:B------:R-:W-:Y:S02]  /*82a0*/  ISETP.GE.AND P0, PT, R60, UR16, PT ;  /* 0x000000103c007c0c */ /* 0x000fe4000bf06270 */
[----:B--2---:R-:W-:-:S04]  /*82b0*/  LEA R2, P4, R4, UR12, 0x1 ;  /* 0x0000000c04027c11 */ /* 0x004fc8000f8808ff */
[----:B------:R-:W-:-:S03]  /*82c0*/  LEA.HI.X R3, R4, UR13, R3, 0x1, P4 ;  /* 0x0000000d04037c11 */ /* 0x000fc6000a0f0c03 */
[----:B------:R-:W2:Y:S04]  /*82d0*/  @!P2 LDS.128 R8, [R0+0x9000] ;  /* 0x009000000008a984 */ /* 0x000ea80000000c00 */
[----:B-----5:R4:W-:Y:S04]  /*82e0*/  @!P1 STG.E.128 desc[UR38][R2.64+0x40], R16 ;  /* 0x0000401002009986 */ /* 0x0209e8000c101d26 */
[----:B---3--:R4:W-:Y:S04]  /*82f0*/  @!P0 STG.E.128 desc[UR38][R2.64+0x80], R12 ;  /* 0x0000800c02008986 */ /* 0x0089e8000c101d26 */
[----:B--2---:R4:W-:Y:S02]  /*8300*/  @!P2 STG.E.128 desc[UR38][R2.64], R8 ;  /* 0x000000080200a986 */ /* 0x0049e4000c101d26 */
.L_x_160:
[----:B------:R-:W-:Y:S05]  /*8310*/  BSYNC.RECONVERGENT B0 ;  /* 0x0000000000007941 */ /* 0x000fea0003800200 */
.L_x_159:
[----:B----4-:R4:W1:Y:S01]  /*8320*/  LDS.128 R8, [R0+0xe000] ;  /* 0x00e0000000087984 */ /* 0x0108620000000c00 */
[----:B------:R-:W-:Y:S04]  /*8330*/  BSSY.RECONVERGENT B0, `(.L_x_161) ;  /* 0x0000012000007945 */ /* 0x000fe80003800200 */
[----:B------:R-:W-:Y:S05]  /*8340*/  @P5 BRA `(.L_x_162) ;  /* 0x0000000000405947 */ /* 0x000fea0003800000 */
[----:B------:R-:W5:Y:S01]  /*8350*/  LDCU UR16, c[0x0][0x440] ;  /* 0x00008800ff1077ac */ /* 0x000f620008000800 */
[----:B------:R-:W-:Y:S01]  /*8360*/  MOV R3, R20 ;  /* 0x0000001400037202 */ /* 0x000fe20000000f00 */
[----:B---34-:R-:W-:Y:S01]  /*8370*/  IMAD R0, R22, UR10, RZ ;  /* 0x0000000a16007c24 */ /* 0x018fe2000f8e02ff */
[----:B------:R-:W3:Y:S01]  /*8380*/  LDCU.64 UR12, c[0x0][0x560] ;  /* 0x0000ac00ff0c77ac */ /* 0x000ee20008000a00 */
[----:B------:R-:W-:Y:S02]  /*8390*/  IMAD.MOV.U32 R2, RZ, RZ, R6 ;  /* 0x000000ffff027224 */ /* 0x000fe400078e0006 */
[C---:B------:R-:W-:Y:S02]  /*83a0*/  IMAD R0, R21.reuse, UR11, R0 ;  /* 0x0000000b15007c24 */ /* 0x040fe4000f8e0200 */
[----:B------:R-:W-:-:S04]  /*83b0*/  IMAD.WIDE.U32 R4, R21, UR10, R2 ;  /* 0x0000000a15047c25 */ /* 0x000fc8000f8e0002 */
[----:B------:R-:W-:Y:S01]  /*83c0*/  IMAD.IADD R0, R0, 0x1, R5 ;  /* 0x0000000100007824 */ /* 0x000fe200078e0205 */
[----:B-----5:R-:W-:Y:S02]  /*83d0*/  ISETP.GE.AND P2, PT, R162, UR16, PT ;  /* 0x00000010a2007c0c */ /* 0x020fe4000bf46270 */
[----:B------:R-:W-:Y:S02]  /*83e0*/  ISETP.GE.AND P1, PT, R57, UR16, PT ;  /* 0x0000001039007c0c */ /* 0x000fe4000bf26270 */
[----:B------:R-:W-:Y:S02]  /*83f0*/  ISETP.GE.AND P0, PT, R60, UR16, PT ;  /* 0x000000103c007c0c */ /* 0x000fe4000bf06270 */
[----:B---3--:R-:W-:-:S04]  /*8400*/  LEA R2, P4, R4, UR12, 0x1 ;  /* 0x0000000c04027c11 */ /* 0x008fc8000f8808ff */
[----:B------:R-:W-:-:S05]  /*8410*/  LEA.HI.X R3, R4, UR13, R0, 0x1, P4 ;  /* 0x0000000d04037c11 */ /* 0x000fca000a0f0c00 */
[----:B------:R3:W-:Y:S04]  /*8420*/  @!P2 STG.E.128 desc[UR38][R2.64], R28 ;  /* 0x0000001c0200a986 */ /* 0x0007e8000c101d26 */
[----:B--2---:R3:W-:Y:S04]  /*8430*/  @!P1 STG.E.128 desc[UR38][R2.64+0x40], R24 ;  /* 0x0000401802009986 */ /* 0x0047e8000c101d26 */
[----:B-1----:R3:W-:Y:S02]  /*8440*/  @!P0 STG.E.128 desc[UR38][R2.64+0x80], R8 ;  /* 0x0000800802008986 */ /* 0x0027e4000c101d26 */
.L_x_162:
[----:B------:R-:W-:Y:S05]  /*8450*/  BSYNC.RECONVERGENT B0 ;  /* 0x0000000000007941 */ /* 0x000fea0003800200 */
.L_x_161:
[----:B---3--:R-:W-:Y:S01]  /*8460*/  MOV R2, R162 ;  /* 0x000000a200027202 */ /* 0x008fe20000000f00 */
[----:B------:R-:W-:Y:S01]  /*8470*/  UIMAD UR15, UR15, UR8, URZ ;  /* 0x000000080f0f72a4 */ /* 0x000fe2000f8e02ff */
[----:B------:R-:W-:Y:S01]  /*8480*/  MOV R3, RZ ;  /* 0x000000ff00037202 */ /* 0x000fe20000000f00 */
[----:B------:R-:W-:Y:S02]  /*8490*/  BSSY.RECONVERGENT B0, `(.L_x_163) ;  /* 0x0000016000007945 */ /* 0x000fe40003800200 */
[----:B------:R-:W-:Y:S01]  /*84a0*/  UIMAD UR15, UR14, UR9, UR15 ;  /* 0x000000090e0f72a4 */ /* 0x000fe2000f8e020f */
[----:B------:R-:W-:-:S03]  /*84b0*/  IMAD.WIDE.U32 R2, R56, UR14, R2 ;  /* 0x0000000e38027c25 */ /* 0x000fc6000f8e0002 */
[----:B------:R-:W-:-:S04]  /*84c0*/  IADD3 R2, P0, PT, R2, UR20, RZ ;  /* 0x0000001402027c10 */ /* 0x000fc8000ff1e0ff */
[----:B------:R-:W-:-:S03]  /*84d0*/  IADD3.X R3, PT, PT, R23, UR15, R3, P0, !PT ;  /* 0x0000000f17037c10 */ /* 0x000fc600087fe403 */
[----:B--2---:R-:W-:-:S04]  /*84e0*/  IMAD.WIDE.U32 R4, R58, UR25, R2 ;  /* 0x000000193a047c25 */ /* 0x004fc8000f8e0002 */
[----:B----4-:R-:W-:Y:S01]  /*84f0*/  IMAD R0, R59, UR25, R5 ;  /* 0x000000193b007c24 */ /* 0x010fe2000f8e0205 */
        /* <DEDUP_REMOVED lines=15> */
.L_x_164:
[----:B------:R-:W-:Y:S05]  /*85f0*/  BSYNC.RECONVERGENT B0 ;  /* 0x0000000000007941 */ /* 0x000fea0003800200 */
.L_x_163:
        /* <DEDUP_REMOVED lines=17> */
.L_x_130:
[----:B------:R-:W-:Y:S05]  /*8710*/  BSYNC.RECONVERGENT B1 ;  /* 0x0000000000017941 */ /* 0x000fea0003800200 */
.L_x_108:
[----:B------:R-:W5:Y:S01]  /*8720*/  LDCU UR9, c[0x0][0x438] ;  /* 0x00008700ff0977ac */ /* 0x000f620008000800 */
[----:B------:R-:W4:Y:S01]  /*8730*/  LDCU UR10, c[0x0][0x370] ;  /* 0x00006e00ff0a77ac */ /* 0x000f220008000800 */
[----:B-----5:R-:W-:-:S04]  /*8740*/  UIADD3 UR9, UPT, UPT, UR9, 0x7f, URZ ;  /* 0x0000007f09097890 */ /* 0x020fc8000fffe0ff */
[----:B------:R-:W-:Y:S02]  /*8750*/  USHF.R.S32.HI UR8, URZ, 0x1f, UR9 ;  /* 0x0000001fff087899 */ /* 0x000fe40008011409 */
[----:B----4-:R-:W-:Y:S02]  /*8760*/  UIADD3 UR47, UPT, UPT, UR10, UR47, URZ ;  /* 0x0000002f0a2f7290 */ /* 0x010fe4000fffe0ff */
[----:B------:R-:W-:Y:S01]  /*8770*/  ULEA.HI UR8, UR8, UR9, URZ, 0x7 ;  /* 0x0000000908087291 */ /* 0x000fe2000f8f38ff */
[----:B------:R-:W-:-:S03]  /*8780*/  UMOV UR10, UR24 ;  /* 0x00000018000a7c82 */ /* 0x000fc60008000000 */
[----:B------:R-:W-:-:S04]  /*8790*/  USHF.R.S32.HI UR8, URZ, 0x7, UR8 ;  /* 0x00000007ff087899 */ /* 0x000fc80008011408 */
[----:B------:R-:W-:-:S09]  /*87a0*/  UISETP.GE.AND UP0, UPT, UR47, UR8, UPT ;  /* 0x000000082f00728c */ /* 0x000fd2000bf06270 */
[----:B------:R-:W-:Y:S05]  /*87b0*/  BRA.U !UP0, `(.L_x_165) ;  /* 0xffffff7908dc7547 */ /* 0x000fea000b83ffff */
[----:B------:R-:W-:Y:S05]  /*87c0*/  EXIT ;  /* 0x000000000000794d */ /* 0x000fea0003800000 */
.L_x_166:
        /* <DEDUP_REMOVED lines=11> */
.L_x_878:


//--------------------- .text._ZN5flash27flash_bwd_convert_dq_kernelI23Flash_bwd_kernel_traitsILi96ELi64ELi128ELi8ELi2ELi4ELi4ELb1ELb0EN7cutlass10bfloat16_tE19Flash_kernel_traitsILi96ELi64ELi128ELi8ES3_EEEEvNS_16Flash_bwd_paramsEi --------------------------
	.section	.text._ZN5flash27flash_bwd_convert_dq_kernelI23Flash_bwd_kernel_traitsILi96ELi64ELi128ELi8ELi2ELi4ELi4ELb1ELb0EN7cutlass10bfloat16_tE19Flash_kernel_traitsILi96ELi64ELi128ELi8ES3_EEEEvNS_16Flash_bwd_paramsEi,"ax",@progbits
	.align	128
        .global         _ZN5flash27flash_bwd_convert_dq_kernelI23Flash_bwd_kernel_traitsILi96ELi64ELi128ELi8ELi2ELi4ELi4ELb1ELb0EN7cutlass10bfloat16_tE19Flash_kernel_traitsILi96ELi64ELi128ELi8ES3_EEEEvNS_16Flash_bwd_paramsEi
        .type           _ZN5flash27flash_bwd_convert_dq_kernelI23Flash_bwd_kernel_traitsILi96ELi64ELi128ELi8ELi2ELi4ELi4ELb1ELb0EN7cutlass10bfloat16_tE19Flash_kernel_traitsILi96ELi64ELi128ELi8ES3_EEEEvNS_16Flash_bwd_paramsEi,@function
        .size           _ZN5flash27flash_bwd_convert_dq_kernelI23Flash_bwd_kernel_traitsILi96ELi64ELi128ELi8ELi2ELi4ELi4ELb1ELb0EN7cutlass10bfloat16_tE19Flash_kernel_traitsILi96ELi64ELi128ELi8ES3_EEEEvNS_16Flash_bwd_paramsEi,(.L_x_879 - _ZN5flash27flash_bwd_convert_dq_kernelI23Flash_bwd_kernel_traitsILi96ELi64ELi128ELi8ELi2ELi4ELi4ELb1ELb0EN7cutlass10bfloat16_tE19Flash_kernel_traitsILi96ELi64ELi128ELi8ES3_EEEEvNS_16Flash_bwd_paramsEi)
        .other          _ZN5flash27flash_bwd_convert_dq_kernelI23Flash_bwd_kernel_traitsILi96ELi64ELi128ELi8ELi2ELi4ELi4ELb1ELb0EN7cutlass10bfloat16_tE19Flash_kernel_traitsILi96ELi64ELi128ELi8ES3_EEEEvNS_16Flash_bwd_paramsEi,@"STO_CUDA_ENTRY STV_DEFAULT"
_ZN5flash27flash_bwd_convert_dq_kernelI23Flash_bwd_kernel_traitsILi96ELi64ELi128ELi8ELi2ELi4ELi4ELb1ELb0EN7cutlass10bfloat16_tE19Flash_kernel_traitsILi96ELi64ELi128ELi8ES3_EEEEvNS_16Flash_bwd_paramsEi:
.text._ZN5flash27flash_bwd_convert_dq_kernelI23Flash_bwd_kernel_traitsILi96ELi64ELi128ELi8ELi2ELi4ELi4ELb1ELb0EN7cutlass10bfloat16_tE19Flash_kernel_traitsILi96ELi64ELi128ELi8ES3_EEEEvNS_16Flash_bwd_paramsEi:
[----:B------:R-:W-:Y:S01]  /*0000*/  LDC R1, c[0x0][0x37c] ;  /* 0x0000df00ff017b82 */ /* 0x000fe20000000800 */
[----:B------:R-:W0:Y:S07]  /*0010*/  LDCU.64 UR6, c[0x0][0x460] ;  /* 0x00008c00ff0677ac */ /* 0x000e2e0008000a00 */
[----:B------:R-:W1:Y:S01]  /*0020*/  S2UR UR13, SR_CTAID.Y ;  /* 0x00000000000d79c3 */ /* 0x000e620000002600 */
[----:B------:R-:W1:Y:S01]  /*0030*/  LDCU.64 UR4, c[0x0][0x460] ;  /* 0x00008c00ff0477ac */ /* 0x000e620008000a00 */
[----:B------:R-:W2:Y:S01]  /*0040*/  LDCU.64 UR14, c[0x0][0x358] ;  /* 0x00006b00ff0e77ac */ /* 0x000ea20008000a00 */
[----:B0-----:R-:W-:-:S02]  /*0050*/  UISETP.NE.U32.AND UP0, UPT, UR6, URZ, UPT ;  /* 0x000000ff0600728c */ /* 0x001fc4000bf05070 */
[----:B------:R-:W-:Y:S02]  /*0060*/  UISETP.NE.U32.AND UP1, UPT, UR6, URZ, UPT ;  /* 0x000000ff0600728c */ /* 0x000fe4000bf25070 */
[----:B------:R-:W-:Y:S02]  /*0070*/  UISETP.NE.AND.EX UP0, UPT, UR7, URZ, UPT, UP0 ;  /* 0x000000ff0700728c */ /* 0x000fe4000bf05300 */
[----:B------:R-:W-:Y:S02]  /*0080*/  UISETP.NE.AND.EX UP1, UPT, UR7, URZ, UPT, UP1 ;  /* 0x000000ff0700728c */ /* 0x000fe4000bf25310 */
[----:B-1----:R-:W-:Y:S02]  /*0090*/  UIMAD.WIDE.U32 UR4, UR13, 0x4, UR4 ;  /* 0x000000040d0478a5 */ /* 0x002fe4000f8e0004 */
[----:B------:R-:W-:Y:S02]  /*00a0*/  PLOP3.LUT P0, PT, PT, PT, UP0, 0x80, 0x8 ;  /* 0x000000000008781c */ /* 0x000fe40003f0f008 */
[----:B------:R-:W-:-:S02]  /*00b0*/  PLOP3.LUT P1, PT, PT, PT, UP1, 0x80, 0x8 ;  /* 0x000000000008781c */ /* 0x000fc40003f2f018 */
[----:B------:R-:W-:Y:S01]  /*00c0*/  IMAD.U32 R2, RZ, RZ, UR4 ;  /* 0x00000004ff027e24 */ /* 0x000fe2000f8e00ff */
[----:B------:R-:W-:-:S08]  /*00d0*/  MOV R3, UR5 ;  /* 0x0000000500037c02 */ /* 0x000fd00008000f00 */
[----:B--2---:R-:W2:Y:S04]  /*00e0*/  @P0 LDG.E R4, desc[UR14][R2.64] ;  /* 0x0000000e02040981 */ /* 0x004ea8000c1e1900 */
[----:B------:R-:W3:Y:S01]  /*00f0*/  @P1 LDG.E R0, desc[UR14][R2.64+0x4] ;  /* 0x0000040e02001981 */ /* 0x000ee2000c1e1900 */
[----:B------:R-:W0:Y:S01]  /*0100*/  S2UR UR12, SR_CTAID.X ;  /* 0x00000000000c79c3 */ /* 0x000e220000002500 */
[----:B------:R-:W1:Y:S01]  /*0110*/  @!UP1 LDCU UR11, c[0x0][0x434] ;  /* 0x00008680ff0b97ac */ /* 0x000e620008000800 */
[----:B------:R-:W-:Y:S01]  /*0120*/  UMOV UR10, 0xffffffff ;  /* 0xffffffff000a7882 */ /* 0x000fe20000000000 */
[----:B0-----:R-:W-:Y:S01]  /*0130*/  USHF.L.U32 UR12, UR12, 0x6, URZ ;  /* 0x000000060c0c7899 */ /* 0x001fe200080006ff */
[----:B--2---:R-:W-:Y:S02]  /*0140*/  @P0 R2UR UR10, R4 ;  /* 0x00000000040a02ca */ /* 0x004fe400000e0000 */
[----:B---3--:R-:W-:-:S13]  /*0150*/  @P1 R2UR UR4, R0 ;  /* 0x00000000000412ca */ /* 0x008fda00000e0000 */
[----:B-1----:R-:W-:-:S04]  /*0160*/  @UP1 UIADD3 UR11, UPT, UPT, UR4, -UR10, URZ ;  /* 0x8000000a040b1290 */ /* 0x002fc8000fffe0ff */
[----:B------:R-:W-:-:S06]  /*0170*/  UISETP.GT.AND UP1, UPT, UR11, UR12, UPT ;  /* 0x0000000c0b00728c */ /* 0x000fcc000bf24270 */
[----:B------:R-:W-:-:S13]  /*0180*/  PLOP3.LUT P0, PT, PT, PT, UP1, 0x80, 0x8 ;  /* 0x000000000008781c */ /* 0x000fda0003f0f018 */
[----:B------:R-:W-:Y:S05]  /*0190*/  @!P0 EXIT ;  /* 0x000000000000894d */ /* 0x000fea0003800000 */
[----:B------:R-:W-:Y:S01]  /*01a0*/  UISETP.NE.AND UP1, UPT, UR10, -0x1, UPT ;  /* 0xffffffff0a00788c */ /* 0x000fe2000bf25270 */
[----:B------:R-:W0:Y:S01]  /*01b0*/  S2UR UR22, SR_CTAID.Z ;  /* 0x00000000001679c3 */ /* 0x000e220000002700 */
[----:B------:R-:W1:Y:S01]  /*01c0*/  LDCU UR20, c[0x0][0x3e0] ;  /* 0x00007c00ff1477ac */ /* 0x000e620008000800 */
[----:B------:R-:W1:Y:S08]  /*01d0*/  LDCU UR21, c[0x0][0x44c] ;  /* 0x00008980ff1577ac */ /* 0x000e700008000800 */
[----:B------:R-:W2:Y:S01]  /*01e0*/  @!UP1 LDCU.64 UR16, c[0x0][0x5a0] ;  /* 0x0000b400ff1097ac */ /* 0x000ea20008000a00 */
[----:B------:R-:W3:Y:S01]  /*01f0*/  @UP1 LDCU.64 UR18, c[0x0][0x5b8] ;  /* 0x0000b700ff1217ac */ /* 0x000ee20008000a00 */
[----:B-1----:R-:W-:-:S02]  /*0200*/  UIMAD.WIDE UR4, UR20, UR21, URZ ;  /* 0x00000015140472a5 */ /* 0x002fc4000f8e02ff */
[----:B--2---:R-:W-:Y:S02]  /*0210*/  @!UP1 UIMAD.WIDE.U32 UR6, UR13, UR16, URZ ;  /* 0x000000100d0692a5 */ /* 0x004fe4000f8e00ff */
[----:B---3--:R-:W-:Y:S02]  /*0220*/  @UP1 UIMAD.WIDE.U32 UR8, UR10, UR18, URZ ;  /* 0x000000120a0812a5 */ /* 0x008fe4000f8e00ff */
[----:B------:R-:W-:-:S03]  /*0230*/  @!UP1 UIMAD UR17, UR13, UR17, UR7 ;  /* 0x000000110d1192a4 */ /* 0x000fc6000f8e0207 */
[----:B------:R-:W-:Y:S01]  /*0240*/  @!UP1 UMOV UR16, UR6 ;  /* 0x0000000600109c82 */ /* 0x000fe20008000000 */
[----:B------:R-:W-:Y:S01]  /*0250*/  @UP1 UIMAD UR17, UR10, UR19, UR9 ;  /* 0x000000130a1112a4 */ /* 0x000fe2000f8e0209 */
[----:B------:R-:W-:Y:S01]  /*0260*/  @UP1 UMOV UR16, UR8 ;  /* 0x0000000800101c82 */ /* 0x000fe20008000000 */
[----:B0-----:R-:W-:Y:S10]  /*0270*/  BRA.U UP1, `(.L_x_167) ;  /* 0x0000000101447547 */ /* 0x001ff4000b800000 */
[----:B------:R-:W0:Y:S02]  /*0280*/  LDCU UR6, c[0x0][0x444] ;  /* 0x00008880ff0677ac */ /* 0x000e240008000800 */
[----:B0-----:R-:W-:Y:S02]  /*0290*/  USHF.R.S32.HI UR8, URZ, 0x1f, UR6 ;  /* 0x0000001fff087899 */ /* 0x001fe40008011406 */
[----:B------:R-:W-:Y:S02]  /*02a0*/  UIMAD.WIDE.U32 UR6, UR13, UR6, URZ ;  /* 0x000000060d0672a5 */ /* 0x000fe4000f8e00ff */
[----:B------:R-:W-:-:S04]  /*02b0*/  UIMAD UR8, UR8, UR13, URZ ;  /* 0x0000000d080872a4 */ /* 0x000fc8000f8e02ff */
[----:B------:R-:W-:Y:S02]  /*02c0*/  UIADD3 UR8, UPT, UPT, UR7, UR8, URZ ;  /* 0x0000000807087290 */ /* 0x000fe4000fffe0ff */
[----:B------:R-:W-:Y:S02]  /*02d0*/  USHF.R.S32.HI UR7, URZ, 0x1f, UR20 ;  /* 0x0000001fff077899 */ /* 0x000fe40008011414 */
[----:B------:R-:W-:Y:S02]  /*02e0*/  UIMAD UR10, UR8, UR20, URZ ;  /* 0x00000014080a72a4 */ /* 0x000fe4000f8e02ff */
[----:B------:R-:W-:Y:S02]  /*02f0*/  UIMAD.WIDE.U32 UR8, UR6, UR20, URZ ;  /* 0x00000014060872a5 */ /* 0x000fe4000f8e00ff */
[----:B------:R-:W-:-:S04]  /*0300*/  UIMAD UR6, UR7, UR6, UR10 ;  /* 0x00000006070672a4 */ /* 0x000fc8000f8e020a */
[----:B------:R-:W-:Y:S02]  /*0310*/  UIADD3 UR6, UPT, UPT, UR9, UR6, URZ ;  /* 0x0000000609067290 */ /* 0x000fe4000fffe0ff */
[----:B------:R-:W-:Y:S02]  /*0320*/  USHF.R.S32.HI UR9, URZ, 0x1f, UR21 ;  /* 0x0000001fff097899 */ /* 0x000fe40008011415 */
[----:B------:R-:W-:Y:S02]  /*0330*/  UIMAD UR10, UR6, UR21, URZ ;  /* 0x00000015060a72a4 */ /* 0x000fe4000f8e02ff */
[----:B------:R-:W-:Y:S02]  /*0340*/  UIMAD.WIDE.U32 UR6, UR8, UR21, URZ ;  /* 0x00000015080672a5 */ /* 0x000fe4000f8e00ff */
[----:B------:R-:W-:-:S04]  /*0350*/  UIMAD UR9, UR9, UR8, UR10 ;  /* 0x00000008090972a4 */ /* 0x000fc8000f8e020a */
[----:B------:R-:W-:-:S03]  /*0360*/  UIADD3 UR10, UPT, UPT, UR7, UR9, URZ ;  /* 0x00000009070a7290 */ /* 0x000fc6000fffe0ff */
[----:B------:R-:W-:Y:S01]  /*0370*/  UMOV UR9, UR6 ;  /* 0x0000000600097c82 */ /* 0x000fe20008000000 */
[----:B------:R-:W-:Y:S08]  /*0380*/  BRA `(.L_x_168) ;  /* 0x0000000000107947 */ /* 0x000ff00003800000 */
.L_x_167:
[----:B------:R-:W-:Y:S02]  /*0390*/  UIMAD.WIDE.U32 UR6, UR4, UR10, URZ ;  /* 0x0000000a040672a5 */ /* 0x000fe4000f8e00ff */
[----:B------:R-:W-:-:S04]  /*03a0*/  UIMAD UR10, UR5, UR10, URZ ;  /* 0x0000000a050a72a4 */ /* 0x000fc8000f8e02ff */
[----:B------:R-:W-:Y:S01]  /*03b0*/  UIADD3 UR10, UPT, UPT, UR7, UR10, URZ ;  /* 0x0000000a070a7290 */ /* 0x000fe2000fffe0ff */
[----:B------:R-:W-:-:S11]  /*03c0*/  UMOV UR9, UR6 ;  /* 0x0000000600097c82 */ /* 0x000fd60008000000 */
.L_x_168:
[----:B------:R-:W0:Y:S01]  /*03d0*/  LDCU UR18, c[0x0][0x600] ;  /* 0x0000c000ff1277ac */ /* 0x000e220008000800 */
[----:B------:R-:W1:Y:S01]  /*03e0*/  S2R R17, SR_TID.X ;  /* 0x0000000000117919 */ /* 0x000e620000002100 */
[----:B------:R-:W-:Y:S01]  /*03f0*/  HFMA2 R0, -RZ, RZ, 0, 0 ;  /* 0x00000000ff007431 */ /* 0x000fe200000001ff */
[----:B------:R-:W-:Y:S01]  /*0400*/  CS2R R10, SRZ ;  /* 0x00000000000a7805 */ /* 0x000fe2000001ff00 */
[----:B------:R-:W-:Y:S01]  /*0410*/  USHF.L.U32 UR6, UR13, 0x7, URZ ;  /* 0x000000070d067899 */ /* 0x000fe200080006ff */
[----:B------:R-:W-:Y:S02]  /*0420*/  CS2R R8, SRZ ;  /* 0x0000000000087805 */ /* 0x000fe4000001ff00 */
[----:B------:R-:W-:Y:S02]  /*0430*/  CS2R R26, SRZ ;  /* 0x00000000001a7805 */ /* 0x000fe4000001ff00 */
[----:B------:R-:W-:Y:S01]  /*0440*/  CS2R R12, SRZ ;  /* 0x00000000000c7805 */ /* 0x000fe2000001ff00 */
[----:B------:R-:W-:Y:S01]  /*0450*/  USEL UR6, UR6, URZ, UP0 ;  /* 0x000000ff06067287 */ /* 0x000fe20008000000 */
[----:B------:R-:W-:-:S02]  /*0460*/  CS2R R14, SRZ ;  /* 0x00000000000e7805 */ /* 0x000fc4000001ff00 */
[----:B------:R-:W-:Y:S02]  /*0470*/  CS2R R24, SRZ ;  /* 0x0000000000187805 */ /* 0x000fe4000001ff00 */
[----:B------:R-:W-:Y:S01]  /*0480*/  CS2R R30, SRZ ;  /* 0x00000000001e7805 */ /* 0x000fe2000001ff00 */
[----:B------:R-:W-:Y:S01]  /*0490*/  UIADD3 UR8, UP0, UPT, UR12, UR6, URZ ;  /* 0x000000060c087290 */ /* 0x000fe2000ff1e0ff */
[----:B------:R-:W-:Y:S01]  /*04a0*/  IMAD.MOV.U32 R32, RZ, RZ, RZ ;  /* 0x000000ffff207224 */ /* 0x000fe200078e00ff */
[----:B------:R-:W-:Y:S02]  /*04b0*/  CS2R R6, SRZ ;  /* 0x0000000000067805 */ /* 0x000fe4000001ff00 */
[----:B------:R-:W-:Y:S01]  /*04c0*/  CS2R R28, SRZ ;  /* 0x00000000001c7805 */ /* 0x000fe2000001ff00 */
[----:B------:R-:W-:Y:S01]  /*04d0*/  UIADD3.X UR6, UPT, UPT, URZ, URZ, URZ, UP0, !UPT ;  /* 0x000000ffff067290 */ /* 0x000fe200087fe4ff */
[----:B------:R-:W-:Y:S01]  /*04e0*/  CS2R R2, SRZ ;  /* 0x0000000000027805 */ /* 0x000fe2000001ff00 */
[----:B0-----:R-:W-:Y:S01]  /*04f0*/  UISETP.GE.AND UP0, UPT, UR18, 0x1, UPT ;  /* 0x000000011200788c */ /* 0x001fe2000bf06270 */
[----:B------:R-:W-:Y:S01]  /*0500*/  CS2R R4, SRZ ;  /* 0x0000000000047805 */ /* 0x000fe2000001ff00 */
[----:B------:R-:W-:-:S02]  /*0510*/  UIMAD UR13, UR6, UR4, URZ ;  /* 0x00000004060d72a4 */ /* 0x000fc4000f8e02ff */
[----:B------:R-:W-:Y:S02]  /*0520*/  UIMAD.WIDE.U32 UR6, UR8, UR4, URZ ;  /* 0x00000004080672a5 */ /* 0x000fe4000f8e00ff */
[----:B------:R-:W-:-:S03]  /*0530*/  UIMAD UR13, UR5, UR8, UR13 ;  /* 0x00000008050d72a4 */ /* 0x000fc6000f8e020d */
[----:B------:R-:W-:Y:S09]  /*0540*/  BRA.U !UP0, `(.L_x_169) ;  /* 0x00000005086c7547 */ /* 0x000ff2000b800000 */
[----:B------:R-:W0:Y:S01]  /*0550*/  LDCU.64 UR24, c[0x0][0x570] ;  /* 0x0000ae00ff1877ac */ /* 0x000e220008000a00 */
[----:B-1----:R-:W-:Y:S02]  /*0560*/  SHF.R.U32.HI R10, RZ, 0x5, R17 ;  /* 0x00000005ff0a7819 */ /* 0x002fe40000011611 */
[----:B------:R-:W-:Y:S01]  /*0570*/  LOP3.LUT R17, R17, 0x1f, RZ, 0xc0, !PT ;  /* 0x0000001f11117812 */ /* 0x000fe200078ec0ff */
[----:B------:R-:W-:Y:S02]  /*0580*/  UIMAD UR4, UR22, UR21, URZ ;  /* 0x00000015160472a4 */ /* 0x000fe4000f8e02ff */
[----:B------:R-:W-:Y:S02]  /*0590*/  UIMAD UR5, UR20, UR21, URZ ;  /* 0x00000015140572a4 */ /* 0x000fe4000f8e02ff */
[----:B------:R-:W-:Y:S02]  /*05a0*/  UIADD3 UR6, UP0, UP1, UR4, UR9, UR6 ;  /* 0x0000000904067290 */ /* 0x000fe4000f91e006 */
[----:B------:R-:W-:-:S02]  /*05b0*/  UIADD3 UR7, UPT, UPT, UR7, UR13, URZ ;  /* 0x0000000d07077290 */ /* 0x000fc4000fffe0ff */
[----:B------:R-:W-:Y:S01]  /*05c0*/  USHF.R.S32.HI UR4, URZ, 0x1f, UR4 ;  /* 0x0000001fff047899 */ /* 0x000fe20008011404 */
[----:B------:R-:W-:Y:S01]  /*05d0*/  IMAD R10, R10, UR5, R17 ;  /* 0x000000050a0a7c24 */ /* 0x000fe2000f8e0211 */
[----:B------:R-:W1:Y:S02]  /*05e0*/  LDCU.64 UR20, c[0x0][0x5f8] ;  /* 0x0000bf00ff1477ac */ /* 0x000e640008000a00 */
[----:B------:R-:W-:Y:S02]  /*05f0*/  UIADD3.X UR7, UPT, UPT, UR4, UR10, UR7, UP0, UP1 ;  /* 0x0000000a04077290 */ /* 0x000fe400087e2407 */
[----:B------:R-:W-:Y:S01]  /*0600*/  IADD3 R34, P0, PT, R10, UR6, RZ ;  /* 0x000000060a227c10 */ /* 0x000fe2000ff1e0ff */
[----:B------:R-:W-:-:S03]  /*0610*/  UIADD3 UR4, UPT, UPT, -UR18, URZ, URZ ;  /* 0x000000ff12047290 */ /* 0x000fc6000fffe1ff */
[----:B0-----:R-:W-:Y:S02]  /*0620*/  LEA R19, P1, R34, UR24, 0x2 ;  /* 0x0000001822137c11 */ /* 0x001fe4000f8210ff */
[----:B------:R-:W-:Y:S01]  /*0630*/  LEA.HI.X.SX32 R17, R10, UR7, 0x1, P0 ;  /* 0x000000070a117c11 */ /* 0x000fe200080f0eff */
[----:B------:R-:W-:Y:S01]  /*0640*/  IMAD.MOV.U32 R10, RZ, RZ, RZ ;  /* 0x000000ffff0a7224 */ /* 0x000fe200078e00ff */
[----:B------:R-:W-:Y:S01]  /*0650*/  IADD3 R19, P0, PT, R19, 0x100, RZ ;  /* 0x0000010013137810 */ /* 0x000fe20007f1e0ff */
[----:B------:R-:W-:Y:S01]  /*0660*/  USHF.L.U32 UR7, UR5, 0x3, URZ ;  /* 0x0000000305077899 */ /* 0x000fe200080006ff */
[----:B------:R-:W-:Y:S01]  /*0670*/  LEA.HI.X R34, R34, UR25, R17, 0x2, P1 ;  /* 0x0000001922227c11 */ /* 0x000fe200088f1411 */
[----:B-1----:R-:W-:-:S03]  /*0680*/  USHF.L.U64.HI UR6, UR20, 0x2, UR21 ;  /* 0x0000000214067899 */ /* 0x002fc60008010215 */
[----:B------:R-:W-:-:S09]  /*0690*/  IADD3.X R34, PT, PT, RZ, R34, RZ, P0, !PT ;  /* 0x00000022ff227210 */ /* 0x000fd200007fe4ff */
.L_x_170:
[----:B------:R-:W-:Y:S01]  /*06a0*/  MOV R16, R19 ;  /* 0x0000001300107202 */ /* 0x000fe20000000f00 */
[----:B------:R-:W-:Y:S01]  /*06b0*/  IMAD.U32 R21, RZ, RZ, UR7 ;  /* 0x00000007ff157e24 */ /* 0x000fe2000f8e00ff */
[----:B------:R-:W-:Y:S01]  /*06c0*/  MOV R19, UR5 ;  /* 0x0000000500137c02 */ /* 0x000fe20008000f00 */
[----:B------:R-:W-:Y:S02]  /*06d0*/  IMAD.MOV.U32 R17, RZ, RZ, R34 ;  /* 0x000000ffff117224 */ /* 0x000fe400078e0022 */
[----:B------:R-:W-:-:S05]  /*06e0*/  IMAD.WIDE R20, R21, 0x4, R16 ;  /* 0x0000000415147825 */ /* 0x000fca00078e0210 */
[----:B------:R-:W2:Y:S01]  /*06f0*/  LDG.E R23, desc[UR14][R20.64+-0x100] ;  /* 0xffff000e14177981 */ /* 0x000ea2000c1e1900 */
[----:B------:R-:W-:-:S03]  /*0700*/  IMAD.WIDE R18, R19, 0x20, R20 ;  /* 0x0000002013127825 */ /* 0x000fc600078e0214 */
[----:B------:R-:W3:Y:S04]  /*0710*/  LDG.E R36, desc[UR14][R20.64+-0x80] ;  /* 0xffff800e14247981 */ /* 0x000ee8000c1e1900 */
[----:B------:R0:W4:Y:S04]  /*0720*/  LDG.E R37, desc[UR14][R20.64] ;  /* 0x0000000e14257981 */ /* 0x000128000c1e1900 */
[----:B------:R-:W5:Y:S04]  /*0730*/  LDG.E R35, desc[UR14][R18.64+-0x100] ;  /* 0xffff000e12237981 */ /* 0x000f68000c1e1900 */
[----:B------:R-:W5:Y:S01]  /*0740*/  LDG.E R33, desc[UR14][R18.64] ;  /* 0x0000000e12217981 */ /* 0x000f62000c1e1900 */
[----:B0-----:R-:W-:-:S03]  /*0750*/  MOV R21, UR5 ;  /* 0x0000000500157c02 */ /* 0x001fc60008000f00 */
[----:B------:R-:W5:Y:S01]  /*0760*/  LDG.E R34, desc[UR14][R18.64+-0x80] ;  /* 0xffff800e12227981 */ /* 0x000f62000c1e1900 */
[----:B--2---:R-:W-:Y:S01]  /*0770*/  FADD.FTZ R0, R23, R0 ;  /* 0x0000000017007221 */ /* 0x004fe20000010000 */
[----:B------:R-:W-:-:S04]  /*0780*/  IMAD.U32 R23, RZ, RZ, UR5 ;  /* 0x00000005ff177e24 */ /* 0x000fc8000f8e00ff */
[----:B------:R-:W-:-:S05]  /*0790*/  IMAD.WIDE R22, R23, 0x20, R18 ;  /* 0x0000002017167825 */ /* 0x000fca00078e0212 */
[----:B------:R-:W2:Y:S01]  /*07a0*/  LDG.E R19, desc[UR14][R22.64+-0x100] ;  /* 0xffff000e16137981 */ /* 0x000ea2000c1e1900 */
[----:B------:R-:W-:-:S04]  /*07b0*/  IMAD.WIDE R20, R21, 0x20, R22 ;  /* 0x0000002015147825 */ /* 0x000fc800078e0216 */
[----:B---3--:R-:W-:Y:S01]  /*07c0*/  FADD.FTZ R29, R36, R29 ;  /* 0x0000001d241d7221 */ /* 0x008fe20000010000 */
[----:B----4-:R-:W-:Y:S01]  /*07d0*/  FADD.FTZ R15, R37, R15 ;  /* 0x0000000f250f7221 */ /* 0x010fe20000010000 */
[----:B-----5:R-:W-:Y:S01]  /*07e0*/  FADD.FTZ R8, R35, R8 ;  /* 0x0000000823087221 */ /* 0x020fe20000010000 */
[----:B------:R-:W3:Y:S04]  /*07f0*/  LDG.E R36, desc[UR14][R22.64] ;  /* 0x0000000e16247981 */ /* 0x000ee8000c1e1900 */
[----:B------:R0:W4:Y:S04]  /*0800*/  LDG.E R35, desc[UR14][R22.64+-0x80] ;  /* 0xffff800e16237981 */ /* 0x000128000c1e1900 */
[----:B------:R-:W5:Y:S01]  /*0810*/  LDG.E R37, desc[UR14][R20.64+-0x100] ;  /* 0xffff000e14257981 */ /* 0x000f62000c1e1900 */
[----:B------:R-:W-:Y:S01]  /*0820*/  FADD.FTZ R14, R33, R14 ;  /* 0x0000000e210e7221 */ /* 0x000fe20000010000 */
[----:B------:R-:W-:Y:S01]  /*0830*/  IMAD.U32 R33, RZ, RZ, UR5 ;  /* 0x00000005ff217e24 */ /* 0x000fe2000f8e00ff */
[----:B0-----:R-:W-:Y:S01]  /*0840*/  MOV R23, UR5 ;  /* 0x0000000500177c02 */ /* 0x001fe20008000f00 */
[----:B------:R-:W-:-:S02]  /*0850*/  FADD.FTZ R7, R34, R7 ;  /* 0x0000000722077221 */ /* 0x000fc40000010000 */
[----:B------:R-:W5:Y:S01]  /*0860*/  LDG.E R34, desc[UR14][R20.64] ;  /* 0x0000000e14227981 */ /* 0x000f62000c1e1900 */
[----:B--2---:R-:W-:Y:S01]  /*0870*/  FADD.FTZ R28, R19, R28 ;  /* 0x0000001c131c7221 */ /* 0x004fe20000010000 */
[----:B------:R-:W-:Y:S02]  /*0880*/  IMAD.WIDE R18, R33, 0x20, R20 ;  /* 0x0000002021127825 */ /* 0x000fe400078e0214 */
[----:B------:R0:W2:Y:S02]  /*0890*/  LDG.E R33, desc[UR14][R20.64+-0x80] ;  /* 0xffff800e14217981 */ /* 0x0000a4000c1e1900 */
[----:B------:R-:W-:-:S04]  /*08a0*/  IMAD.WIDE R22, R23, 0x20, R18 ;  /* 0x0000002017167825 */ /* 0x000fc800078e0212 */
[----:B---3--:R-:W-:Y:S01]  /*08b0*/  FADD.FTZ R27, R36, R27 ;  /* 0x0000001b241b7221 */ /* 0x008fe20000010000 */
[----:B----4-:R-:W-:Y:S01]  /*08c0*/  FADD.FTZ R32, R35, R32 ;  /* 0x0000002023207221 */ /* 0x010fe20000010000 */
[----:B------:R-:W3:Y:S01]  /*08d0*/  LDG.E R36, desc[UR14][R18.64+-0x80] ;  /* 0xffff800e12247981 */ /* 0x000ee2000c1e1900 */
[----:B-----5:R-:W-:-:S03]  /*08e0*/  FADD.FTZ R6, R37, R6 ;  /* 0x0000000625067221 */ /* 0x020fc60000010000 */
[----:B------:R-:W4:Y:S04]  /*08f0*/  LDG.E R35, desc[UR14][R18.64+-0x100] ;  /* 0xffff000e12237981 */ /* 0x000f28000c1e1900 */
[----:B------:R-:W5:Y:S01]  /*0900*/  LDG.E R37, desc[UR14][R22.64+-0x100] ;  /* 0xffff000e16257981 */ /* 0x000f62000c1e1900 */
[----:B0-----:R-:W-:-:S03]  /*0910*/  IMAD.U32 R21, RZ, RZ, UR5 ;  /* 0x00000005ff157e24 */ /* 0x001fc6000f8e00ff */
[----:B------:R-:W5:Y:S01]  /*0920*/  LDG.E R19, desc[UR14][R18.64] ;  /* 0x0000000e12137981 */ /* 0x000f62000c1e1900 */
[----:B------:R-:W-:-:S04]  /*0930*/  IMAD.WIDE R20, R21, 0x20, R22 ;  /* 0x0000002015147825 */ /* 0x000fc800078e0216 */
[----:B------:R-:W-:Y:S02]  /*0940*/  FADD.FTZ R13, R34, R13 ;  /* 0x0000000d220d7221 */ /* 0x000fe40000010000 */
[----:B------:R-:W5:Y:S04]  /*0950*/  LDG.E R34, desc[UR14][R22.64+-0x80] ;  /* 0xffff800e16227981 */ /* 0x000f68000c1e1900 */
[----:B------:R-:W5:Y:S01]  /*0960*/  LDG.E R18, desc[UR14][R20.64+-0x80] ;  /* 0xffff800e14127981 */ /* 0x000f62000c1e1900 */
[----:B--2---:R-:W-:-:S03]  /*0970*/  FADD.FTZ R12, R33, R12 ;  /* 0x0000000c210c7221 */ /* 0x004fc60000010000 */
[----:B------:R-:W2:Y:S01]  /*0980*/  LDG.E R33, desc[UR14][R22.64] ;  /* 0x0000000e16217981 */ /* 0x000ea2000c1e1900 */
[----:B---3--:R-:W-:-:S03]  /*0990*/  FADD.FTZ R11, R36, R11 ;  /* 0x0000000b240b7221 */ /* 0x008fc60000010000 */
[----:B------:R-:W3:Y:S01]  /*09a0*/  LDG.E R36, desc[UR14][R20.64+-0x100] ;  /* 0xffff000e14247981 */ /* 0x000ee2000c1e1900 */
[----:B----4-:R-:W-:-:S03]  /*09b0*/  FADD.FTZ R5, R35, R5 ;  /* 0x0000000523057221 */ /* 0x010fc60000010000 */
[----:B------:R-:W4:Y:S01]  /*09c0*/  LDG.E R35, desc[UR14][R20.64] ;  /* 0x0000000e14237981 */ /* 0x000f22000c1e1900 */
[----:B-----5:R-:W-:-:S03]  /*09d0*/  FADD.FTZ R4, R37, R4 ;  /* 0x0000000425047221 */ /* 0x020fc60000010000 */
[----:B------:R-:W5:Y:S04]  /*09e0*/  LDG.E R37, desc[UR14][R16.64+-0x100] ;  /* 0xffff000e10257981 */ /* 0x000f68000c1e1900 */
[----:B------:R-:W5:Y:S04]  /*09f0*/  LDG.E R23, desc[UR14][R16.64+-0x80] ;  /* 0xffff800e10177981 */ /* 0x000f68000c1e1900 */
[----:B------:R-:W5:Y:S01]  /*0a00*/  LDG.E R22, desc[UR14][R16.64] ;  /* 0x0000000e10167981 */ /* 0x000f62000c1e1900 */
[----:B------:R-:W-:Y:S01]  /*0a10*/  UIADD3 UR4, UPT, UPT, UR4, 0x1, URZ ;  /* 0x0000000104047890 */ /* 0x000fe2000fffe0ff */
[----:B------:R-:W-:-:S03]  /*0a20*/  FADD.FTZ R26, R19, R26 ;  /* 0x0000001a131a7221 */ /* 0x000fc60000010000 */
[----:B------:R-:W-:Y:S01]  /*0a30*/  UISETP.NE.AND UP0, UPT, UR4, URZ, UPT ;  /* 0x000000ff0400728c */ /* 0x000fe2000bf05270 */
[----:B------:R-:W-:Y:S01]  /*0a40*/  MOV R19, UR20 ;  /* 0x0000001400137c02 */ /* 0x000fe20008000f00 */
[----:B------:R-:W-:-:S03]  /*0a50*/  FADD.FTZ R31, R34, R31 ;  /* 0x0000001f221f7221 */ /* 0x000fc60000010000 */
[----:B------:R-:W-:Y:S01]  /*0a60*/  LEA R19, P0, R19, R16, 0x2 ;  /* 0x0000001013137211 */ /* 0x000fe200078010ff */
[----:B------:R-:W-:-:S03]  /*0a70*/  FADD.FTZ R25, R18, R25 ;  /* 0x0000001912197221 */ /* 0x000fc60000010000 */
[----:B------:R-:W-:Y:S01]  /*0a80*/  IADD3.X R34, PT, PT, R17, UR6, RZ, P0, !PT ;  /* 0x0000000611227c10 */ /* 0x000fe200087fe4ff */
[----:B--2---:R-:W-:Y:S01]  /*0a90*/  FADD.FTZ R9, R33, R9 ;  /* 0x0000000921097221 */ /* 0x004fe20000010000 */
[----:B---3--:R-:W-:Y:S01]  /*0aa0*/  FADD.FTZ R3, R36, R3 ;  /* 0x0000000324037221 */ /* 0x008fe20000010000 */
[----:B----4-:R-:W-:Y:S01]  /*0ab0*/  FADD.FTZ R10, R35, R10 ;  /* 0x0000000a230a7221 */ /* 0x010fe20000010000 */
[----:B-----5:R-:W-:Y:S01]  /*0ac0*/  FADD.FTZ R2, R37, R2 ;  /* 0x0000000225027221 */ /* 0x020fe20000010000 */
[----:B------:R-:W-:Y:S01]  /*0ad0*/  FADD.FTZ R30, R23, R30 ;  /* 0x0000001e171e7221 */ /* 0x000fe20000010000 */
[----:B------:R-:W-:Y:S01]  /*0ae0*/  FADD.FTZ R24, R22, R24 ;  /* 0x0000001816187221 */ /* 0x000fe20000010000 */
[----:B------:R-:W-:Y:S06]  /*0af0*/  BRA.U UP0, `(.L_x_170) ;  /* 0xfffffff900e87547 */ /* 0x000fec000b83ffff */
.L_x_169:
[----:B------:R-:W0:Y:S01]  /*0b00*/  S2R R19, SR_TID.X ;  /* 0x0000000000137919 */ /* 0x000e220000002100 */
[----:B------:R-:W2:Y:S01]  /*0b10*/  LDCU UR6, c[0x0][0x500] ;  /* 0x0000a000ff0677ac */ /* 0x000ea20008000800 */
[----:B------:R-:W3:Y:S01]  /*0b20*/  S2UR UR5, SR_CgaCtaId ;  /* 0x00000000000579c3 */ /* 0x000ee20000008800 */
[----:B------:R-:W-:Y:S01]  /*0b30*/  UMOV UR4, 0x400 ;  /* 0x0000040000047882 */ /* 0x000fe20000000000 */
[----:B------:R-:W-:Y:S01]  /*0b40*/  UIADD3 UR11, UPT, UPT, -UR12, UR11, URZ ;  /* 0x0000000b0c0b7290 */ /* 0x000fe2000fffe1ff */
[----:B--2---:R-:W-:Y:S01]  /*0b50*/  FMUL.FTZ R6, R6, UR6 ;  /* 0x0000000606067c20 */ /* 0x004fe20008410000 */
[----:B------:R-:W-:Y:S01]  /*0b60*/  FMUL.FTZ R5, R5, UR6 ;  /* 0x0000000605057c20 */ /* 0x000fe20008410000 */
[----:B------:R-:W-:Y:S01]  /*0b70*/  FMUL.FTZ R35, R3, UR6 ;  /* 0x0000000603237c20 */ /* 0x000fe20008410000 */
[----:B------:R-:W-:Y:S01]  /*0b80*/  FMUL.FTZ R7, R7, UR6 ;  /* 0x0000000607077c20 */ /* 0x000fe20008410000 */
[----:B------:R-:W-:Y:S01]  /*0b90*/  FMUL.FTZ R32, R32, UR6 ;  /* 0x0000000620207c20 */ /* 0x000fe20008410000 */
[----:B------:R-:W-:Y:S01]  /*0ba0*/  FMUL.FTZ R12, R12, UR6 ;  /* 0x000000060c0c7c20 */ /* 0x000fe20008410000 */
[----:B------:R-:W-:Y:S01]  /*0bb0*/  F2FP.BF16.F32.PACK_AB R3, R5, R6 ;  /* 0x000000060503723e */ /* 0x000fe200000010ff */
[----:B------:R-:W-:Y:S01]  /*0bc0*/  FMUL.FTZ R5, R30, UR6 ;  /* 0x000000061e057c20 */ /* 0x000fe20008410000 */
[----:B------:R-:W-:Y:S01]  /*0bd0*/  FMUL.FTZ R6, R29, UR6 ;  /* 0x000000061d067c20 */ /* 0x000fe20008410000 */
[----:B------:R-:W-:Y:S01]  /*0be0*/  FMUL.FTZ R11, R11, UR6 ;  /* 0x000000060b0b7c20 */ /* 0x000fe20008410000 */
[----:B---3--:R-:W-:Y:S01]  /*0bf0*/  ULEA UR4, UR5, UR4, 0x18 ;  /* 0x0000000405047291 */ /* 0x008fe2000f8ec0ff */
[----:B------:R-:W-:Y:S01]  /*0c00*/  FMUL.FTZ R23, R0, UR6 ;  /* 0x0000000600177c20 */ /* 0x000fe20008410000 */
[----:B------:R-:W-:Y:S01]  /*0c10*/  FMUL.FTZ R2, R2, UR6 ;  /* 0x0000000602027c20 */ /* 0x000fe20008410000 */
[C---:B0-----:R-:W-:Y:S01]  /*0c20*/  IMAD.SHL.U32 R18, R19.reuse, 0x10, RZ ;  /* 0x0000001013127824 */ /* 0x041fe200078e00ff */
[--C-:B------:R-:W-:Y:S01]  /*0c30*/  SHF.R.U32.HI R20, RZ, 0x4, R19.reuse ;  /* 0x00000004ff147819 */ /* 0x100fe20000011613 */
[C---:B-1----:R-:W-:Y:S01]  /*0c40*/  IMAD.SHL.U32 R17, R19.reuse, 0x8, RZ ;  /* 0x0000000813117824 */ /* 0x042fe200078e00ff */
[----:B------:R-:W-:Y:S01]  /*0c50*/  SHF.R.U32.HI R16, RZ, 0x2, R19 ;  /* 0x00000002ff107819 */ /* 0x000fe20000011613 */
[----:B------:R-:W-:Y:S01]  /*0c60*/  FMUL.FTZ R0, R8, UR6 ;  /* 0x0000000608007c20 */ /* 0x000fe20008410000 */
[----:B------:R-:W-:Y:S01]  /*0c70*/  LOP3.LUT R22, R20, 0x8, RZ, 0xc0, !PT ;  /* 0x0000000814167812 */ /* 0x000fe200078ec0ff */
[----:B------:R-:W-:Y:S01]  /*0c80*/  FMUL.FTZ R33, R28, UR6 ;  /* 0x000000061c217c20 */ /* 0x000fe20008410000 */
[----:B------:R-:W-:Y:S01]  /*0c90*/  SHF.L.U32 R21, R19, 0x1, RZ ;  /* 0x0000000113157819 */ /* 0x000fe200000006ff */
[----:B------:R-:W-:Y:S01]  /*0ca0*/  FMUL.FTZ R4, R4, UR6 ;  /* 0x0000000604047c20 */ /* 0x000fe20008410000 */
[----:B------:R-:W-:Y:S01]  /*0cb0*/  LOP3.LUT R20, R18, 0x600, RZ, 0xc0, !PT ;  /* 0x0000060012147812 */ /* 0x000fe200078ec0ff */
[----:B------:R-:W-:Y:S01]  /*0cc0*/  FMUL.FTZ R31, R31, UR6 ;  /* 0x000000061f1f7c20 */ /* 0x000fe20008410000 */
[----:B------:R-:W-:Y:S01]  /*0cd0*/  SHF.L.U32 R18, R16, 0x5, RZ ;  /* 0x0000000510127819 */ /* 0x000fe200000006ff */
[----:B------:R-:W-:Y:S01]  /*0ce0*/  FMUL.FTZ R8, R25, UR6 ;  /* 0x0000000619087c20 */ /* 0x000fe20008410000 */
[----:B------:R-:W-:Y:S01]  /*0cf0*/  LOP3.LUT R34, R22, 0xc0, R17, 0xf8, !PT ;  /* 0x000000c016227812 */ /* 0x000fe200078ef811 */
[----:B------:R-:W-:Y:S01]  /*0d00*/  FMUL.FTZ R24, R24, UR6 ;  /* 0x0000000618187c20 */ /* 0x000fe20008410000 */
[----:B------:R-:W-:Y:S01]  /*0d10*/  LOP3.LUT R21, R20, 0x6, R21, 0xf8, !PT ;  /* 0x0000000614157812 */ /* 0x000fe200078ef815 */
[----:B------:R-:W-:Y:S01]  /*0d20*/  FMUL.FTZ R15, R15, UR6 ;  /* 0x000000060f0f7c20 */ /* 0x000fe20008410000 */
[----:B------:R-:W-:Y:S01]  /*0d30*/  LOP3.LUT R20, R17, 0xd8, RZ, 0xc0, !PT ;  /* 0x000000d811147812 */ /* 0x000fe200078ec0ff */
[----:B------:R-:W-:Y:S01]  /*0d40*/  FMUL.FTZ R14, R14, UR6 ;  /* 0x000000060e0e7c20 */ /* 0x000fe20008410000 */
[----:B------:R-:W-:Y:S01]  /*0d50*/  LOP3.LUT R22, R18, 0x20, RZ, 0xc0, !PT ;  /* 0x0000002012167812 */ /* 0x000fe200078ec0ff */
[----:B------:R-:W-:Y:S01]  /*0d60*/  FMUL.FTZ R27, R27, UR6 ;  /* 0x000000061b1b7c20 */ /* 0x000fe20008410000 */
[--C-:B------:R-:W-:Y:S01]  /*0d70*/  LOP3.LUT R18, R34, 0x18, R19.reuse, 0x78, !PT ;  /* 0x0000001822127812 */ /* 0x100fe200078e7813 */
[----:B------:R-:W-:Y:S01]  /*0d80*/  FMUL.FTZ R13, R13, UR6 ;  /* 0x000000060d0d7c20 */ /* 0x000fe20008410000 */
[----:B------:R-:W-:Y:S01]  /*0d90*/  LOP3.LUT R20, R20, 0x18, R19, 0x78, !PT ;  /* 0x0000001814147812 */ /* 0x000fe200078e7813 */
[----:B------:R-:W-:Y:S01]  /*0da0*/  IMAD.SHL.U32 R19, R19, 0x4, RZ ;  /* 0x0000000413137824 */ /* 0x000fe200078e00ff */
[----:B------:R-:W-:Y:S01]  /*0db0*/  LOP3.LUT R18, R18, R21, R22, 0xfe, !PT ;  /* 0x0000001512127212 */ /* 0x000fe200078efe16 */
[----:B------:R-:W-:Y:S01]  /*0dc0*/  FMUL.FTZ R26, R26, UR6 ;  /* 0x000000061a1a7c20 */ /* 0x000fe20008410000 */
[----:B------:R-:W-:Y:S01]  /*0dd0*/  F2FP.BF16.F32.PACK_AB R5, R6, R5 ;  /* 0x000000050605723e */ /* 0x000fe200000010ff */
[----:B------:R-:W-:Y:S01]  /*0de0*/  FMUL.FTZ R9, R9, UR6 ;  /* 0x0000000609097c20 */ /* 0x000fe20008410000 */
[----:B------:R-:W-:Y:S01]  /*0df0*/  F2FP.BF16.F32.PACK_AB R6, R32, R7 ;  /* 0x000000072006723e */ /* 0x000fe200000010ff */
[----:B------:R-:W-:Y:S01]  /*0e00*/  FMUL.FTZ R10, R10, UR6 ;  /* 0x000000060a0a7c20 */ /* 0x000fe20008410000 */
[----:B------:R-:W-:-:S02]  /*0e10*/  F2FP.BF16.F32.PACK_AB R7, R11, R12 ;  /* 0x0000000c0b07723e */ /* 0x000fc400000010ff */
[----:B------:R-:W-:Y:S02]  /*0e20*/  LOP3.LUT R12, R19, 0x40, RZ, 0xc0, !PT ;  /* 0x00000040130c7812 */ /* 0x000fe400078ec0ff */
[----:B------:R-:W-:Y:S02]  /*0e30*/  LEA R11, R18, UR4, 0x1 ;  /* 0x00000004120b7c11 */ /* 0x000fe4000f8e08ff */
[----:B------:R-:W-:Y:S02]  /*0e40*/  F2FP.BF16.F32.PACK_AB R2, R23, R2 ;  /* 0x000000021702723e */ /* 0x000fe400000010ff */
[----:B------:R-:W-:Y:S02]  /*0e50*/  F2FP.BF16.F32.PACK_AB R0, R33, R0 ;  /* 0x000000002100723e */ /* 0x000fe400000010ff */
[----:B------:R-:W-:Y:S01]  /*0e60*/  F2FP.BF16.F32.PACK_AB R4, R35, R4 ;  /* 0x000000042304723e */ /* 0x000fe200000010ff */
[----:B------:R0:W-:Y:S01]  /*0e70*/  STS [R11], R2 ;  /* 0x000000020b007388 */ /* 0x0001e20000000800 */
[----:B------:R-:W-:-:S02]  /*0e80*/  IADD3 R12, PT, PT, R11, -R12, RZ ;  /* 0x8000000c0b0c7210 */ /* 0x000fc40007ffe0ff */
        /* <DEDUP_REMOVED lines=8> */
[----:B------:R-:W-:-:S02]  /*0f10*/  ISETP.GE.AND P0, PT, R16, UR11, PT ;  /* 0x0000000b10007c0c */ /* 0x000fc4000bf06270 */
[----:B------:R-:W-:Y:S01]  /*0f20*/  LOP3.LUT R21, R22, 0x1f00, R17, 0xf8, !PT ;  /* 0x00001f0016157812 */ /* 0x000fe200078ef811 */
[----:B------:R0:W-:Y:S03]  /*0f30*/  STS [R11+0x1000], R5 ;  /* 0x001000050b007388 */ /* 0x0001e60000000800 */
[----:B------:R-:W-:Y:S01]  /*0f40*/  LOP3.LUT R20, R21, R20, RZ, 0xfc, !PT ;  /* 0x0000001415147212 */ /* 0x000fe200078efcff */
[----:B------:R0:W-:Y:S03]  /*0f50*/  STS [R11+0x1200], R6 ;  /* 0x001200060b007388 */ /* 0x0001e60000000800 */
[----:B------:R-:W-:Y:S01]  /*0f60*/  LEA R20, R20, UR4, 0x1 ;  /* 0x0000000414147c11 */ /* 0x000fe2000f8e08ff */
[----:B------:R0:W-:Y:S04]  /*0f70*/  STS [R12+0x1020], R7 ;  /* 0x001020070c007388 */ /* 0x0001e80000000800 */
[----:B------:R0:W-:Y:S04]  /*0f80*/  STS [R12+0x1220], R8 ;  /* 0x001220080c007388 */ /* 0x0001e80000000800 */
[----:B------:R0:W-:Y:S04]  /*0f90*/  STS [R11+0x2000], R15 ;  /* 0x0020000f0b007388 */ /* 0x0001e80000000800 */
[----:B------:R0:W-:Y:S04]  /*0fa0*/  STS [R11+0x2200], R14 ;  /* 0x0022000e0b007388 */ /* 0x0001e80000000800 */
[----:B------:R0:W-:Y:S04]  /*0fb0*/  STS [R12+0x2020], R13 ;  /* 0x0020200d0c007388 */ /* 0x0001e80000000800 */
[----:B------:R0:W-:Y:S01]  /*0fc0*/  STS [R12+0x2220], R9 ;  /* 0x002220090c007388 */ /* 0x0001e20000000800 */
[----:B------:R-:W-:Y:S06]  /*0fd0*/  BAR.SYNC.DEFER_BLOCKING 0x0 ;  /* 0x0000000000007b1d */ /* 0x000fec0000010000 */
[----:B------:R-:W-:Y:S05]  /*0fe0*/  @P0 EXIT ;  /* 0x000000000000094d */ /* 0x000fea0003800000 */
[----:B------:R-:W1:Y:S01]  /*0ff0*/  LDCU UR4, c[0x0][0x440] ;  /* 0x00008800ff0477ac */ /* 0x000e620008000800 */
[----:B------:R-:W2:Y:S01]  /*1000*/  LDC.64 R18, c[0x0][0x5b8] ;  /* 0x00016e00ff127b82 */ /* 0x000ea20000000a00 */
[----:B0-----:R-:W-:Y:S01]  /*1010*/  LOP3.LUT R12, R17, 0x18, RZ, 0xc0, !PT ;  /* 0x00000018110c7812 */ /* 0x001fe200078ec0ff */
[----:B------:R-:W-:Y:S01]  /*1020*/  IMAD.MOV.U32 R13, RZ, RZ, RZ ;  /* 0x000000ffff0d7224 */ /* 0x000fe200078e00ff */
[----:B------:R-:W0:Y:S01]  /*1030*/  LDS.128 R8, [R20+0x1000] ;  /* 0x0010000014087984 */ /* 0x000e220000000c00 */
[----:B------:R-:W3:Y:S04]  /*1040*/  LDCU.64 UR6, c[0x0][0x558] ;  /* 0x0000ab00ff0677ac */ /* 0x000ee80008000a00 */
[----:B------:R-:W4:Y:S01]  /*1050*/  LDC.64 R14, c[0x0][0x5d0] ;  /* 0x00017400ff0e7b82 */ /* 0x000f220000000a00 */
[----:B-1----:R-:W-:Y:S01]  /*1060*/  ISETP.GE.AND P0, PT, R12, UR4, PT ;  /* 0x000000040c007c0c */ /* 0x002fe2000bf06270 */
[----:B--2---:R-:W-:-:S04]  /*1070*/  IMAD.WIDE.U32 R2, R18, UR12, R12 ;  /* 0x0000000c12027c25 */ /* 0x004fc8000f8e000c */
[----:B------:R-:W-:Y:S01]  /*1080*/  IMAD R0, R19, UR12, R3 ;  /* 0x0000000c13007c24 */ /* 0x000fe2000f8e0203 */
[----:B------:R-:W-:-:S07]  /*1090*/  IADD3 R2, P1, PT, R2, UR16, RZ ;  /* 0x0000001002027c10 */ /* 0x000fce000ff3e0ff */
[----:B------:R-:W1:Y:S01]  /*10a0*/  @!P0 LDS.128 R4, [R20] ;  /* 0x0000000014048984 */ /* 0x000e620000000c00 */
[----:B------:R-:W-:Y:S02]  /*10b0*/  IADD3.X R3, PT, PT, R0, UR17, RZ, P1, !PT ;  /* 0x0000001100037c10 */ /* 0x000fe40008ffe4ff */
[C---:B------:R-:W-:Y:S02]  /*10c0*/  LOP3.LUT R0, R12.reuse, 0x20, RZ, 0xfc, !PT ;  /* 0x000000200c007812 */ /* 0x040fe400078efcff */
[----:B------:R-:W-:Y:S01]  /*10d0*/  LOP3.LUT R12, R12, 0x40, RZ, 0xfc, !PT ;  /* 0x000000400c0c7812 */ /* 0x000fe200078efcff */
[----:B----4-:R-:W-:Y:S01]  /*10e0*/  IMAD.WIDE.U32 R2, R14, UR22, R2 ;  /* 0x000000160e027c25 */ /* 0x010fe2000f8e0002 */
[----:B------:R-:W-:-:S03]  /*10f0*/  ISETP.GE.AND P1, PT, R0, UR4, PT ;  /* 0x0000000400007c0c */ /* 0x000fc6000bf26270 */
[----:B------:R-:W-:Y:S02]  /*1100*/  IMAD R3, R15, UR22, R3 ;  /* 0x000000160f037c24 */ /* 0x000fe4000f8e0203 */
[----:B------:R-:W-:-:S04]  /*1110*/  IMAD.WIDE.U32 R2, R16, R18, R2 ;  /* 0x0000001210027225 */ /* 0x000fc800078e0002 */
[----:B------:R-:W-:Y:S01]  /*1120*/  IMAD R3, R16, R19, R3 ;  /* 0x0000001310037224 */ /* 0x000fe200078e0203 */
[----:B---3--:R-:W-:-:S04]  /*1130*/  LEA R14, P2, R2, UR6, 0x1 ;  /* 0x00000006020e7c11 */ /* 0x008fc8000f8408ff */
[----:B------:R-:W-:Y:S02]  /*1140*/  LEA.HI.X R15, R2, UR7, R3, 0x1, P2 ;  /* 0x00000007020f7c11 */ /* 0x000fe400090f0c03 */
[----:B------:R-:W-:-:S03]  /*1150*/  ISETP.GE.AND P2, PT, R12, UR4, PT ;  /* 0x000000040c007c0c */ /* 0x000fc6000bf46270 */
[----:B0-----:R0:W-:Y:S04]  /*1160*/  @!P1 STG.E.128 desc[UR14][R14.64+0x40], R8 ;  /* 0x000040080e009986 */ /* 0x0011e8000c101d0e */
[----:B-1----:R0:W-:Y:S06]  /*1170*/  @!P0 STG.E.128 desc[UR14][R14.64], R4 ;  /* 0x000000040e008986 */ /* 0x0021ec000c101d0e */
[----:B------:R-:W-:Y:S05]  /*1180*/  @P2 EXIT ;  /* 0x000000000000294d */ /* 0x000fea0003800000 */
[----:B0-----:R-:W0:Y:S04]  /*1190*/  LDS.128 R4, [R20+0x2000] ;  /* 0x0020000014047984 */ /* 0x001e280000000c00 */
[----:B0-----:R-:W-:Y:S01]  /*11a0*/  STG.E.128 desc[UR14][R14.64+0x80], R4 ;  /* 0x000080040e007986 */ /* 0x001fe2000c101d0e */
[----:B------:R-:W-:Y:S05]  /*11b0*/  EXIT ;  /* 0x000000000000794d */ /* 0x000fea0003800000 */
.L_x_171:
        /* <DEDUP_REMOVED lines=12> */
.L_x_879:


//--------------------- .text._ZN5flash44flash_bwd_dq_dk_dv_loop_seqk_parallel_kernelI23Flash_bwd_kernel_traitsILi96ELi64ELi128ELi8ELi2ELi4ELi4ELb1ELb0EN7cutlass10bfloat16_tE19Flash_kernel_traitsILi96ELi64ELi128ELi8ES3_EELb1ELb1ELb0ELb0ELb0ELb0ELb0EEEvNS_16Flash_bwd_paramsE --------------------------
	.section	.text._ZN5flash44flash_bwd_dq_dk_dv_loop_seqk_parallel_kernelI23Flash_bwd_kernel_traitsILi96ELi64ELi128ELi8ELi2ELi4ELi4ELb1ELb0EN7cutlass10bfloat16_tE19Flash_kernel_traitsILi96ELi64ELi128ELi8ES3_EELb1ELb1ELb0ELb0ELb0ELb0ELb0EEEvNS_16Flash_bwd_paramsE,"ax",@progbits
	.align	128
        .global         _ZN5flash44flash_bwd_dq_dk_dv_loop_seqk_parallel_kernelI23Flash_bwd_kernel_traitsILi96ELi64ELi128ELi8ELi2ELi4ELi4ELb1ELb0EN7cutlass10bfloat16_tE19Flash_kernel_traitsILi96ELi64ELi128ELi8ES3_EELb1ELb1ELb0ELb0ELb0ELb0ELb0EEEvNS_16Flash_bwd_paramsE
        .type           _ZN5flash44flash_bwd_dq_dk_dv_loop_seqk_parallel_kernelI23Flash_bwd_kernel_traitsILi96ELi64ELi128ELi8ELi2ELi4ELi4ELb1ELb0EN7cutlass10bfloat16_tE19Flash_kernel_traitsILi96ELi64ELi128ELi8ES3_EELb1ELb1ELb0ELb0ELb0ELb0ELb0EEEvNS_16Flash_bwd_paramsE,@function
        .size           _ZN5flash44flash_bwd_dq_dk_dv_loop_seqk_parallel_kernelI23Flash_bwd_kernel_traitsILi96ELi64ELi128ELi8ELi2ELi4ELi4ELb1ELb0EN7cutlass10bfloat16_tE19Flash_kernel_traitsILi96ELi64ELi128ELi8ES3_EELb1ELb1ELb0ELb0ELb0ELb0ELb0EEEvNS_16Flash_bwd_paramsE,(.L_x_880 - _ZN5flash44flash_bwd_dq_dk_dv_loop_seqk_parallel_kernelI23Flash_bwd_kernel_traitsILi96ELi64ELi128ELi8ELi2ELi4ELi4ELb1ELb0EN7cutlass10bfloat16_tE19Flash_kernel_traitsILi96ELi64ELi128ELi8ES3_EELb1ELb1ELb0ELb0ELb0ELb0ELb0EEEvNS_16Flash_bwd_paramsE)
        .other          _ZN5flash44flash_bwd_dq_dk_dv_loop_seqk_parallel_kernelI23Flash_bwd_kernel_traitsILi96ELi64ELi128ELi8ELi2ELi4ELi4ELb1ELb0EN7cutlass10bfloat16_tE19Flash_kernel_traitsILi96ELi64ELi128ELi8ES3_EELb1ELb1ELb0ELb0ELb0ELb0ELb0EEEvNS_16Flash_bwd_paramsE,@"STO_CUDA_ENTRY STV_DEFAULT"
_ZN5flash44flash_bwd_dq_dk_dv_loop_seqk_parallel_kernelI23Flash_bwd_kernel_traitsILi96ELi64ELi128ELi8ELi2ELi4ELi4ELb1ELb0EN7cutlass10bfloat16_tE19Flash_kernel_traitsILi96ELi64ELi128ELi8ES3_EELb1ELb1ELb0ELb0ELb0ELb0ELb0EEEvNS_16Flash_bwd_paramsE:
.text._ZN5flash44flash_bwd_dq_dk_dv_loop_seqk_parallel_kernelI23Flash_bwd_kernel_traitsILi96ELi64ELi128ELi8ELi2ELi4ELi4ELb1ELb0EN7cutlass10bfloat16_tE19Flash_kernel_traitsILi96ELi64ELi128ELi8ES3_EELb1ELb1ELb0ELb0ELb0ELb0ELb0EEEvNS_16Flash_bwd_paramsE:
        /* <DEDUP_REMOVED lines=17> */
[----:B------:R-:W-:Y:S01]  /*0110*/  UMOV UR9, 0x400 ;  /* 0x0000040000097882 */ /* 0x000fe20000000000 */
[----:B------:R-:W4:Y:S01]  /*0120*/  LDCU UR10, c[0x0][0x438] ;  /* 0x00008700ff0a77ac */ /* 0x000f220008000800 */
[----:B------:R-:W4:Y:S05]  /*0130*/  LDCU.64 UR38, c[0x0][0x358] ;  /* 0x00006b00ff2677ac */ /* 0x000f2a0008000a00 */
[----:B------:R-:W-:Y:S01]  /*0140*/  S2UR UR24, SR_CTAID.Y ;  /* 0x00000000001879c3 */ /* 0x000fe20000002600 */
        /* <DEDUP_REMOVED lines=13> */
[----:B------:R-:W4:Y:S01]  /*0220*/  S2UR UR26, SR_CTAID.Z ;  /* 0x00000000001a79c3 */ /* 0x000f220000002700 */
[----:B------:R-:W-:Y:S02]  /*0230*/  UISETP.NE.AND.EX UP6, UPT, UR5, URZ, UPT, UP6 ;  /* 0x000000ff0500728c */ /* 0x000fe4000bfc5360 */
[----:B------:R-:W-:Y:S01]  /*0240*/  UP2UR UR32, UPR, URZ, 0x1 ;  /* 0x00000001ff207883 */ /* 0x000fe20008000000 */
[----:B------:R-:W-:Y:S01]  /*0250*/  UMOV UR5, 0x400 ;  /* 0x0000040000057882 */ /* 0x000fe20000000000 */
[----:B------:R-:W-:Y:S02]  /*0260*/  UP2UR UR31, UPR, URZ, 0x8 ;  /* 0x00000008ff1f7883 */ /* 0x000fe40008000000 */
[----:B-1----:R-:W-:Y:S01]  /*0270*/  ULEA UR4, UR4, UR5, 0x18 ;  /* 0x0000000504047291 */ /* 0x002fe2000f8ec0ff */
[----:B------:R-:W1:Y:S01]  /*0280*/  LDCU.64 UR34, c[0x0][0x460] ;  /* 0x00008c00ff2277ac */ /* 0x000e620008000a00 */
[----:B---3--:R-:W-:Y:S01]  /*0290*/  UISETP.NE.U32.AND UP0, UPT, UR6, URZ, UPT ;  /* 0x000000ff0600728c */ /* 0x008fe2000bf05070 */
        /* <DEDUP_REMOVED lines=8> */
.L_x_230:
        /* <DEDUP_REMOVED lines=19> */
[----:B-----5:R-:W5:Y:S03]  /*0450*/  @!UP0 LDCU.64 UR8, c[0x0][0x488] ;  /* 0x00009100ff0887ac */ /* 0x020f660008000a00 */
        /* <DEDUP_REMOVED lines=32> */
.L_x_172:
        /* <DEDUP_REMOVED lines=16> */
[----:B--2---:R-:W-:Y:S02]  /*0760*/  @UP1 UIMAD.WIDE.U32 UR14, UR12, UR8, URZ ;  /* 0x000000080c0e12a5 */ /* 0x004fe4000f8e00ff */
[----:B------:R-:W-:Y:S02]  /*0770*/  @!UP1 UIMAD UR21, UR30, UR11, UR23 ;  /* 0x0000000b1e1592a4 */ /* 0x000fe4000f8e0217 */
[----:B------:R-:W-:Y:S02]  /*0780*/  @UP1 UIMAD UR21, UR12, UR9, UR15 ;  /* 0x000000090c1512a4 */ /* 0x000fe4000f8e020f */
[----:B------:R-:W-:Y:S01]  /*0790*/  USHF.R.S32.HI UR23, URZ, 0x1f, UR20 ;  /* 0x0000001fff177899 */ /* 0x000fe20008011414 */
[----:B------:R-:W-:Y:S01]  /*07a0*/  @UP1 UMOV UR22, UR14 ;  /* 0x0000000e00161c82 */ /* 0x000fe20008000000 */
[----:B------:R-:W-:Y:S10]  /*07b0*/  BRA.U UP2, `(.L_x_174) ;  /* 0x0000000102307547 */ /* 0x000ff4000b800000 */
        /* <DEDUP_REMOVED lines=12> */
.L_x_174:
[----:B------:R-:W1:Y:S01]  /*0880*/  LDCU.64 UR16, c[0x0][0x3b8] ;  /* 0x00007700ff1077ac */ /* 0x000e620008000a00 */
[----:B------:R-:W-:-:S04]  /*0890*/  UIADD3 UR8, UPT, UPT, UR44, UR46, URZ ;  /* 0x0000002e2c087290 */ /* 0x000fc8000fffe0ff */
[----:B-1----:R-:W-:Y:S02]  /*08a0*/  UIMAD.WIDE.U32 UR54, UR8, UR16, URZ ;  /* 0x00000010083672a5 */ /* 0x002fe4000f8e00ff */
[----:B------:R-:W-:-:S04]  /*08b0*/  UIMAD UR8, UR8, UR17, URZ ;  /* 0x00000011080872a4 */ /* 0x000fc8000f8e02ff */
[----:B------:R-:W-:-:S06]  /*08c0*/  UIADD3 UR8, UPT, UPT, UR55, UR8, URZ ;  /* 0x0000000837087290 */ /* 0x000fcc000fffe0ff */
[----:B------:R-:W-:Y:S02]  /*08d0*/  MOV R18, UR8 ;  /* 0x0000000800127c02 */ /* 0x000fe40008000f00 */
.L_x_175:
        /* <DEDUP_REMOVED lines=43> */
.L_x_176:
[----:B------:R-:W1:Y:S01]  /*0b90*/  LDCU.64 UR14, c[0x0][0x3c0] ;  /* 0x00007800ff0e77ac */ /* 0x000e620008000a00 */
[----:B------:R-:W-:-:S04]  /*0ba0*/  UIADD3 UR8, UPT, UPT, UR44, UR46, URZ ;  /* 0x0000002e2c087290 */ /* 0x000fc8000fffe0ff */
[----:B-1----:R-:W-:Y:S02]  /*0bb0*/  UIMAD.WIDE.U32 UR58, UR8, UR14, URZ ;  /* 0x0000000e083a72a5 */ /* 0x002fe4000f8e00ff */
[----:B------:R-:W-:-:S04]  /*0bc0*/  UIMAD UR8, UR8, UR15, URZ ;  /* 0x0000000f080872a4 */ /* 0x000fc8000f8e02ff */
[----:B------:R-:W-:-:S06]  /*0bd0*/  UIADD3 UR8, UPT, UPT, UR59, UR8, URZ ;  /* 0x000000083b087290 */ /* 0x000fcc000fffe0ff */
[----:B------:R-:W-:-:S07]  /*0be0*/  MOV R16, UR8 ;  /* 0x0000000800107c02 */ /* 0x000fce0008000f00 */
.L_x_177:
        /* <DEDUP_REMOVED lines=27> */
.L_x_178:
[----:B------:R-:W-:Y:S02]  /*0da0*/  UIMAD.WIDE.U32 UR60, UR68, UR12, URZ ;  /* 0x0000000c443c72a5 */ /* 0x000fe4000f8e00ff */
[----:B------:R-:W-:-:S04]  /*0db0*/  UIMAD UR8, UR69, UR12, URZ ;  /* 0x0000000c450872a4 */ /* 0x000fc8000f8e02ff */
[----:B------:R-:W-:Y:S02]  /*0dc0*/  UIADD3 UR8, UPT, UPT, UR61, UR8, URZ ;  /* 0x000000083d087290 */ /* 0x000fe4000fffe0ff */
.L_x_179:
        /* <DEDUP_REMOVED lines=20> */
.L_x_180:
[----:B------:R-:W1:Y:S01]  /*0f10*/  LDCU UR62, c[0x0][0x434] ;  /* 0x00008680ff3e77ac */ /* 0x000e620008000800 */
[----:B------:R-:W-:-:S04]  /*0f20*/  UIMAD UR10, UR30, UR52, UR29 ;  /* 0x000000341e0a72a4 */ /* 0x000fc8000f8e021d */
[----:B-1----:R-:W-:Y:S02]  /*0f30*/  UIMAD UR62, UR10, UR62, URZ ;  /* 0x0000003e0a3e72a4 */ /* 0x002fe4000f8e02ff */
.L_x_181:
        /* <DEDUP_REMOVED lines=11> */
.L_x_182:
[----:B------:R-:W1:Y:S01]  /*0ff0*/  LDCU UR61, c[0x0][0x444] ;  /* 0x00008880ff3d77ac */ /* 0x000e620008000800 */
[----:B------:R-:W-:-:S04]  /*1000*/  UIMAD UR10, UR30, UR52, UR29 ;  /* 0x000000341e0a72a4 */ /* 0x000fc8000f8e021d */
[----:B-1----:R-:W-:-:S12]  /*1010*/  UIMAD UR61, UR10, UR61, URZ ;  /* 0x0000003d0a3d72a4 */ /* 0x002fd8000f8e02ff */
.L_x_183:
        /* <DEDUP_REMOVED lines=31> */
[--C-:B------:R-:W-:Y:S01]  /*1210*/  SHF.R.U32.HI R246, RZ, 0x5, R22.reuse ;  /* 0x00000005fff67819 */ /* 0x100fe20000011616 */
[----:B------:R-:W-:Y:S01]  /*1220*/  USEL UR53, URZ, UR53, !UP0 ;  /* 0x00000035ff357287 */ /* 0x000fe2000c000000 */
[----:B------:R-:W-:Y:S01]  /*1230*/  SHF.R.U32.HI R19, RZ, 0x2, R22 ;  /* 0x00000002ff137819 */ /* 0x000fe20000011616 */
[----:B------:R-:W-:Y:S01]  /*1240*/  IMAD.X R3, RZ, RZ, UR64, P0 ;  /* 0x00000040ff037e24 */ /* 0x000fe200080e06ff */
[----:B------:R-:W-:Y:S01]  /*1250*/  IADD3 R4, P1, PT, R4, UR22, RZ ;  /* 0x0000001604047c10 */ /* 0x000fe2000ff3e0ff */
[----:B------:R-:W2:Y:S01]  /*1260*/  LDCU.64 UR64, c[0x0][0x5e8] ;  /* 0x0000bd00ff4077ac */ /* 0x000ea20008000a00 */
[----:B------:R-:W-:-:S02]  /*1270*/  IADD3 R20, PT, PT, R19, 0x40, RZ ;  /* 0x0000004013147810 */ /* 0x000fc40007ffe0ff */
[----:B------:R-:W-:Y:S01]  /*1280*/  IADD3.X R5, PT, PT, R5, UR21, R0, P1, !PT ;  /* 0x0000001505057c10 */ /* 0x000fe20008ffe400 */
[----:B------:R-:W-:Y:S01]  /*1290*/  IMAD.U32 R0, RZ, RZ, UR19 ;  /* 0x00000013ff007e24 */ /* 0x000fe2000f8e00ff */
[----:B------:R-:W4:Y:S01]  /*12a0*/  LDCU.64 UR18, c[0x0][0x570] ;  /* 0x0000ae00ff1277ac */ /* 0x000f220008000a00 */
[----:B-1----:R-:W-:Y:S01]  /*12b0*/  UIMAD UR23, UR23, UR8, URZ ;  /* 0x00000008171772a4 */ /* 0x002fe2000f8e02ff */
[----:B------:R-:W-:Y:S01]  /*12c0*/  MOV R7, UR8 ;  /* 0x0000000800077c02 */ /* 0x000fe20008000f00 */
[----:B------:R-:W-:Y:S01]  /*12d0*/  IMAD.U32 R10, RZ, RZ, UR11 ;  /* 0x0000000bff0a7e24 */ /* 0x000fe2000f8e00ff */
[----:B------:R-:W1:Y:S03]  /*12e0*/  LDCU.64 UR66, c[0x0][0x420] ;  /* 0x00008400ff4277ac */ /* 0x000e660008000a00 */
[----:B------:R-:W-:Y:S01]  /*12f0*/  IMAD.WIDE.U32 R2, R7, UR20, R2 ;  /* 0x0000001407027c25 */ /* 0x000fe2000f8e0002 */
[----:B------:R-:W-:Y:S01]  /*1300*/  UIMAD UR23, UR20, UR9, UR23 ;  /* 0x00000009141772a4 */ /* 0x000fe2000f8e0217 */
[----:B------:R-:W5:Y:S02]  /*1310*/  LDCU.64 UR20, c[0x0][0x550] ;  /* 0x0000aa00ff1477ac */ /* 0x000f640008000a00 */
[----:B------:R-:W-:Y:S01]  /*1320*/  IMAD.WIDE.U32 R6, R6, UR29, R4 ;  /* 0x0000001d06067c25 */ /* 0x000fe2000f8e0004 */
[----:B------:R-:W-:Y:S01]  /*1330*/  MOV R4, UR10 ;  /* 0x0000000a00047c02 */ /* 0x000fe20008000f00 */
[----:B------:R-:W-:-:S02]  /*1340*/  USHF.L.U32 UR10, UR56, 0x6, URZ ;  /* 0x00000006380a7899 */ /* 0x000fc400080006ff */
[----:B------:R-:W-:Y:S01]  /*1350*/  VIADD R3, R3, UR23 ;  /* 0x0000001703037c36 */ /* 0x000fe20008000000 */
[----:B------:R-:W-:Y:S01]  /*1360*/  UISETP.GT.AND UP0, UPT, UR42, UR53, UPT ;  /* 0x000000352a00728c */ /* 0x000fe2000bf04270 */
[----:B------:R-:W-:Y:S02]  /*1370*/  IMAD R7, R0, UR29, R7 ;  /* 0x0000001d00077c24 */ /* 0x000fe4000f8e0207 */
[----:B------:R-:W-:Y:S01]  /*1380*/  IMAD.WIDE.U32 R4, R4, UR29, R2 ;  /* 0x0000001d04047c25 */ /* 0x000fe2000f8e0002 */
[----:B------:R-:W1:Y:S03]  /*1390*/  LDCU.64 UR22, c[0x0][0x380] ;  /* 0x00007000ff1677ac */ /* 0x000e660008000a00 */
[----:B---3--:R-:W-:-:S04]  /*13a0*/  IMAD.WIDE.U32 R2, R14, UR27, RZ ;  /* 0x0000001b0e027c25 */ /* 0x008fc8000f8e00ff */
[----:B------:R-:W-:Y:S01]  /*13b0*/  IMAD R0, R246, UR56, R248 ;  /* 0x00000038f6007c24 */ /* 0x000fe2000f8e02f8 */
[----:B------:R-:W-:Y:S01]  /*13c0*/  SEL R11, R2, RZ, P3 ;  /* 0x000000ff020b7207 */ /* 0x000fe20001800000 */
[----:B------:R-:W-:Y:S02]  /*13d0*/  IMAD R2, R15, UR27, R3 ;  /* 0x0000001b0f027c24 */ /* 0x000fe4000f8e0203 */
[----:B------:R-:W-:Y:S01]  /*13e0*/  IMAD R3, R10, UR29, R5 ;  /* 0x0000001d0a037c24 */ /* 0x000fe2000f8e0205 */
[----:B------:R-:W-:Y:S01]  /*13f0*/  IADD3 R12, P1, P0, R0, UR60, R11 ;  /* 0x0000003c000c7c10 */ /* 0x000fe2000f83e00b */
[----:B------:R-:W-:Y:S01]  /*1400*/  IMAD.U32 R10, RZ, RZ, UR10 ;  /* 0x0000000aff0a7e24 */ /* 0x000fe2000f8e00ff */
[----:B------:R-:W-:Y:S02]  /*1410*/  SHF.R.S32.HI R5, RZ, 0x1f, R0 ;  /* 0x0000001fff057819 */ /* 0x000fe40000011400 */
[----:B------:R-:W-:Y:S01]  /*1420*/  SEL R0, R2, RZ, P3 ;  /* 0x000000ff02007207 */ /* 0x000fe20001800000 */
[----:B------:R-:W-:-:S03]  /*1430*/  IMAD.MOV.U32 R2, RZ, RZ, R4 ;  /* 0x000000ffff027224 */ /* 0x000fc600078e0004 */
[----:B------:R-:W-:Y:S01]  /*1440*/  IADD3.X R11, PT, PT, R5, UR59, R0, P1, P0 ;  /* 0x0000003b050b7c10 */ /* 0x000fe20008fe0400 */
[C---:B------:R-:W-:Y:S01]  /*1450*/  IMAD.WIDE.U32 R4, R19.reuse, UR12, R6 ;  /* 0x0000000c13047c25 */ /* 0x040fe2000f8e0006 */
[----:B------:R-:W-:Y:S01]  /*1460*/  IADD3 R0, P0, PT, R12, UR10, RZ ;  /* 0x0000000a0c007c10 */ /* 0x000fe2000ff1e0ff */
[----:B--2---:R-:W-:Y:S01]  /*1470*/  UIMAD.WIDE UR10, UR61, 0x4, UR64 ;  /* 0x000000043d0a78a5 */ /* 0x004fe2000f8e0240 */
[----:B------:R-:W-:Y:S01]  /*1480*/  LOP3.LUT R12, R8, 0x40, RZ, 0xfc, !PT ;  /* 0x00000040080c7812 */ /* 0x000fe200078efcff */
[C---:B------:R-:W-:Y:S01]  /*1490*/  IMAD.WIDE.U32 R2, R19.reuse, UR8, R2 ;  /* 0x0000000813027c25 */ /* 0x040fe2000f8e0002 */
[----:B------:R-:W-:Y:S02]  /*14a0*/  LEA.HI.X.SX32 R7, R10, R11, 0x1, P0 ;  /* 0x0000000b0a077211 */ /* 0x000fe400000f0eff */
[----:B----4-:R-:W-:Y:S01]  /*14b0*/  LEA R238, P0, R0, UR18, 0x2 ;  /* 0x0000001200ee7c11 */ /* 0x010fe2000f8010ff */
[C---:B------:R-:W-:Y:S01]  /*14c0*/  IMAD R6, R19.reuse, UR9, R3 ;  /* 0x0000000913067c24 */ /* 0x040fe2000f8e0203 */
[----:B-1----:R-:W-:Y:S01]  /*14d0*/  LEA R242, P2, R4, UR22, 0x1 ;  /* 0x0000001604f27c11 */ /* 0x002fe2000f8408ff */
[C---:B------:R-:W-:Y:S01]  /*14e0*/  IMAD R3, R19.reuse, UR13, R5 ;  /* 0x0000000d13037c24 */ /* 0x040fe2000f8e0205 */
[----:B------:R-:W-:Y:S01]  /*14f0*/  LEA.HI.X R239, R0, UR19, R7, 0x2, P0 ;  /* 0x0000001300ef7c11 */ /* 0x000fe200080f1407 */
[----:B------:R-:W-:Y:S01]  /*1500*/  UIMAD.WIDE UR18, UR62, 0x4, UR66 ;  /* 0x000000043e1278a5 */ /* 0x000fe2000f8e0242 */
[----:B------:R-:W-:-:S02]  /*1510*/  IADD3 R14, P0, PT, R19, 0x40, RZ ;  /* 0x00000040130e7810 */ /* 0x000fc40007f1e0ff */
[----:B-----5:R-:W-:Y:S02]  /*1520*/  LEA R240, P1, R2, UR20, 0x1 ;  /* 0x0000001402f07c11 */ /* 0x020fe4000f8208ff */
        /* <DEDUP_REMOVED lines=18> */
.L_x_185:
[----:B------:R-:W1:Y:S01]  /*1650*/  LDCU.64 UR10, c[0x0][0x5c0] ;  /* 0x0000b800ff0a77ac */ /* 0x000e620008000a00 */
[----:B------:R-:W-:-:S04]  /*1660*/  UIADD3 UR8, UPT, UPT, UR44, UR46, URZ ;  /* 0x0000002e2c087290 */ /* 0x000fc8000fffe0ff */
[----:B-1----:R-:W-:Y:S02]  /*1670*/  UIMAD.WIDE.U32 UR16, UR8, UR10, URZ ;  /* 0x0000000a081072a5 */ /* 0x002fe4000f8e00ff */
[----:B------:R-:W-:-:S04]  /*1680*/  UIMAD UR8, UR8, UR11, URZ ;  /* 0x0000000b080872a4 */ /* 0x000fc8000f8e02ff */
[----:B------:R-:W-:-:S06]  /*1690*/  UIADD3 UR8, UPT, UPT, UR17, UR8, URZ ;  /* 0x0000000811087290 */ /* 0x000fcc000fffe0ff */
[----:B------:R-:W-:Y:S02]  /*16a0*/  MOV R0, UR8 ;  /* 0x0000000800007c02 */ /* 0x000fe40008000f00 */
.L_x_186:
        /* <DEDUP_REMOVED lines=13> */
.L_x_187:
[----:B------:R-:W1:Y:S01]  /*1780*/  LDCU.64 UR8, c[0x0][0x5c8] ;  /* 0x0000b900ff0877ac */ /* 0x000e620008000a00 */
[----:B------:R-:W-:-:S04]  /*1790*/  UIADD3 UR44, UPT, UPT, UR44, UR46, URZ ;  /* 0x0000002e2c2c7290 */ /* 0x000fc8000fffe0ff */
[----:B-1----:R-:W-:Y:S02]  /*17a0*/  UIMAD.WIDE.U32 UR14, UR44, UR8, URZ ;  /* 0x000000082c0e72a5 */ /* 0x002fe4000f8e00ff */
[----:B------:R-:W-:-:S04]  /*17b0*/  UIMAD UR44, UR44, UR9, URZ ;  /* 0x000000092c2c72a4 */ /* 0x000fc8000f8e02ff */
[----:B------:R-:W-:-:S06]  /*17c0*/  UIADD3 UR44, UPT, UPT, UR15, UR44, URZ ;  /* 0x0000002c0f2c7290 */ /* 0x000fcc000fffe0ff */
[----:B------:R-:W-:-:S07]  /*17d0*/  MOV R10, UR44 ;  /* 0x0000002c000a7c02 */ /* 0x000fce0008000f00 */
.L_x_188:
        /* <DEDUP_REMOVED lines=30> */
.L_x_190:
[----:B------:R-:W-:Y:S05]  /*19c0*/  BSYNC.RECONVERGENT B0 ;  /* 0x0000000000007941 */ /* 0x000fea0003800200 */
.L_x_189:
        /* <DEDUP_REMOVED lines=17> */
.L_x_192:
[----:B------:R-:W-:Y:S05]  /*1ae0*/  BSYNC.RECONVERGENT B0 ;  /* 0x0000000000007941 */ /* 0x000fea0003800200 */
.L_x_191:
        /* <DEDUP_REMOVED lines=27> */
.L_x_194:
[----:B------:R-:W-:Y:S05]  /*1ca0*/  BSYNC.RECONVERGENT B0 ;  /* 0x0000000000007941 */ /* 0x000fea0003800200 */
.L_x_193:
        /* <DEDUP_REMOVED lines=18> */
.L_x_184:
        /* <DEDUP_REMOVED lines=50> */
.L_x_198:
[----:B------:R2:W-:Y:S01]  /*20f0*/  STS.128 [R0+0x13000], RZ ;  /* 0x013000ff00007388 */ /* 0x0005e20000000c00 */
[----:B------:R-:W-:Y:S05]  /*2100*/  BRA `(.L_x_199) ;  /* 0x00000000000c7947 */ /* 0x000fea0003800000 */
.L_x_197:
[----:B------:R1:W-:Y:S04]  /*2110*/  STS.128 [R0+0xf000], RZ ;  /* 0x00f000ff00007388 */ /* 0x0003e80000000c00 */
[----:B------:R1:W-:Y:S04]  /*2120*/  STS.128 [R0+0x11000], RZ ;  /* 0x011000ff00007388 */ /* 0x0003e80000000c00 */
[----:B------:R1:W-:Y:S02]  /*2130*/  STS.128 [R0+0x13000], RZ ;  /* 0x013000ff00007388 */ /* 0x0003e40000000c00 */
.L_x_199:
[----:B------:R-:W-:Y:S05]  /*2140*/  BSYNC.RECONVERGENT B0 ;  /* 0x0000000000007941 */ /* 0x000fea0003800200 */
.L_x_196:
        /* <DEDUP_REMOVED lines=34> */
.L_x_202:
[----:B------:R3:W-:Y:S02]  /*2370*/  STS.128 [R0+0x14000], RZ ;  /* 0x014000ff00007388 */ /* 0x0007e40000000c00 */
.L_x_201:
[----:B------:R-:W-:Y:S05]  /*2380*/  BSYNC.RECONVERGENT B0 ;  /* 0x0000000000007941 */ /* 0x000fea0003800200 */
.L_x_200:
        /* <DEDUP_REMOVED lines=25> */
.L_x_205:
[----:B------:R1:W-:Y:S01]  /*2520*/  STS.128 [R0+0x8000], RZ ;  /* 0x008000ff00007388 */ /* 0x0003e20000000c00 */
[----:B------:R-:W-:Y:S05]  /*2530*/  BRA `(.L_x_206) ;  /* 0x00000000000c7947 */ /* 0x000fea0003800000 */
.L_x_204:
[----:B------:R1:W-:Y:S04]  /*2540*/  STS.128 [R0+0x6000], RZ ;  /* 0x006000ff00007388 */ /* 0x0003e80000000c00 */
[----:B------:R1:W-:Y:S04]  /*2550*/  STS.128 [R0+0x7000], RZ ;  /* 0x007000ff00007388 */ /* 0x0003e80000000c00 */
[----:B------:R1:W-:Y:S02]  /*2560*/  STS.128 [R0+0x8000], RZ ;  /* 0x008000ff00007388 */ /* 0x0003e40000000c00 */
.L_x_206:
[----:B------:R-:W-:Y:S05]  /*2570*/  BSYNC.RECONVERGENT B0 ;  /* 0x0000000000007941 */ /* 0x000fea0003800200 */
.L_x_203:
        /* <DEDUP_REMOVED lines=23> */
.L_x_209:
[----:B------:R1:W-:Y:S01]  /*26f0*/  STS.128 [R236+0x2000], RZ ;  /* 0x002000ffec007388 */ /* 0x0003e20000000c00 */
[----:B------:R-:W-:Y:S05]  /*2700*/  BRA `(.L_x_210) ;  /* 0x00000000000c7947 */ /* 0x000fea0003800000 */
.L_x_208:
[----:B------:R1:W-:Y:S04]  /*2710*/  STS.128 [R236], RZ ;  /* 0x000000ffec007388 */ /* 0x0003e80000000c00 */
[----:B------:R1:W-:Y:S04]  /*2720*/  STS.128 [R236+0x1000], RZ ;  /* 0x001000ffec007388 */ /* 0x0003e80000000c00 */
[----:B------:R1:W-:Y:S02]  /*2730*/  STS.128 [R236+0x2000], RZ ;  /* 0x002000ffec007388 */ /* 0x0003e40000000c00 */
.L_x_210:
[----:B------:R-:W-:Y:S05]  /*2740*/  BSYNC.RECONVERGENT B0 ;  /* 0x0000000000007941 */ /* 0x000fea0003800200 */
.L_x_207:
        /* <DEDUP_REMOVED lines=8> */
[C---:B------:R-:W-:Y:S01]  /*27d0*/  ISETP.GE.AND P3, PT, R245.reuse, UR57, PT ;  /* 0x00000039f5007c0c */ /* 0x040fe2000bf66270 */
[C---:B-1-3--:R-:W-:Y:S01]  /*27e0*/  VIADD R2, R245.reuse, 0x28 ;  /* 0x00000028f5027836 */ /* 0x04afe20000000000 */
[C---:B------:R-:W-:Y:S01]  /*27f0*/  LOP3.LUT R3, R245.reuse, 0x20, RZ, 0xfc, !PT ;  /* 0x00000020f5037812 */ /* 0x040fe200078efcff */
[----:B------:R-:W-:-:S03]  /*2800*/  VIADD R4, R245, 0x8 ;  /* 0x00000008f5047836 */ /* 0x000fc60000000000 */
[----:B------:R-:W-:Y:S01]  /*2810*/  ISETP.GE.AND P0, PT, R2, UR57, PT ;  /* 0x0000003902007c0c */ /* 0x000fe2000bf06270 */
[----:B------:R-:W-:Y:S01]  /*2820*/  IMAD.MOV.U32 R2, RZ, RZ, 0x4 ;  /* 0x00000004ff027424 */ /* 0x000fe200078e00ff */
[----:B------:R-:W-:Y:S02]  /*2830*/  ISETP.GE.AND P1, PT, R3, UR57, PT ;  /* 0x0000003903007c0c */ /* 0x000fe4000bf26270 */
[----:B------:R-:W-:Y:S01]  /*2840*/  ISETP.GE.AND P2, PT, R4, UR57, PT ;  /* 0x0000003904007c0c */ /* 0x000fe2000bf46270 */
[----:B------:R-:W-:-:S05]  /*2850*/  IMAD.WIDE.U32 R2, R245, R2, UR18 ;  /* 0x00000012f5027e25 */ /* 0x000fca000f8e0002 */
[----:B------:R-:W3:Y:S04]  /*2860*/  @!P3 LDG.E R5, desc[UR38][R2.64] ;  /* 0x000000260205b981 */ /* 0x000ee8000c1e1900 */
[----:B------:R-:W5:Y:S04]  /*2870*/  @!P0 LDG.E R250, desc[UR38][R2.64+0xa0] ;  /* 0x0000a02602fa8981 */ /* 0x000f68000c1e1900 */
[----:B------:R-:W5:Y:S04]  /*2880*/  @!P2 LDG.E R252, desc[UR38][R2.64+0x20] ;  /* 0x0000202602fca981 */ /* 0x000f68000c1e1900 */
[----:B------:R1:W5:Y:S01]  /*2890*/  @!P1 LDG.E R251, desc[UR38][R2.64+0x80] ;  /* 0x0000802602fb9981 */ /* 0x000362000c1e1900 */
[----:B------:R-:W-:-:S04]  /*28a0*/  UIMAD UR51, UR51, UR16, URZ ;  /* 0x00000010333372a4 */ /* 0x000fc8000f8e02ff */
[----:B------:R-:W-:Y:S01]  /*28b0*/  UIMAD UR51, UR50, UR17, UR51 ;  /* 0x00000011323372a4 */ /* 0x000fe2000f8e0233 */
[----:B--2---:R-:W-:Y:S02]  /*28c0*/  IMAD R4, R17, UR8, RZ ;  /* 0x0000000811047c24 */ /* 0x004fe4000f8e02ff */
[----:B-1----:R-:W-:-:S04]  /*28d0*/  IMAD.U32 R2, RZ, RZ, UR16 ;  /* 0x00000010ff027e24 */ /* 0x002fc8000f8e00ff */
[----:B------:R-:W-:-:S03]  /*28e0*/  IMAD.WIDE.U32 R2, R2, UR50, R8 ;  /* 0x0000003202027c25 */ /* 0x000fc6000f8e0008 */
[----:B------:R-:W-:-:S04]  /*28f0*/  IADD3 R2, P0, PT, R2, UR54, RZ ;  /* 0x0000003602027c10 */ /* 0x000fc8000ff1e0ff */
[----:B------:R-:W-:Y:S01]  /*2900*/  IADD3.X R3, PT, PT, R18, UR51, R3, P0, !PT ;  /* 0x0000003312037c10 */ /* 0x000fe200087fe403 */
[C---:B------:R-:W-:Y:S01]  /*2910*/  IMAD R10, R13.reuse, UR9, R4 ;  /* 0x000000090d0a7c24 */ /* 0x040fe2000f8e0204 */
[----:B------:R-:W-:Y:S01]  /*2920*/  BSSY.RECONVERGENT B0, `(.L_x_211) ;  /* 0x0000025000007945 */ /* 0x000fe20003800200 */
[----:B---3--:R1:W-:Y:S02]  /*2930*/  STL [R1], R5 ;  /* 0x0000000501007387 */ /* 0x0083e40000100800 */
[----:B-1----:R-:W-:-:S05]  /*2940*/  IMAD.WIDE.U32 R4, R13, UR8, R2 ;  /* 0x000000080d047c25 */ /* 0x002fca000f8e0002 */
        /* <DEDUP_REMOVED lines=29> */
.L_x_213:
[----:B------:R3:W-:Y:S01]  /*2b20*/  STS.128 [R0+0xd000], RZ ;  /* 0x00d000ff00007388 */ /* 0x0007e20000000c00 */
[----:B------:R-:W-:Y:S05]  /*2b30*/  BRA `(.L_x_214) ;  /* 0x00000000000c7947 */ /* 0x000fea0003800000 */
.L_x_212:
[----:B------:R1:W-:Y:S04]  /*2b40*/  STS.128 [R0+0x9000], RZ ;  /* 0x009000ff00007388 */ /* 0x0003e80000000c00 */
[----:B------:R1:W-:Y:S04]  /*2b50*/  STS.128 [R0+0xb000], RZ ;  /* 0x00b000ff00007388 */ /* 0x0003e80000000c00 */
[----:B------:R1:W-:Y:S02]  /*2b60*/  STS.128 [R0+0xd000], RZ ;  /* 0x00d000ff00007388 */ /* 0x0003e40000000c00 */
.L_x_214:
[----:B------:R-:W-:Y:S05]  /*2b70*/  BSYNC.RECONVERGENT B0 ;  /* 0x0000000000007941 */ /* 0x000fea0003800200 */
.L_x_211:
        /* <DEDUP_REMOVED lines=33> */
.L_x_217:
[----:B------:R2:W-:Y:S02]  /*2d90*/  STS.128 [R0+0xe000], RZ ;  /* 0x00e000ff00007388 */ /* 0x0005e40000000c00 */
.L_x_216:
[----:B------:R-:W-:Y:S05]  /*2da0*/  BSYNC.RECONVERGENT B0 ;  /* 0x0000000000007941 */ /* 0x000fea0003800200 */
.L_x_215:
[----:B------:R-:W0:Y:S01]  /*2db0*/  LDGDEPBAR ;  /* 0x00000000000079af */ /* 0x000e220000000000 */
[----:B------:R-:W1:Y:S01]  /*2dc0*/  LDC.64 R10, c[0x0][0x528] ;  /* 0x00014a00ff0a7b82 */ /* 0x000e620000000a00 */
[----:B------:R-:W1:Y:S02]  /*2dd0*/  S2R R231, SR_TID.X ;  /* 0x0000000000e77919 */ /* 0x000e640000002100 */
[----:B-1234-:R-:W-:Y:S02]  /*2de0*/  IMAD.U32 R0, RZ, RZ, UR41 ;  /* 0x00000029ff007e24 */ /* 0x01efe4000f8e00ff */
[C---:B------:R-:W-:Y:S02]  /*2df0*/  IMAD.SHL.U32 R12, R22.reuse, 0x20, RZ ;  /* 0x00000020160c7824 */ /* 0x040fe400078e00ff */
[----:B------:R-:W-:Y:S02]  /*2e00*/  IMAD.U32 R3, RZ, RZ, UR45 ;  /* 0x0000002dff037e24 */ /* 0x000fe4000f8e00ff */
[----:B------:R-:W-:Y:S01]  /*2e10*/  IMAD.SHL.U32 R4, R22, 0x10, RZ ;  /* 0x0000001016047824 */ /* 0x000fe200078e00ff */
[----:B------:R-:W-:Y:S01]  /*2e20*/  LOP3.LUT R246, R246, 0x1, RZ, 0xc0, !PT ;  /* 0x00000001f6f67812 */ /* 0x000fe200078ec0ff */
[----:B------:R-:W-:-:S02]  /*2e30*/  IMAD.SHL.U32 R7, R22, 0x4, RZ ;  /* 0x0000000416077824 */ /* 0x000fc400078e00ff */
[----:B------:R-:W-:Y:S01]  /*2e40*/  IMAD.U32 R2, RZ, RZ, UR42 ;  /* 0x0000002aff027e24 */ /* 0x000fe2000f8e00ff */
[----:B------:R-:W-:Y:S01]  /*2e50*/  LOP3.LUT P0, RZ, R22, 0x4, RZ, 0xc0, !PT ;  /* 0x0000000416ff7812 */ /* 0x000fe2000780c0ff */
[----:B------:R-:W-:Y:S01]  /*2e60*/  UIMAD UR52, UR30, UR52, UR29 ;  /* 0x000000341e3472a4 */ /* 0x000fe2000f8e021d */
[----:B------:R-:W1:Y:S01]  /*2e70*/  LDC R247, c[0x0][0x44c] ;  /* 0x00011300fff77b82 */ /* 0x000e620000000800 */
[----:B------:R-:W2:Y:S01]  /*2e80*/  LDCU UR15, c[0x0][0x3b0] ;  /* 0x00007600ff0f77ac */ /* 0x000ea20008000800 */
[----:B------:R-:W-:Y:S01]  /*2e90*/  UIADD3 UR55, UPT, UPT, UR55, 0x80, -UR43 ;  /* 0x0000008037377890 */ /* 0x000fe2000fffe82b */
[----:B------:R-:W-:-:S05]  /*2ea0*/  DEPBAR.LE SB0, 0x1 ;  /* 0x000080400000791a */ /* 0x000fca0000000000 */
[----:B------:R-:W-:Y:S01]  /*2eb0*/  BAR.SYNC.DEFER_BLOCKING 0x0 ;  /* 0x0000000000007b1d */ /* 0x000fe20000010000 */
[----:B------:R-:W-:-:S05]  /*2ec0*/  USHF.L.U32 UR56, UR56, 0x3, URZ ;  /* 0x0000000338387899 */ /* 0x000fca00080006ff */
[----:B------:R-:W3:Y:S01]  /*2ed0*/  LDCU UR8, c[0x0][0x440] ;  /* 0x00008800ff0877ac */ /* 0x000ee20008000800 */
[----:B------:R-:W4:Y:S01]  /*2ee0*/  LDCU UR9, c[0x0][0x3e0] ;  /* 0x00007c00ff0977ac */ /* 0x000f220008000800 */
[----:B------:R-:W1:Y:S01]  /*2ef0*/  LDCU UR14, c[0x0][0x45c] ;  /* 0x00008b80ff0e77ac */ /* 0x000e620008000800 */
[----:B------:R-:W1:Y:S01]  /*2f00*/  LDCU.U8 UR13, c[0x0][0x4f8] ;  /* 0x00009f00ff0d77ac */ /* 0x000e620008000000 */
[----:B------:R-:W3:Y:S04]  /*2f10*/  LDG.E.64 R8, desc[UR38][R10.64+0x8] ;  /* 0x000008260a087981 */ /* 0x000ee8000c1e1b00 */
[----:B------:R-:W4:Y:S01]  /*2f20*/  LDG.E.64 R10, desc[UR38][R10.64] ;  /* 0x000000260a0a7981 */ /* 0x000f22000c1e1b00 */
[----:B------:R-:W-:Y:S01]  /*2f30*/  IADD3 R0, PT, PT, R0, UR43, R245 ;  /* 0x0000002b00007c10 */ /* 0x000fe2000fffe0f5 */
[----:B------:R-:W-:Y:S01]  /*2f40*/  IMAD R246, R2, 0x4, R246 ;  /* 0x0000000402f67824 */ /* 0x000fe200078e02f6 */
[----:B------:R-:W-:Y:S01]  /*2f50*/  LOP3.LUT R6, R12, 0x20, RZ, 0xc0, !PT ;  /* 0x000000200c067812 */ /* 0x000fe200078ec0ff */
[C---:B------:R-:W-:Y:S01]  /*2f60*/  IMAD.SHL.U32 R13, R231.reuse, 0x20, RZ ;  /* 0x00000020e70d7824 */ /* 0x040fe200078e00ff */
[----:B------:R-:W-:Y:S01]  /*2f70*/  IADD3 R237, PT, PT, R0, -0x1f, -R3 ;  /* 0xffffffe100ed7810 */ /* 0x000fe20007ffe803 */
[C---:B------:R-:W-:Y:S01]  /*2f80*/  IMAD.SHL.U32 R14, R231.reuse, 0x4, RZ ;  /* 0x00000004e70e7824 */ /* 0x040fe200078e00ff */
[----:B------:R-:W-:Y:S01]  /*2f90*/  LOP3.LUT R0, R6, 0x3c00, R4, 0xf8, !PT ;  /* 0x00003c0006007812 */ /* 0x000fe200078ef804 */
[----:B------:R-:W-:Y:S01]  /*2fa0*/  IMAD.SHL.U32 R15, R231, 0x2, RZ ;  /* 0x00000002e70f7824 */ /* 0x000fe200078e00ff */
[----:B------:R-:W-:Y:S01]  /*2fb0*/  SHF.R.U32.HI R3, RZ, 0x4, R22 ;  /* 0x00000004ff037819 */ /* 0x000fe20000011616 */
[----:B------:R-:W-:Y:S01]  /*2fc0*/  USHF.L.U32 UR52, UR52, 0x5, URZ ;  /* 0x0000000534347899 */ /* 0x000fe200080006ff */
[----:B------:R-:W-:Y:S01]  /*2fd0*/  LOP3.LUT R5, R12, 0x120, RZ, 0xc0, !PT ;  /* 0x000001200c057812 */ /* 0x000fe200078ec0ff */
[----:B------:R-:W-:Y:S01]  /*2fe0*/  IMAD.MOV.U32 R229, RZ, RZ, 0x20 ;  /* 0x00000020ffe57424 */ /* 0x000fe200078e00ff */
[----:B------:R-:W-:Y:S01]  /*2ff0*/  LOP3.LUT R7, R7, 0x18, RZ, 0xc0, !PT ;  /* 0x0000001807077812 */ /* 0x000fe200078ec0ff */
[----:B------:R-:W-:Y:S01]  /*3000*/  USHF.R.S32.HI UR16, URZ, 0x1f, UR52 ;  /* 0x0000001fff107899 */ /* 0x000fe20008011434 */
[----:B------:R-:W-:Y:S01]  /*3010*/  LOP3.LUT R2, R0, 0x100, R4, 0xf8, !PT ;  /* 0x0000010000027812 */ /* 0x000fe200078ef804 */
[----:B------:R-:W-:Y:S01]  /*3020*/  IMAD.MOV.U32 R228, RZ, RZ, 0x20 ;  /* 0x00000020ffe47424 */ /* 0x000fe200078e00ff */
[----:B------:R-:W-:Y:S01]  /*3030*/  LOP3.LUT R0, R3, 0x8, RZ, 0xc0, !PT ;  /* 0x0000000803007812 */ /* 0x000fe200078ec0ff */
[----:B------:R-:W-:Y:S01]  /*3040*/  IMAD.MOV.U32 R244, RZ, RZ, R236 ;  /* 0x000000fffff47224 */ /* 0x000fe200078e00ec */
[----:B------:R-:W-:-:S02]  /*3050*/  LOP3.LUT R5, R5, 0x200, R4, 0xf8, !PT ;  /* 0x0000020005057812 */ /* 0x000fc400078ef804 */
[----:B------:R-:W-:Y:S02]  /*3060*/  CS2R R126, SRZ ;  /* 0x00000000007e7805 */ /* 0x000fe4000001ff00 */
[----:B------:R-:W-:Y:S02]  /*3070*/  LOP3.LUT R4, R7, 0xc0, R12, 0xf8, !PT ;  /* 0x000000c007047812 */ /* 0x000fe400078ef80c */
[----:B------:R-:W-:Y:S02]  /*3080*/  CS2R R124, SRZ ;  /* 0x00000000007c7805 */ /* 0x000fe4000001ff00 */
[--C-:B------:R-:W-:Y:S02]  /*3090*/  LOP3.LUT R0, R0, 0x10, R22.reuse, 0xf8, !PT ;  /* 0x0000001000007812 */ /* 0x100fe400078ef816 */
[----:B------:R-:W-:Y:S02]  /*30a0*/  CS2R R130, SRZ ;  /* 0x0000000000827805 */ /* 0x000fe4000001ff00 */
[----:B------:R-:W-:-:S02]  /*30b0*/  LOP3.LUT R3, R4, 0x8, R22, 0x78, !PT ;  /* 0x0000000804037812 */ /* 0x000fc400078e7816 */
[----:B------:R-:W-:Y:S02]  /*30c0*/  CS2R R128, SRZ ;  /* 0x0000000000807805 */ /* 0x000fe4000001ff00 */
[----:B------:R-:W-:Y:S02]  /*30d0*/  LOP3.LUT R4, R4, 0x8, R16, 0x78, !PT ;  /* 0x0000000804047812 */ /* 0x000fe400078e7810 */
[----:B------:R-:W-:Y:S02]  /*30e0*/  CS2R R122, SRZ ;  /* 0x00000000007a7805 */ /* 0x000fe4000001ff00 */
[----:B------:R-:W-:Y:S02]  /*30f0*/  LOP3.LUT R0, R0, 0xc0, R12, 0xf8, !PT ;  /* 0x000000c000007812 */ /* 0x000fe400078ef80c */
[----:B------:R-:W-:Y:S02]  /*3100*/  CS2R R120, SRZ ;  /* 0x0000000000787805 */ /* 0x000fe4000001ff00 */
[----:B------:R-:W-:-:S02]  /*3110*/  LOP3.LUT R6, R13, 0xc0, RZ, 0xc0, !PT ;  /* 0x000000c00d067812 */ /* 0x000fc400078ec0ff */
[----:B------:R-:W-:Y:S02]  /*3120*/  CS2R R118, SRZ ;  /* 0x0000000000767805 */ /* 0x000fe4000001ff00 */
[----:B------:R-:W-:Y:S01]  /*3130*/  LOP3.LUT R4, R5, R4, RZ, 0xfc, !PT ;  /* 0x0000000405047212 */ /* 0x000fe200078efcff */
[----:B------:R-:W-:Y:S01]  /*3140*/  IMAD.SHL.U32 R5, R231, 0x10, RZ ;  /* 0x00000010e7057824 */ /* 0x000fe200078e00ff */
[----:B------:R-:W-:Y:S02]  /*3150*/  LOP3.LUT R3, R2, R3, RZ, 0xfc, !PT ;  /* 0x0000000302037212 */ /* 0x000fe400078efcff */
[----:B------:R-:W-:Y:S02]  /*3160*/  CS2R R116, SRZ ;  /* 0x0000000000747805 */ /* 0x000fe4000001ff00 */
[----:B------:R-:W-:Y:S02]  /*3170*/  LOP3.LUT R0, R0, R7, RZ, 0x3c, !PT ;  /* 0x0000000700007212 */ /* 0x000fe400078e3cff */
[----:B------:R-:W-:-:S02]  /*3180*/  CS2R R110, SRZ ;  /* 0x00000000006e7805 */ /* 0x000fc4000001ff00 */
[----:B------:R-:W-:Y:S02]  /*3190*/  LOP3.LUT R6, R6, 0x18, R14, 0xf8, !PT ;  /* 0x0000001806067812 */ /* 0x000fe400078ef80e */
[----:B------:R-:W-:Y:S02]  /*31a0*/  CS2R R108, SRZ ;  /* 0x00000000006c7805 */ /* 0x000fe4000001ff00 */
[----:B------:R-:W-:Y:S02]  /*31b0*/  LOP3.LUT R2, R13, 0x120, RZ, 0xc0, !PT ;  /* 0x000001200d027812 */ /* 0x000fe400078ec0ff */
[----:B------:R-:W-:Y:S02]  /*31c0*/  CS2R R114, SRZ ;  /* 0x0000000000727805 */ /* 0x000fe4000001ff00 */
[----:B------:R-:W-:Y:S02]  /*31d0*/  SHF.R.U32.HI R232, RZ, 0x1, R231 ;  /* 0x00000001ffe87819 */ /* 0x000fe400000116e7 */
[----:B------:R-:W-:-:S02]  /*31e0*/  CS2R R112, SRZ ;  /* 0x0000000000707805 */ /* 0x000fc4000001ff00 */
[----:B------:R-:W-:Y:S02]  /*31f0*/  LOP3.LUT R224, R0, 0x120, R12, 0xf8, !PT ;  /* 0x0000012000e07812 */ /* 0x000fe400078ef80c */
[----:B------:R-:W-:Y:S02]  /*3200*/  CS2R R106, SRZ ;  /* 0x00000000006a7805 */ /* 0x000fe4000001ff00 */
[----:B------:R-:W-:Y:S02]  /*3210*/  LOP3.LUT R2, R2, 0x200, R5, 0xf8, !PT ;  /* 0x0000020002027812 */ /* 0x000fe400078ef805 */
[----:B------:R-:W-:Y:S02]  /*3220*/  CS2R R104, SRZ ;  /* 0x0000000000687805 */ /* 0x000fe4000001ff00 */
[----:B------:R-:W-:Y:S02]  /*3230*/  LOP3.LUT R0, R6, 0x8, R232, 0x78, !PT ;  /* 0x0000000806007812 */ /* 0x000fe400078e78e8 */
[----:B------:R-:W-:-:S02]  /*3240*/  CS2R R102, SRZ ;  /* 0x0000000000667805 */ /* 0x000fc4000001ff00 */
[----:B------:R-:W-:Y:S02]  /*3250*/  LEA R226, R3, UR5, 0x1 ;  /* 0x0000000503e27c11 */ /* 0x000fe4000f8e08ff */
[----:B------:R-:W-:Y:S02]  /*3260*/  CS2R R100, SRZ ;  /* 0x0000000000647805 */ /* 0x000fe4000001ff00 */
[----:B------:R-:W-:Y:S02]  /*3270*/  LOP3.LUT R230, R2, R0, RZ, 0xfc, !PT ;  /* 0x0000000002e67212 */ /* 0x000fe400078efcff */
[----:B------:R-:W-:Y:S02]  /*3280*/  CS2R R94, SRZ ;  /* 0x00000000005e7805 */ /* 0x000fe4000001ff00 */
[----:B------:R-:W-:Y:S01]  /*3290*/  LOP3.LUT R5, R5, 0x1c0, RZ, 0xc0, !PT ;  /* 0x000001c005057812 */ /* 0x000fe200078ec0ff */
[C---:B------:R-:W-:Y:S01]  /*32a0*/  VIADD R2, R226.reuse, 0xf000 ;  /* 0x0000f000e2027836 */ /* 0x040fe20000000000 */
[----:B------:R-:W1:Y:S01]  /*32b0*/  LDSM.16.M88.4 R176, [R226+0xf000] ;  /* 0x00f00000e2b0783b */ /* 0x000e620000000200 */
[----:B------:R-:W-:Y:S01]  /*32c0*/  VIADD R220, R226, 0xf020 ;  /* 0x0000f020e2dc7836 */ /* 0x000fe20000000000 */
[----:B------:R-:W-:Y:S01]  /*32d0*/  LOP3.LUT R13, R13, 0x7400, RZ, 0xc0, !PT ;  /* 0x000074000d0d7812 */ /* 0x000fe200078ec0ff */
[----:B------:R-:W-:Y:S01]  /*32e0*/  @P0 VIADD R220, R2, 0xffffffe0 ;  /* 0xffffffe002dc0836 */ /* 0x000fe20000000000 */
[----:B------:R-:W1:Y:S01]  /*32f0*/  LDSM.16.M88.4 R180, [R226+0xf400] ;  /* 0x00f40000e2b4783b */ /* 0x000e620000000200 */
[----:B------:R-:W-:-:S02]  /*3300*/  LOP3.LUT R0, R5, 0x38, R15, 0xf8, !PT ;  /* 0x0000003805007812 */ /* 0x000fc400078ef80f */
[----:B------:R-:W-:Y:S02]  /*3310*/  CS2R R92, SRZ ;  /* 0x00000000005c7805 */ /* 0x000fe4000001ff00 */
[----:B------:R-:W-:Y:S01]  /*3320*/  LOP3.LUT R3, R13, 0x6, R15, 0xf8, !PT ;  /* 0x000000060d037812 */ /* 0x000fe200078ef80f */
[----:B------:R-:W1:Y:S01]  /*3330*/  LDSM.16.M88.4 R184, [R220] ;  /* 0x00000000dcb8783b */ /* 0x000e620000000200 */
[----:B------:R-:W-:Y:S02]  /*3340*/  LOP3.LUT R0, R0, 0x20, R232, 0x78, !PT ;  /* 0x0000002000007812 */ /* 0x000fe400078e78e8 */
[----:B------:R-:W-:Y:S02]  /*3350*/  CS2R R98, SRZ ;  /* 0x0000000000627805 */ /* 0x000fe4000001ff00 */
[----:B------:R-:W-:Y:S01]  /*3360*/  SEL R229, R229, 0xffffffe0, !P0 ;  /* 0xffffffe0e5e57807 */ /* 0x000fe20004000000 */
[----:B------:R-:W1:Y:S01]  /*3370*/  LDSM.16.M88.4 R188, [R220+0x400] ;  /* 0x00040000dcbc783b */ /* 0x000e620000000200 */
[----:B------:R-:W-:-:S02]  /*3380*/  LOP3.LUT R0, R3, R0, RZ, 0xfc, !PT ;  /* 0x0000000003007212 */ /* 0x000fc400078efcff */
[----:B------:R-:W-:Y:S02]  /*3390*/  CS2R R96, SRZ ;  /* 0x0000000000607805 */ /* 0x000fe4000001ff00 */
[----:B------:R-:W-:Y:S01]  /*33a0*/  LEA R225, R4, UR5, 0x1 ;  /* 0x0000000504e17c11 */ /* 0x000fe2000f8e08ff */
[----:B------:R-:W1:Y:S01]  /*33b0*/  LDSM.16.M88.4 R200, [R220+0x2000] ;  /* 0x00200000dcc8783b */ /* 0x000e620000000200 */
[----:B------:R-:W-:Y:S02]  /*33c0*/  LEA R224, R224, UR5, 0x1 ;  /* 0x00000005e0e07c11 */ /* 0x000fe4000f8e08ff */
[----:B------:R-:W-:Y:S02]  /*33d0*/  CS2R R90, SRZ ;  /* 0x00000000005a7805 */ /* 0x000fe4000001ff00 */
[----:B------:R-:W-:Y:S01]  /*33e0*/  LOP3.LUT P0, RZ, R231, 0x2, RZ, 0xc0, !PT ;  /* 0x00000002e7ff7812 */ /* 0x000fe2000780c0ff */
[----:B------:R-:W1:Y:S01]  /*33f0*/  LDSM.16.M88.4 R204, [R220+0x2400] ;  /* 0x00240000dccc783b */ /* 0x000e620000000200 */
[----:B------:R-:W-:-:S02]  /*3400*/  CS2R R88, SRZ ;  /* 0x0000000000587805 */ /* 0x000fc4000001ff00 */
[----:B------:R-:W-:Y:S02]  /*3410*/  CS2R R86, SRZ ;  /* 0x0000000000567805 */ /* 0x000fe4000001ff00 */
[----:B------:R-:W-:Y:S01]  /*3420*/  CS2R R84, SRZ ;  /* 0x0000000000547805 */ /* 0x000fe2000001ff00 */
[----:B------:R-:W1:Y:S01]  /*3430*/  LDSM.16.M88.4 R216, [R220+0x4000] ;  /* 0x00400000dcd8783b */ /* 0x000e620000000200 */
[----:B------:R-:W-:Y:S02]  /*3440*/  CS2R R78, SRZ ;  /* 0x00000000004e7805 */ /* 0x000fe4000001ff00 */
[----:B------:R-:W-:Y:S02]  /*3450*/  CS2R R76, SRZ ;  /* 0x00000000004c7805 */ /* 0x000fe4000001ff00 */
[----:B------:R-:W-:Y:S01]  /*3460*/  CS2R R82, SRZ ;  /* 0x0000000000527805 */ /* 0x000fe2000001ff00 */
        /* <DEDUP_REMOVED lines=20> */
[----:B------:R3:W-:Y:S01]  /*35b0*/  STL [R1+0x8], R0 ;  /* 0x0000080001007387 */ /* 0x0007e20000100800 */
[----:B------:R-:W-:Y:S02]  /*35c0*/  CS2R R50, SRZ ;  /* 0x0000000000327805 */ /* 0x000fe4000001ff00 */
[----:B------:R-:W-:Y:S02]  /*35d0*/  CS2R R48, SRZ ;  /* 0x0000000000307805 */ /* 0x000fe4000001ff00 */
[----:B------:R-:W-:Y:S02]  /*35e0*/  CS2R R42, SRZ ;  /* 0x00000000002a7805 */ /* 0x000fe4000001ff00 */
[----:B------:R-:W-:-:S02]  /*35f0*/  CS2R R40, SRZ ;  /* 0x0000000000287805 */ /* 0x000fc4000001ff00 */
[----:B------:R-:W-:Y:S02]  /*3600*/  CS2R R38, SRZ ;  /* 0x0000000000267805 */ /* 0x000fe4000001ff00 */
[----:B------:R-:W-:Y:S01]  /*3610*/  CS2R R36, SRZ ;  /* 0x0000000000247805 */ /* 0x000fe2000001ff00 */
[----:B------:R-:W-:Y:S01]  /*3620*/  VIADD R246, R246, 0xfffffffc ;  /* 0xfffffffcf6f67836 */ /* 0x000fe20000000000 */
[----:B------:R-:W-:Y:S01]  /*3630*/  SEL R228, R228, 0xffffffe0, !P0 ;  /* 0xffffffe0e4e47807 */ /* 0x000fe20004000000 */
[----:B------:R-:W-:Y:S01]  /*3640*/  VIADD R225, R225, UR12 ;  /* 0x0000000ce1e17c36 */ /* 0x000fe20008000000 */
[----:B--2---:R-:W-:Y:S01]  /*3650*/  USHF.L.U32 UR15, UR15, 0x6, URZ ;  /* 0x000000060f0f7899 */ /* 0x004fe200080006ff */
[----:B------:R-:W-:Y:S02]  /*3660*/  VIADD R224, R224, UR12 ;  /* 0x0000000ce0e07c36 */ /* 0x000fe40008000000 */
[----:B------:R-:W-:Y:S01]  /*3670*/  IMAD.IADD R227, R226, 0x1, R229 ;  /* 0x00000001e2e37824 */ /* 0x000fe200078e02e5 */
[----:B---3--:R-:W-:-:S04]  /*3680*/  IADD3 R248, P2, P1, R8, UR52, R248 ;  /* 0x0000003408f87c10 */ /* 0x008fc8000f95e0f8 */
[----:B------:R-:W-:Y:S01]  /*3690*/  IADD3.X R0, PT, PT, R9, UR16, RZ, P2, P1 ;  /* 0x0000001009007c10 */ /* 0x000fe200097e24ff */
[----:B------:R-:W2:Y:S01]  /*36a0*/  LDCU UR16, c[0x0][0x590] ;  /* 0x0000b200ff1077ac */ /* 0x000ea20008000800 */
[C---:B------:R-:W-:Y:S01]  /*36b0*/  LOP3.LUT P1, RZ, R231.reuse, 0x4, RZ, 0xc0, !PT ;  /* 0x00000004e7ff7812 */ /* 0x040fe2000782c0ff */
[----:B------:R-:W-:Y:S01]  /*36c0*/  IMAD.WIDE.U32 R248, R248, -0x2daee0ad, RZ ;  /* 0xd2511f53f8f87825 */ /* 0x000fe200078e00ff */
[----:B------:R-:W-:Y:S01]  /*36d0*/  LOP3.LUT P2, RZ, R231, 0x8, RZ, 0xc0, !PT ;  /* 0x00000008e7ff7812 */ /* 0x000fe2000784c0ff */
[----:B------:R3:W-:Y:S01]  /*36e0*/  STL [R1+0x4], R0 ;  /* 0x0000040001007387 */ /* 0x0007e20000100800 */
[----:B--2---:R-:W-:Y:S01]  /*36f0*/  USHF.L.U32 UR16, UR16, 0x6, URZ ;  /* 0x0000000610107899 */ /* 0x004fe200080006ff */
[----:B----4-:R-:W-:Y:S02]  /*3700*/  R2UR UR58, R11 ;  /* 0x000000000b3a72ca */ /* 0x010fe400000e0000 */
[----:B------:R-:W-:Y:S01]  /*3710*/  R2UR UR59, R10 ;  /* 0x000000000a3b72ca */ /* 0x000fe200000e0000 */
[----:B---3--:R-:W-:-:S10]  /*3720*/  IMAD.MOV.U32 R0, RZ, RZ, 0x10 ;  /* 0x00000010ff007424 */ /* 0x008fd400078e00ff */
[----:B------:R-:W-:Y:S01]  /*3730*/  UIADD3 UR54, UPT, UPT, UR58, -0x4498517b, URZ ;  /* 0xbb67ae853a367890 */ /* 0x000fe2000fffe0ff */
[----:B------:R-:W-:Y:S01]  /*3740*/  SEL R0, R0, 0xfffffff0, !P1 ;  /* 0xfffffff000007807 */ /* 0x000fe20004800000 */
[----:B------:R-:W-:Y:S02]  /*3750*/  UIADD3 UR57, UPT, UPT, UR59, -0x61c88647, URZ ;  /* 0x9e3779b93b397890 */ /* 0x000fe4000fffe0ff */
[----:B------:R-:W-:Y:S02]  /*3760*/  UIADD3 UR52, UPT, UPT, UR59, 0x3c6ef372, URZ ;  /* 0x3c6ef3723b347890 */ /* 0x000fe4000fffe0ff */
[----:B------:R-:W-:Y:S02]  /*3770*/  UIADD3 UR51, UPT, UPT, UR58, 0x76cf5d0a, URZ ;  /* 0x76cf5d0a3a337890 */ /* 0x000fe4000fffe0ff */
[----:B------:R-:W-:Y:S02]  /*3780*/  UIADD3 UR50, UPT, UPT, UR59, -0x255992d5, URZ ;  /* 0xdaa66d2b3b327890 */ /* 0x000fe4000fffe0ff */
[----:B------:R-:W-:-:S02]  /*3790*/  UIADD3 UR45, UPT, UPT, UR58, 0x32370b8f, URZ ;  /* 0x32370b8f3a2d7890 */ /* 0x000fc4000fffe0ff */
[----:B------:R-:W-:Y:S02]  /*37a0*/  UIADD3 UR30, UPT, UPT, UR59, 0x78dde6e4, URZ ;  /* 0x78dde6e43b1e7890 */ /* 0x000fe4000fffe0ff */
[----:B------:R-:W-:Y:S02]  /*37b0*/  UIADD3 UR23, UPT, UPT, UR58, -0x126145ec, URZ ;  /* 0xed9eba143a177890 */ /* 0x000fe4000fffe0ff */
[----:B------:R-:W-:Y:S02]  /*37c0*/  UIADD3 UR22, UPT, UPT, UR59, 0x1715609d, URZ ;  /* 0x1715609d3b167890 */ /* 0x000fe4000fffe0ff */
[----:B------:R-:W-:Y:S02]  /*37d0*/  UIADD3 UR21, UPT, UPT, UR58, -0x56f99767, URZ ;  /* 0xa90668993a157890 */ /* 0x000fe4000fffe0ff */
[----:B------:R-:W-:Y:S02]  /*37e0*/  UIADD3 UR20, UPT, UPT, UR59, -0x4ab325aa, URZ ;  /* 0xb54cda563b147890 */ /* 0x000fe4000fffe0ff */
[----:B-1----:R-:W-:-:S12]  /*37f0*/  UIADD3 UR17, UPT, UPT, UR58, 0x646e171e, URZ ;  /* 0x646e171e3a117890 */ /* 0x002fd8000fffe0ff */
.L_x_220:
[----:B------:R-:W0:Y:S01]  /*3800*/  LDGDEPBAR ;  /* 0x00000000000079af */ /* 0x000e220000000000 */
[----:B------:R-:W-:Y:S01]  /*3810*/  IMAD.IADD R0, R225, 0x1, R229 ;  /* 0x00000001e1007824 */ /* 0x000fe200078e02e5 */
[----:B------:R-:W-:Y:S01]  /*3820*/  SHF.R.U32.HI R233, RZ, 0x6, R231 ;  /* 0x00000006ffe97819 */ /* 0x000fe200000116e7 */
[----:B------:R-:W-:Y:S05]  /*3830*/  VIADD R2, R246, 0x2 ;  /* 0x00000002f6027836 */ /* 0x000fea0000000000 */
[----:B------:R-:W2:Y:S01]  /*3840*/  LDL R3, [R1+0x4] ;  /* 0x0000040001037983 */ /* 0x000ea20000100800 */
[----:B------:R-:W-:Y:S01]  /*3850*/  USHF.L.U32 UR12, UR47, 0x7, URZ ;  /* 0x000000072f0c7899 */ /* 0x000fe200080006ff */
[----:B-----5:R-:W-:Y:S01]  /*3860*/  FSETP.NEU.FTZ.AND P5, PT, R252, -INF , PT ;  /* 0xff800000fc00780b */ /* 0x020fe20003fbd000 */
[----:B------:R-:W-:Y:S01]  /*3870*/  UIADD3 UR41, UPT, UPT, UR41, -0x40, URZ ;  /* 0xffffffc029297890 */ /* 0x000fe2000fffe0ff */
[----:B------:R-:W3:Y:S01]  /*3880*/  LDL R234, [R1+0x8] ;  /* 0x0000080001ea7983 */ /* 0x000ee20000100800 */
[----:B------:R-:W-:Y:S01]  /*3890*/  UIADD3 UR12, UPT, UPT, UR12, 0x80, URZ ;  /* 0x000000800c0c7890 */ /* 0x000fe2000fffe0ff */
[----:B------:R-:W-:Y:S01]  /*38a0*/  FSETP.NEU.FTZ.AND P3, PT, R250, -INF , PT ;  /* 0xff800000fa00780b */ /* 0x000fe20003f7d000 */
[----:B------:R-:W-:Y:S01]  /*38b0*/  UISETP.GE.AND UP0, UPT, UR41, UR55, UPT ;  /* 0x000000372900728c */ /* 0x000fe2000bf06270 */
[----:B------:R-:W-:Y:S01]  /*38c0*/  FSETP.NEU.FTZ.AND P4, PT, R251, -INF , PT ;  /* 0xff800000fb00780b */ /* 0x000fe20003f9d000 */
[----:B------:R-:W-:Y:S02]  /*38d0*/  UIADD3 UR42, UPT, UPT, UR42, -0x1, URZ ;  /* 0xffffffff2a2a7890 */ /* 0x000fe4000fffe0ff */
[----:B------:R-:W-:Y:S06]  /*38e0*/  UISETP.LT.AND UP0, UPT, UR12, UR43, UP0 ;  /* 0x0000002b0c00728c */ /* 0x000fec0008701270 */
[----:B------:R-:W-:Y:S01]  /*38f0*/  PLOP3.LUT P0, PT, PT, PT, UP0, 0x80, 0x8 ;  /* 0x000000000008781c */ /* 0x000fe20003f0f008 */
[----:B------:R-:W-:Y:S01]  /*3900*/  UISETP.GT.AND UP0, UPT, UR42, UR53, UPT ;  /* 0x000000352a00728c */ /* 0x000fe2000bf04270 */
[----:B------:R-:W-:Y:S04]  /*3910*/  DEPBAR.LE SB0, 0x0 ;  /* 0x000080000000791a */ /* 0x000fe80000000000 */
[----:B------:R-:W-:Y:S06]  /*3920*/  BAR.SYNC.DEFER_BLOCKING 0x0 ;  /* 0x0000000000007b1d */ /* 0x000fec0000010000 */
[----:B------:R-:W-:Y:S08]  /*3930*/  LDSM.16.M88.4 R32, [R225] ;  /* 0x00000000e120783b */ /* 0x000ff00000000200 */
[----:B------:R-:W1:Y:S08]  /*3940*/  LDSM.16.M88.4 R16, [R226+0x9000] ;  /* 0x00900000e210783b */ /* 0x000e700000000200 */
[----:B------:R-:W4:Y:S08]  /*3950*/  LDSM.16.M88.4 R28, [R225+0x800] ;  /* 0x00080000e11c783b */ /* 0x000f300000000200 */
[----:B------:R-:W4:Y:S08]  /*3960*/  LDSM.16.M88.4 R132, [R226+0x9400] ;  /* 0x00940000e284783b */ /* 0x000f300000000200 */
[----:B------:R-:W-:Y:S08]  /*3970*/  LDSM.16.M88.4 R136, [R0] ;  /* 0x000000000088783b */ /* 0x000ff00000000200 */
[----:B------:R-:W4:Y:S01]  /*3980*/  LDSM.16.M88.4 R140, [R227+0x9000] ;  /* 0x00900000e38c783b */ /* 0x000f220000000200 */
[-C--:B-1----:R-:W-:Y:S07]  /*3990*/  HMMA.16816.F32.BF16 R4, R32, R16.reuse, RZ ;  /* 0x000000102004723c */ /* 0x082fee00000418ff */
[----:B------:R-:W1:Y:S01]  /*39a0*/  LDSM.16.M88.4 R144, [R0+0x800] ;  /* 0x000800000090783b */ /* 0x000e620000000200 */
[C---:B----4-:R-:W-:Y:S07]  /*39b0*/  HMMA.16816.F32.BF16 R8, R28.reuse, R16, RZ ;  /* 0x000000101c08723c */ /* 0x050fee00000418ff */
[----:B------:R-:W4:Y:S01]  /*39c0*/  LDSM.16.M88.4 R148, [R227+0x9400] ;  /* 0x00940000e394783b */ /* 0x000f220000000200 */
[-C--:B------:R-:W-:Y:S07]  /*39d0*/  HMMA.16816.F32.BF16 R12, R28, R18.reuse, RZ ;  /* 0x000000121c0c723c */ /* 0x080fee00000418ff */
[----:B------:R-:W-:Y:S01]  /*39e0*/  LDSM.16.M88.4 R152, [R225+0x1000] ;  /* 0x00100000e198783b */ /* 0x000fe20000000200 */
[C---:B------:R-:W-:Y:S07]  /*39f0*/  HMMA.16816.F32.BF16 R16, R32.reuse, R18, RZ ;  /* 0x000000122010723c */ /* 0x040fee00000418ff */
[----:B------:R-:W4:Y:S01]  /*3a00*/  LDSM.16.M88.4 R156, [R226+0xb000] ;  /* 0x00b00000e29c783b */ /* 0x000f220000000200 */
[-C--:B------:R-:W-:Y:S07]  /*3a10*/  HMMA.16816.F32.BF16 R20, R32, R132.reuse, RZ ;  /* 0x000000842014723c */ /* 0x080fee00000418ff */
[----:B------:R-:W4:Y:S01]  /*3a20*/  LDSM.16.M88.4 R160, [R225+0x1800] ;  /* 0x00180000e1a0783b */ /* 0x000f220000000200 */
[C---:B------:R-:W-:Y:S07]  /*3a30*/  HMMA.16816.F32.BF16 R24, R28.reuse, R132, RZ ;  /* 0x000000841c18723c */ /* 0x040fee00000418ff */
[----:B------:R-:W4:Y:S01]  /*3a40*/  LDSM.16.M88.4 R164, [R226+0xb400] ;  /* 0x00b40000e2a4783b */ /* 0x000f220000000200 */
[-C--:B------:R-:W-:Y:S07]  /*3a50*/  HMMA.16816.F32.BF16 R28, R28, R134.reuse, RZ ;  /* 0x000000861c1c723c */ /* 0x080fee00000418ff */
[----:B------:R-:W-:Y:S01]  /*3a60*/  LDSM.16.M88.4 R168, [R0+0x1800] ;  /* 0x0018000000a8783b */ /* 0x000fe20000000200 */
[----:B------:R-:W-:Y:S07]  /*3a70*/  HMMA.16816.F32.BF16 R32, R32, R134, RZ ;  /* 0x000000862020723c */ /* 0x000fee00000418ff */
[----:B------:R-:W-:Y:S01]  /*3a80*/  LDSM.16.M88.4 R132, [R0+0x1000] ;  /* 0x001000000084783b */ /* 0x000fe20000000200 */
[-C--:B------:R-:W-:Y:S07]  /*3a90*/  HMMA.16816.F32.BF16 R4, R136, R140.reuse, R4 ;  /* 0x0000008c8804723c */ /* 0x080fee0000041804 */
[----:B------:R-:W-:Y:S01]  /*3aa0*/  LDSM.16.M88.4 R172, [R227+0xb400] ;  /* 0x00b40000e3ac783b */ /* 0x000fe20000000200 */
[C---:B-1----:R-:W-:Y:S08]  /*3ab0*/  HMMA.16816.F32.BF16 R8, R144.reuse, R140, R8 ;  /* 0x0000008c9008723c */ /* 0x042ff00000041808 */
[-C--:B------:R-:W-:Y:S08]  /*3ac0*/  HMMA.16816.F32.BF16 R12, R144, R142.reuse, R12 ;  /* 0x0000008e900c723c */ /* 0x080ff0000004180c */
[C---:B------:R-:W-:Y:S01]  /*3ad0*/  HMMA.16816.F32.BF16 R16, R136.reuse, R142, R16 ;  /* 0x0000008e8810723c */ /* 0x040fe20000041810 */
[----:B------:R-:W1:Y:S07]  /*3ae0*/  LDSM.16.M88.4 R140, [R227+0xb000] ;  /* 0x00b00000e38c783b */ /* 0x000e6e0000000200 */
[-C--:B----4-:R-:W-:Y:S08]  /*3af0*/  HMMA.16816.F32.BF16 R20, R136, R148.reuse, R20 ;  /* 0x000000948814723c */ /* 0x090ff00000041814 */
[C---:B------:R-:W-:Y:S08]  /*3b00*/  HMMA.16816.F32.BF16 R24, R144.reuse, R148, R24 ;  /* 0x000000949018723c */ /* 0x040ff00000041818 */
[-C--:B------:R-:W-:Y:S01]  /*3b10*/  HMMA.16816.F32.BF16 R28, R144, R150.reuse, R28 ;  /* 0x00000096901c723c */ /* 0x080fe2000004181c */
[----:B------:R-:W-:Y:S07]  /*3b20*/  LDSM.16.M88.4 R144, [R226+0xd000] ;  /* 0x00d00000e290783b */ /* 0x000fee0000000200 */
[----:B------:R-:W-:Y:S01]  /*3b30*/  HMMA.16816.F32.BF16 R32, R136, R150, R32 ;  /* 0x000000968820723c */ /* 0x000fe20000041820 */
[----:B------:R-:W4:Y:S07]  /*3b40*/  LDSM.16.M88.4 R136, [R225+0x2000] ;  /* 0x00200000e188783b */ /* 0x000f2e0000000200 */
[-C--:B------:R-:W-:Y:S01]  /*3b50*/  HMMA.16816.F32.BF16 R4, R152, R156.reuse, R4 ;  /* 0x0000009c9804723c */ /* 0x080fe20000041804 */
[----:B------:R-:W4:Y:S07]  /*3b60*/  LDSM.16.M88.4 R148, [R225+0x2800] ;  /* 0x00280000e194783b */ /* 0x000f2e0000000200 */
[C---:B------:R-:W-:Y:S08]  /*3b70*/  HMMA.16816.F32.BF16 R8, R160.reuse, R156, R8 ;  /* 0x0000009ca008723c */ /* 0x040ff00000041808 */
[-C--:B------:R-:W-:Y:S08]  /*3b80*/  HMMA.16816.F32.BF16 R12, R160, R158.reuse, R12 ;  /* 0x0000009ea00c723c */ /* 0x080ff0000004180c */
[C---:B------:R-:W-:Y:S01]  /*3b90*/  HMMA.16816.F32.BF16 R16, R152.reuse, R158, R16 ;  /* 0x0000009e9810723c */ /* 0x040fe20000041810 */
[----:B------:R-:W2:Y:S07]  /*3ba0*/  LDSM.16.M88.4 R156, [R226+0xd400] ;  /* 0x00d40000e29c783b */ /* 0x000eae0000000200 */
[-C--:B------:R-:W-:Y:S08]  /*3bb0*/  HMMA.16816.F32.BF16 R20, R152, R164.reuse, R20 ;  /* 0x000000a49814723c */ /* 0x080ff00000041814 */
[C---:B------:R-:W-:Y:S08]  /*3bc0*/  HMMA.16816.F32.BF16 R24, R160.reuse, R164, R24 ;  /* 0x000000a4a018723c */ /* 0x040ff00000041818 */
[-C--:B------:R-:W-:Y:S08]  /*3bd0*/  HMMA.16816.F32.BF16 R28, R160, R166.reuse, R28 ;  /* 0x000000a6a01c723c */ /* 0x080ff0000004181c */
[----:B------:R-:W-:Y:S01]  /*3be0*/  HMMA.16816.F32.BF16 R32, R152, R166, R32 ;  /* 0x000000a69820723c */ /* 0x000fe20000041820 */
[----:B------:R-:W2:Y:S01]  /*3bf0*/  LDL R153, [R1] ;  /* 0x0000000001997983 */ /* 0x000ea20000100800 */
[----:B------:R-:W-:Y:S02]  /*3c00*/  IMAD.MOV.U32 R167, RZ, RZ, 0x20 ;  /* 0x00000020ffa77424 */ /* 0x000fe400078e00ff */
[----:B------:R-:W-:Y:S04]  /*3c10*/  IMAD.MOV.U32 R166, RZ, RZ, 0x18 ;  /* 0x00000018ffa67424 */ /* 0x000fe800078e00ff */
[-C--:B-1----:R-:W-:Y:S08]  /*3c20*/  HMMA.16816.F32.BF16 R4, R132, R140.reuse, R4 ;  /* 0x0000008c8404723c */ /* 0x082ff00000041804 */
[C---:B------:R-:W-:Y:S08]  /*3c30*/  HMMA.16816.F32.BF16 R8, R168.reuse, R140, R8 ;  /* 0x0000008ca808723c */ /* 0x040ff00000041808 */
[-C--:B------:R-:W-:Y:S03]  /*3c40*/  HMMA.16816.F32.BF16 R12, R168, R142.reuse, R12 ;  /* 0x0000008ea80c723c */ /* 0x080fe6000004180c */
[----:B---3--:R-:W-:Y:S05]  /*3c50*/  LEA R154, R234, UR4, 0x1 ;  /* 0x00000004ea9a7c11 */ /* 0x008fea000f8e08ff */
[C---:B------:R-:W-:Y:S01]  /*3c60*/  HMMA.16816.F32.BF16 R16, R132.reuse, R142, R16 ;  /* 0x0000008e8410723c */ /* 0x040fe20000041810 */
[----:B------:R-:W-:Y:S03]  /*3c70*/  LDSM.16.M88.4 R140, [R227+0xd000] ;  /* 0x00d00000e38c783b */ /* 0x000fe60000000200 */
[----:B------:R-:W-:Y:S04]  /*3c80*/  VIADD R152, R154, 0x13020 ;  /* 0x000130209a987836 */ /* 0x000fe80000000000 */
[-C--:B------:R-:W-:Y:S08]  /*3c90*/  HMMA.16816.F32.BF16 R20, R132, R172.reuse, R20 ;  /* 0x000000ac8414723c */ /* 0x080ff00000041814 */
[C---:B------:R-:W-:Y:S08]  /*3ca0*/  HMMA.16816.F32.BF16 R24, R168.reuse, R172, R24 ;  /* 0x000000aca818723c */ /* 0x040ff00000041818 */
[-C--:B------:R-:W-:Y:S08]  /*3cb0*/  HMMA.16816.F32.BF16 R28, R168, R174.reuse, R28 ;  /* 0x000000aea81c723c */ /* 0x080ff0000004181c */
[----:B------:R-:W-:Y:S01]  /*3cc0*/  HMMA.16816.F32.BF16 R32, R132, R174, R32 ;  /* 0x000000ae8420723c */ /* 0x000fe20000041820 */
[----:B------:R-:W1:Y:S07]  /*3cd0*/  LDSM.16.M88.4 R132, [R0+0x2000] ;  /* 0x002000000084783b */ /* 0x000e6e0000000200 */
[-C--:B----4-:R-:W-:Y:S08]  /*3ce0*/  HMMA.16816.F32.BF16 R4, R136, R144.reuse, R4 ;  /* 0x000000908804723c */ /* 0x090ff00000041804 */
[C---:B------:R-:W-:Y:S08]  /*3cf0*/  HMMA.16816.F32.BF16 R8, R148.reuse, R144, R8 ;  /* 0x000000909408723c */ /* 0x040ff00000041808 */
[-C--:B------:R-:W-:Y:S08]  /*3d00*/  HMMA.16816.F32.BF16 R12, R148, R146.reuse, R12 ;  /* 0x00000092940c723c */ /* 0x080ff0000004180c */
[C---:B------:R-:W-:Y:S01]  /*3d10*/  HMMA.16816.F32.BF16 R16, R136.reuse, R146, R16 ;  /* 0x000000928810723c */ /* 0x040fe20000041810 */
[----:B------:R3:W4:Y:S07]  /*3d20*/  LDSM.16.M88.4 R144, [R0+0x2800] ;  /* 0x002800000090783b */ /* 0x00072e0000000200 */
[-C--:B--2---:R-:W-:Y:S08]  /*3d30*/  HMMA.16816.F32.BF16 R20, R136, R156.reuse, R20 ;  /* 0x0000009c8814723c */ /* 0x084ff00000041814 */
[C---:B------:R-:W-:Y:S04]  /*3d40*/  HMMA.16816.F32.BF16 R24, R148.reuse, R156, R24 ;  /* 0x0000009c9418723c */ /* 0x040fe80000041818 */
[----:B------:R-:W-:Y:S04]  /*3d50*/  IMAD.WIDE.U32 R156, R246, -0x326172a9, RZ ;  /* 0xcd9e8d57f69c7825 */ /* 0x000fe800078e00ff */
[-C--:B------:R-:W-:Y:S01]  /*3d60*/  HMMA.16816.F32.BF16 R28, R148, R158.reuse, R28 ;  /* 0x0000009e941c723c */ /* 0x080fe2000004181c */
[----:B---3--:R-:W-:Y:S02]  /*3d70*/  IMAD.U32 R0, RZ, RZ, UR47 ;  /* 0x0000002fff007e24 */ /* 0x008fe4000f8e00ff */
[C---:B------:R-:W-:Y:S01]  /*3d80*/  LOP3.LUT R160, R3.reuse, UR59, R157, 0x96, !PT ;  /* 0x0000003b03a07c12 */ /* 0x040fe2000f8e969d */
[----:B------:R-:W-:Y:S04]  /*3d90*/  IMAD.WIDE.U32 R148, R2, -0x326172a9, RZ ;  /* 0xcd9e8d5702947825 */ /* 0x000fe800078e00ff */
[----:B------:R-:W-:Y:S04]  /*3da0*/  HMMA.16816.F32.BF16 R32, R136, R158, R32 ;  /* 0x0000009e8820723c */ /* 0x000fe80000041820 */
[----:B------:R-:W-:Y:S01]  /*3db0*/  IMAD.WIDE.U32 R160, R160, -0x2daee0ad, RZ ;  /* 0xd2511f53a0a07825 */ /* 0x000fe200078e00ff */
[----:B------:R-:W-:Y:S03]  /*3dc0*/  LOP3.LUT R150, R3, UR59, R149, 0x96, !PT ;  /* 0x0000003b03967c12 */ /* 0x000fe6000f8e9695 */
[----:B------:R-:W-:Y:S01]  /*3dd0*/  FMUL.FTZ R149, R251, 1.4426950216293334961 ;  /* 0x3fb8aa3bfb957820 */ /* 0x000fe20000410000 */
[-C--:B-1----:R-:W-:Y:S05]  /*3de0*/  HMMA.16816.F32.BF16 R4, R132, R140.reuse, R4 ;  /* 0x0000008c8404723c */ /* 0x082fea0000041804 */
[----:B------:R-:W-:Y:S01]  /*3df0*/  LOP3.LUT R164, R248, UR54, R161, 0x96, !PT ;  /* 0x00000036f8a47c12 */ /* 0x000fe2000f8e96a1 */
[----:B------:R-:W-:Y:S01]  /*3e00*/  IMAD R0, R0, 0x4, R233 ;  /* 0x0000000400007824 */ /* 0x000fe200078e02e9 */
[----:B------:R-:W-:Y:S01]  /*3e10*/  FSEL R149, R149, RZ, P4 ;  /* 0x000000ff95957208 */ /* 0x000fe20002000000 */
[----:B------:R-:W-:Y:S01]  /*3e20*/  VIADD R151, R154, 0x13000 ;  /* 0x000130009a977836 */ /* 0x000fe20000000000 */
[C---:B----4-:R-:W-:Y:S04]  /*3e30*/  HMMA.16816.F32.BF16 R8, R144.reuse, R140, R8 ;  /* 0x0000008c9008723c */ /* 0x050fe80000041808 */
[----:B------:R-:W-:Y:S01]  /*3e40*/  @!P0 VIADDMNMX R141, R237, -R167, UR43, PT ;  /* 0x0000002bed8d8e46 */ /* 0x000fe2000b8009a7 */
[----:B------:R-:W-:Y:S01]  /*3e50*/  @P2 VIADD R152, R151, 0xffffffe0 ;  /* 0xffffffe097982836 */ /* 0x000fe20000000000 */
[----:B------:R-:W-:Y:S01]  /*3e60*/  LOP3.LUT R0, R0, UR58, R249, 0x96, !PT ;  /* 0x0000003a00007c12 */ /* 0x000fe2000f8e96f9 */
[----:B------:R-:W-:Y:S01]  /*3e70*/  IMAD.WIDE.U32 R150, R150, -0x2daee0ad, RZ ;  /* 0xd2511f5396967825 */ /* 0x000fe200078e00ff */
[----:B------:R-:W-:Y:S01]  /*3e80*/  @!P0 VIADDMNMX R140, R237, -R166, UR43, PT ;  /* 0x0000002bed8c8e46 */ /* 0x000fe2000b8009a6 */
[-C--:B------:R-:W-:Y:S03]  /*3e90*/  HMMA.16816.F32.BF16 R12, R144, R142.reuse, R12 ;  /* 0x0000008e900c723c */ /* 0x080fe6000004180c */
[----:B------:R-:W-:Y:S01]  /*3ea0*/  LOP3.LUT R158, R248, UR54, R151, 0x96, !PT ;  /* 0x00000036f89e7c12 */ /* 0x000fe2000f8e9697 */
[----:B------:R-:W-:Y:S04]  /*3eb0*/  IMAD.WIDE.U32 R2, R0, -0x326172a9, RZ ;  /* 0xcd9e8d5700027825 */ /* 0x000fe800078e00ff */
[----:B------:R-:W-:Y:S01]  /*3ec0*/  IMAD.WIDE.U32 R164, R164, -0x326172a9, RZ ;  /* 0xcd9e8d57a4a47825 */ /* 0x000fe200078e00ff */
[----:B------:R-:W-:Y:S01]  /*3ed0*/  LOP3.LUT R157, R156, UR57, R3, 0x96, !PT ;  /* 0x000000399c9d7c12 */ /* 0x000fe2000f8e9603 */
[C---:B------:R-:W-:Y:S04]  /*3ee0*/  HMMA.16816.F32.BF16 R16, R132.reuse, R142, R16 ;  /* 0x0000008e8410723c */ /* 0x040fe80000041810 */
[----:B------:R-:W-:Y:S01]  /*3ef0*/  LOP3.LUT R162, R2, UR52, R165, 0x96, !PT ;  /* 0x0000003402a27c12 */ /* 0x000fe2000f8e96a5 */
[----:B------:R-:W-:Y:S01]  /*3f00*/  IMAD.WIDE.U32 R158, R158, -0x326172a9, RZ ;  /* 0xcd9e8d579e9e7825 */ /* 0x000fe200078e00ff */
[----:B------:R-:W-:Y:S03]  /*3f10*/  LOP3.LUT R156, R148, UR57, R3, 0x96, !PT ;  /* 0x00000039949c7c12 */ /* 0x000fe6000f8e9603 */
[----:B------:R-:W-:Y:S01]  /*3f20*/  FMUL.FTZ R148, R250, 1.4426950216293334961 ;  /* 0x3fb8aa3bfa947820 */ /* 0x000fe20000410000 */
[----:B------:R-:W-:Y:S01]  /*3f30*/  IMAD.WIDE.U32 R136, R157, -0x2daee0ad, RZ ;  /* 0xd2511f539d887825 */ /* 0x000fe200078e00ff */
[----:B------:R-:W-:Y:S03]  /*3f40*/  LOP3.LUT R155, R2, UR52, R159, 0x96, !PT ;  /* 0x00000034029b7c12 */ /* 0x000fe6000f8e969f */
[----:B------:R-:W-:Y:S01]  /*3f50*/  FSEL R148, R148, RZ, P3 ;  /* 0x000000ff94947208 */ /* 0x000fe20001800000 */
[----:B------:R-:W-:Y:S01]  /*3f60*/  IMAD.WIDE.U32 R162, R162, -0x2daee0ad, RZ ;  /* 0xd2511f53a2a27825 */ /* 0x000fe200078e00ff */
[----:B------:R-:W-:Y:S03]  /*3f70*/  LOP3.LUT R160, R160, UR51, R137, 0x96, !PT ;  /* 0x00000033a0a07c12 */ /* 0x000fe6000f8e9689 */
[----:B------:R-:W-:Y:S01]  /*3f80*/  IMAD.SHL.U32 R233, R231, 0x2, RZ ;  /* 0x00000002e7e97824 */ /* 0x000fe200078e00ff */
[----:B------:R-:W-:Y:S01]  /*3f90*/  LOP3.LUT R159, R136, UR45, R163, 0x96, !PT ;  /* 0x0000002d889f7c12 */ /* 0x000fe2000f8e96a3 */
[----:B------:R-:W-:Y:S01]  /*3fa0*/  IMAD.WIDE.U32 R156, R156, -0x2daee0ad, RZ ;  /* 0xd2511f539c9c7825 */ /* 0x000fe200078e00ff */
[----:B------:R-:W1:Y:S02]  /*3fb0*/  LDSM.16.M88.4 R136, [R227+0xd400] ;  /* 0x00d40000e388783b */ /* 0x000e640000000200 */
[----:B------:R-:W-:Y:S01]  /*3fc0*/  @!P0 LOP3.LUT R0, R233, 0x6, RZ, 0xc0, !PT ;  /* 0x00000006e9008812 */ /* 0x000fe200078ec0ff */
[----:B------:R-:W-:Y:S01]  /*3fd0*/  IMAD.U32 R3, RZ, RZ, UR47 ;  /* 0x0000002fff037e24 */ /* 0x000fe2000f8e00ff */
[----:B------:R-:W-:Y:S01]  /*3fe0*/  LOP3.LUT R157, R150, UR51, R157, 0x96, !PT ;  /* 0x00000033969d7c12 */ /* 0x000fe2000f8e969d */
[----:B------:R-:W-:Y:S01]  /*3ff0*/  FMUL.FTZ R150, R252, 1.4426950216293334961 ;  /* 0x3fb8aa3bfc967820 */ /* 0x000fe20000410000 */
[----:B------:R-:W-:Y:S04]  /*4000*/  @!P0 LOP3.LUT R0, R0, 0x1e0, R232, 0xf8, !PT ;  /* 0x000001e000008812 */ /* 0x000fe800078ef8e8 */
[----:B------:R-:W-:Y:S01]  /*4010*/  FSEL R150, R150, RZ, P5 ;  /* 0x000000ff96967208 */ /* 0x000fe20002800000 */
[----:B------:R-:W-:Y:S01]  /*4020*/  @!P0 IMAD R0, R3, 0x80, R0 ;  /* 0x0000008003008824 */ /* 0x000fe200078e0200 */
[----:B------:R-:W-:Y:S03]  /*4030*/  @!P0 VIMNMX R3, PT, PT, R237, UR43, PT ;  /* 0x0000002bed038c48 */ /* 0x000fe6000bfe0100 */
[C---:B------:R-:W-:Y:S01]  /*4040*/  @!P0 VIADD R142, R0.reuse, 0x8 ;  /* 0x00000008008e8836 */ /* 0x040fe20000000000 */
[C---:B------:R-:W-:Y:S01]  /*4050*/  @!P0 ISETP.GE.AND P5, PT, R0.reuse, R141, PT ;  /* 0x0000008d0000820c */ /* 0x040fe20003fa6270 */
[----:B------:R-:W-:Y:S03]  /*4060*/  @!P0 VIADD R143, R0, 0x9 ;  /* 0x00000009008f8836 */ /* 0x000fe60000000000 */
[----:B------:R-:W-:Y:S01]  /*4070*/  @!P0 FSEL R4, R4, -INF , !P5 ;  /* 0xff80000004048808 */ /* 0x000fe20006800000 */
[-C--:B-1----:R-:W-:Y:S08]  /*4080*/  HMMA.16816.F32.BF16 R20, R132, R136.reuse, R20 ;  /* 0x000000888414723c */ /* 0x082ff00000041814 */
[C---:B------:R-:W-:Y:S04]  /*4090*/  HMMA.16816.F32.BF16 R24, R144.reuse, R136, R24 ;  /* 0x000000889018723c */ /* 0x040fe80000041818 */
[----:B------:R-:W-:Y:S04]  /*40a0*/  IMAD.WIDE.U32 R136, R155, -0x2daee0ad, RZ ;  /* 0xd2511f539b887825 */ /* 0x000fe800078e00ff */
[-C--:B------:R-:W-:Y:S08]  /*40b0*/  HMMA.16816.F32.BF16 R28, R144, R138.reuse, R28 ;  /* 0x0000008a901c723c */ /* 0x080ff0000004181c */
[----:B------:R-:W-:Y:S04]  /*40c0*/  HMMA.16816.F32.BF16 R32, R132, R138, R32 ;  /* 0x0000008a8420723c */ /* 0x000fe80000041820 */
[C---:B------:R-:W-:Y:S01]  /*40d0*/  FSETP.NEU.FTZ.AND P6, PT, R153.reuse, -INF , PT ;  /* 0xff8000009900780b */ /* 0x040fe20003fdd000 */
[----:B------:R-:W-:Y:S01]  /*40e0*/  FMUL.FTZ R151, R153, 1.4426950216293334961 ;  /* 0x3fb8aa3b99977820 */ /* 0x000fe20000410000 */
[----:B------:R-:W-:Y:S04]  /*40f0*/  IMAD.MOV.U32 R153, RZ, RZ, 0x8 ;  /* 0x00000008ff997424 */ /* 0x000fe800078e00ff */
[----:B------:R-:W-:Y:S02]  /*4100*/  FSEL R151, R151, RZ, P6 ;  /* 0x000000ff97977208 */ /* 0x000fe40003000000 */
[CC--:B------:R-:W-:Y:S02]  /*4110*/  @!P0 ISETP.GE.AND P6, PT, R0.reuse, R140.reuse, PT ;  /* 0x0000008c0000820c */ /* 0x0c0fe40003fc6270 */
[----:B------:R-:W-:Y:S01]  /*4120*/  @!P0 VIADDMNMX R2, R237, R153, UR43, PT ;  /* 0x0000002bed028e46 */ /* 0x000fe2000b800199 */
[----:B------:R-:W-:Y:S01]  /*4130*/  @!P0 VIADD R153, R0, 0x1 ;  /* 0x0000000100998836 */ /* 0x000fe20000000000 */
[----:B------:R-:W-:Y:S01]  /*4140*/  @!P0 FSEL R6, R6, -INF , !P6 ;  /* 0xff80000006068808 */ /* 0x000fe20007000000 */
[--C-:B------:R-:W-:Y:S01]  /*4150*/  FFMA.FTZ R4, R4, UR14, -R151.reuse ;  /* 0x0000000e04047c23 */ /* 0x100fe20008010897 */
[----:B------:R-:W-:Y:S02]  /*4160*/  @!P0 ISETP.GE.AND P6, PT, R0, R3, PT ;  /* 0x000000030000820c */ /* 0x000fe40003fc6270 */
[C---:B------:R-:W-:Y:S01]  /*4170*/  @!P0 ISETP.GE.AND P3, PT, R153.reuse, R140, PT ;  /* 0x0000008c9900820c */ /* 0x040fe20003f66270 */
[----:B------:R1:W2:Y:S01]  /*4180*/  MUFU.EX2 R163, R4 ;  /* 0x0000000400a37308 */ /* 0x0002a20000000800 */
[----:B------:R-:W-:Y:S01]  /*4190*/  @!P0 ISETP.GE.AND P4, PT, R153, R141, PT ;  /* 0x0000008d9900820c */ /* 0x000fe20003f86270 */
[--C-:B------:R-:W-:Y:S01]  /*41a0*/  FFMA.FTZ R6, R6, UR14, -R150.reuse ;  /* 0x0000000e06067c23 */ /* 0x100fe20008010896 */
[----:B------:R-:W-:Y:S02]  /*41b0*/  @!P0 FSEL R7, R7, -INF , !P3 ;  /* 0xff80000007078808 */ /* 0x000fe40005800000 */
[-C--:B------:R-:W-:Y:S02]  /*41c0*/  @!P0 ISETP.GE.AND P3, PT, R0, R2.reuse, PT ;  /* 0x000000020000820c */ /* 0x080fe40003f66270 */
[-C--:B------:R-:W-:Y:S03]  /*41d0*/  @!P0 ISETP.GE.AND P5, PT, R153, R3.reuse, PT ;  /* 0x000000039900820c */ /* 0x080fe60003fa6270 */
[----:B------:R3:W-:Y:S01]  /*41e0*/  MUFU.EX2 R172, R6 ;  /* 0x0000000600ac7308 */ /* 0x0007e20000000800 */
[----:B------:R-:W-:Y:S01]  /*41f0*/  @!P0 FSEL R5, R5, -INF , !P4 ;  /* 0xff80000005058808 */ /* 0x000fe20006000000 */
[----:B------:R-:W-:Y:S01]  /*4200*/  FFMA.FTZ R7, R7, UR14, -R150 ;  /* 0x0000000e07077c23 */ /* 0x000fe20008010896 */
[----:B------:R-:W-:Y:S02]  /*4210*/  @!P0 FSEL R10, R10, -INF , !P3 ;  /* 0xff8000000a0a8808 */ /* 0x000fe40005800000 */
[-C--:B------:R-:W-:Y:S01]  /*4220*/  @!P0 ISETP.GE.AND P3, PT, R142, R2.reuse, PT ;  /* 0x000000028e00820c */ /* 0x080fe20003f66270 */
[----:B------:R-:W-:Y:S01]  /*4230*/  FFMA.FTZ R168, R5, UR14, -R151 ;  /* 0x0000000e05a87c23 */ /* 0x000fe20008010897 */
[----:B------:R-:W-:Y:S01]  /*4240*/  @!P0 FSEL R9, R9, -INF , !P5 ;  /* 0xff80000009098808 */ /* 0x000fe20006800000 */
[C---:B------:R-:W-:Y:S01]  /*4250*/  @!P0 VIADD R5, R0.reuse, 0x11 ;  /* 0x0000001100058836 */ /* 0x040fe20000000000 */
[-C--:B------:R-:W-:Y:S01]  /*4260*/  @!P0 ISETP.GE.AND P4, PT, R153, R2.reuse, PT ;  /* 0x000000029900820c */ /* 0x080fe20003f86270 */
[----:B-1----:R-:W-:Y:S01]  /*4270*/  @!P0 VIADD R4, R0, 0x10 ;  /* 0x0000001000048836 */ /* 0x002fe20000000000 */
[-C--:B------:R-:W-:Y:S01]  /*4280*/  @!P0 ISETP.GE.AND P5, PT, R143, R3.reuse, PT ;  /* 0x000000038f00820c */ /* 0x080fe20003fa6270 */
[----:B------:R1:W4:Y:S01]  /*4290*/  MUFU.EX2 R169, R7 ;  /* 0x0000000700a97308 */ /* 0x0003220000000800 */
[----:B------:R-:W-:Y:S01]  /*42a0*/  @!P0 FSEL R8, R8, -INF , !P6 ;  /* 0xff80000008088808 */ /* 0x000fe20007000000 */
[--C-:B------:R-:W-:Y:S01]  /*42b0*/  FFMA.FTZ R9, R9, UR14, -R149.reuse ;  /* 0x0000000e09097c23 */ /* 0x100fe20008010895 */
[----:B------:R-:W-:Y:S01]  /*42c0*/  @!P0 FSEL R14, R14, -INF , !P3 ;  /* 0xff8000000e0e8808 */ /* 0x000fe20005800000 */
[--C-:B------:R-:W-:Y:S01]  /*42d0*/  FFMA.FTZ R10, R10, UR14, -R148.reuse ;  /* 0x0000000e0a0a7c23 */ /* 0x100fe20008010894 */
[----:B------:R-:W-:Y:S01]  /*42e0*/  @!P0 ISETP.GE.AND P6, PT, R142, R3, PT ;  /* 0x000000038e00820c */ /* 0x000fe20003fc6270 */
[--C-:B------:R-:W-:Y:S01]  /*42f0*/  FFMA.FTZ R8, R8, UR14, -R149.reuse ;  /* 0x0000000e08087c23 */ /* 0x100fe20008010895 */
[-C--:B------:R-:W-:Y:S03]  /*4300*/  @!P0 ISETP.GE.AND P3, PT, R143, R141.reuse, PT ;  /* 0x0000008d8f00820c */ /* 0x080fe60003f66270 */
[----:B------:R-:W-:Y:S01]  /*4310*/  MUFU.EX2 R175, R9 ;  /* 0x0000000900af7308 */ /* 0x000fe20000000800 */
[----:B------:R-:W-:Y:S01]  /*4320*/  @!P0 FSEL R11, R11, -INF , !P4 ;  /* 0xff8000000b0b8808 */ /* 0x000fe20006000000 */
[--C-:B------:R-:W-:Y:S01]  /*4330*/  FFMA.FTZ R14, R14, UR14, -R148.reuse ;  /* 0x0000000e0e0e7c23 */ /* 0x100fe20008010894 */
[----:B------:R-:W-:Y:S02]  /*4340*/  @!P0 FSEL R13, R13, -INF , !P5 ;  /* 0xff8000000d0d8808 */ /* 0x000fe40006800000 */
[-C--:B------:R-:W-:Y:S01]  /*4350*/  @!P0 ISETP.GE.AND P4, PT, R142, R141.reuse, PT ;  /* 0x0000008d8e00820c */ /* 0x080fe20003f86270 */
[--C-:B------:R-:W-:Y:S01]  /*4360*/  FFMA.FTZ R11, R11, UR14, -R148.reuse ;  /* 0x0000000e0b0b7c23 */ /* 0x100fe20008010894 */
[----:B------:R-:W-:Y:S03]  /*4370*/  @!P0 ISETP.GE.AND P5, PT, R143, R2, PT ;  /* 0x000000028f00820c */ /* 0x000fe60003fa6270 */
[----:B------:R2:W-:Y:S01]  /*4380*/  MUFU.EX2 R233, R8 ;  /* 0x0000000800e97308 */ /* 0x0005e20000000800 */
[----:B------:R-:W-:Y:S01]  /*4390*/  @!P0 FSEL R12, R12, -INF , !P6 ;  /* 0xff8000000c0c8808 */ /* 0x000fe20007000000 */
[--C-:B------:R-:W-:Y:S01]  /*43a0*/  FFMA.FTZ R170, R13, UR14, -R149.reuse ;  /* 0x0000000e0daa7c23 */ /* 0x100fe20008010895 */
[----:B------:R-:W-:Y:S02]  /*43b0*/  @!P0 FSEL R17, R17, -INF , !P3 ;  /* 0xff80000011118808 */ /* 0x000fe40005800000 */
[-C--:B------:R-:W-:Y:S01]  /*43c0*/  @!P0 ISETP.GE.AND P6, PT, R142, R140.reuse, PT ;  /* 0x0000008c8e00820c */ /* 0x080fe20003fc6270 */
[----:B------:R-:W-:Y:S01]  /*43d0*/  FFMA.FTZ R12, R12, UR14, -R149 ;  /* 0x0000000e0c0c7c23 */ /* 0x000fe20008010895 */
[-C--:B------:R-:W-:Y:S03]  /*43e0*/  @!P0 ISETP.GE.AND P3, PT, R5, R141.reuse, PT ;  /* 0x0000008d0500820c */ /* 0x080fe60003f66270 */
[----:B------:R-:W-:Y:S01]  /*43f0*/  MUFU.EX2 R235, R10 ;  /* 0x0000000a00eb7308 */ /* 0x000fe20000000800 */
[----:B------:R-:W-:Y:S01]  /*4400*/  @!P0 FSEL R15, R15, -INF , !P5 ;  /* 0xff8000000f0f8808 */ /* 0x000fe20006800000 */
[--C-:B------:R-:W-:Y:S01]  /*4410*/  FFMA.FTZ R17, R17, UR14, -R151.reuse ;  /* 0x0000000e11117c23 */ /* 0x100fe20008010897 */
[----:B------:R-:W-:Y:S02]  /*4420*/  @!P0 FSEL R16, R16, -INF , !P4 ;  /* 0xff80000010108808 */ /* 0x000fe40006000000 */
[-C--:B------:R-:W-:Y:S01]  /*4430*/  @!P0 ISETP.GE.AND P5, PT, R143, R140.reuse, PT ;  /* 0x0000008c8f00820c */ /* 0x080fe20003fa6270 */
[----:B------:R-:W-:Y:S01]  /*4440*/  FFMA.FTZ R15, R15, UR14, -R148 ;  /* 0x0000000e0f0f7c23 */ /* 0x000fe20008010894 */
[----:B------:R-:W-:Y:S03]  /*4450*/  @!P0 ISETP.GE.AND P4, PT, R4, R141, PT ;  /* 0x0000008d0400820c */ /* 0x000fe60003f86270 */
[----:B------:R4:W-:Y:S01]  /*4460*/  MUFU.EX2 R174, R12 ;  /* 0x0000000c00ae7308 */ /* 0x0009e20000000800 */
        /* <DEDUP_REMOVED lines=10> */
[CC--:B------:R-:W-:Y:S01]  /*4510*/  @!P0 ISETP.GE.AND P5, PT, R4.reuse, R3.reuse, PT ;  /* 0x000000030400820c */ /* 0x0c0fe20003fa6270 */
[--C-:B------:R-:W-:Y:S01]  /*4520*/  FFMA.FTZ R19, R19, UR14, -R150.reuse ;  /* 0x0000000e13137c23 */ /* 0x100fe20008010896 */
[-C--:B------:R-:W-:Y:S01]  /*4530*/  @!P0 ISETP.GE.AND P4, PT, R4, R2.reuse, PT ;  /* 0x000000020400820c */ /* 0x080fe20003f86270 */
[----:B------:R-:W-:Y:S01]  /*4540*/  @!P0 VIADD R4, R0, 0x18 ;  /* 0x0000001800048836 */ /* 0x000fe20000000000 */
[----:B------:R-:W-:Y:S01]  /*4550*/  @!P0 FSEL R22, R22, -INF , !P6 ;  /* 0xff80000016168808 */ /* 0x000fe20007000000 */
[----:B------:R-:W-:Y:S01]  /*4560*/  @!P0 VIADD R0, R0, 0x19 ;  /* 0x0000001900008836 */ /* 0x000fe20000000000 */
[----:B------:R-:W-:Y:S01]  /*4570*/  @!P0 FSEL R23, R23, -INF , !P3 ;  /* 0xff80000017178808 */ /* 0x000fe20005800000 */
[----:B------:R4:W-:Y:S01]  /*4580*/  MUFU.EX2 R173, R14 ;  /* 0x0000000e00ad7308 */ /* 0x0009e20000000800 */
[CC--:B------:R-:W-:Y:S01]  /*4590*/  @!P0 ISETP.GE.AND P6, PT, R5.reuse, R3.reuse, PT ;  /* 0x000000030500820c */ /* 0x0c0fe20003fc6270 */
[----:B------:R-:W-:Y:S01]  /*45a0*/  FFMA.FTZ R20, R20, UR14, -R151 ;  /* 0x0000000e14147c23 */ /* 0x000fe20008010897 */
[-C--:B------:R-:W-:Y:S01]  /*45b0*/  @!P0 ISETP.GE.AND P3, PT, R5, R2.reuse, PT ;  /* 0x000000020500820c */ /* 0x080fe20003f66270 */
[--C-:B------:R-:W-:Y:S01]  /*45c0*/  FFMA.FTZ R23, R23, UR14, -R150.reuse ;  /* 0x0000000e17177c23 */ /* 0x100fe20008010896 */
[----:B------:R-:W-:Y:S01]  /*45d0*/  @!P0 FSEL R24, R24, -INF , !P5 ;  /* 0xff80000018188808 */ /* 0x000fe20006800000 */
[----:B------:R-:W-:Y:S01]  /*45e0*/  FFMA.FTZ R22, R22, UR14, -R150 ;  /* 0x0000000e16167c23 */ /* 0x000fe20008010896 */
[----:B------:R-:W-:Y:S03]  /*45f0*/  @!P0 FSEL R25, R25, -INF , !P6 ;  /* 0xff80000019198808 */ /* 0x000fe60007000000 */
[----:B------:R-:W4:Y:S01]  /*4600*/  MUFU.EX2 R168, R168 ;  /* 0x000000a800a87308 */ /* 0x000f220000000800 */
[----:B------:R-:W-:Y:S01]  /*4610*/  @!P0 FSEL R26, R26, -INF , !P4 ;  /* 0xff8000001a1a8808 */ /* 0x000fe20006000000 */
[--C-:B------:R-:W-:Y:S01]  /*4620*/  FFMA.FTZ R24, R24, UR14, -R149.reuse ;  /* 0x0000000e18187c23 */ /* 0x100fe20008010895 */
[----:B------:R-:W-:Y:S01]  /*4630*/  @!P0 FSEL R27, R27, -INF , !P3 ;  /* 0xff8000001b1b8808 */ /* 0x000fe20005800000 */
[--C-:B------:R-:W-:Y:S01]  /*4640*/  FFMA.FTZ R25, R25, UR14, -R149.reuse ;  /* 0x0000000e19197c23 */ /* 0x100fe20008010895 */
[-C--:B------:R-:W-:Y:S01]  /*4650*/  @!P0 ISETP.GE.AND P6, PT, R0, R3.reuse, PT ;  /* 0x000000030000820c */ /* 0x080fe20003fc6270 */
[--C-:B------:R-:W-:Y:S01]  /*4660*/  FFMA.FTZ R26, R26, UR14, -R148.reuse ;  /* 0x0000000e1a1a7c23 */ /* 0x100fe20008010894 */
[-C--:B------:R-:W-:Y:S03]  /*4670*/  @!P0 ISETP.GE.AND P3, PT, R0, R2.reuse, PT ;  /* 0x000000020000820c */ /* 0x080fe60003f66270 */
[----:B------:R-:W-:Y:S01]  /*4680*/  MUFU.EX2 R171, R15 ;  /* 0x0000000f00ab7308 */ /* 0x000fe20000000800 */
[C---:B------:R-:W-:Y:S01]  /*4690*/  @!P0 ISETP.GE.AND P5, PT, R4.reuse, R3, PT ;  /* 0x000000030400820c */ /* 0x040fe20003fa6270 */
[----:B------:R-:W-:Y:S01]  /*46a0*/  FFMA.FTZ R27, R27, UR14, -R148 ;  /* 0x0000000e1b1b7c23 */ /* 0x000fe20008010894 */
[----:B------:R-:W-:Y:S01]  /*46b0*/  @!P0 ISETP.GE.AND P4, PT, R4, R2, PT ;  /* 0x000000020400820c */ /* 0x000fe20003f86270 */
[----:B------:R-:W-:Y:S01]  /*46c0*/  IMAD.WIDE.U32 R2, R160, -0x326172a9, RZ ;  /* 0xcd9e8d57a0027825 */ /* 0x000fe200078e00ff */
[----:B------:R-:W-:Y:S02]  /*46d0*/  @!P0 FSEL R29, R29, -INF , !P6 ;  /* 0xff8000001d1d8808 */ /* 0x000fe40007000000 */
[----:B------:R-:W-:Y:S03]  /*46e0*/  @!P0 FSEL R31, R31, -INF , !P3 ;  /* 0xff8000001f1f8808 */ /* 0x000fe60005800000 */
[----:B------:R-:W4:Y:S01]  /*46f0*/  MUFU.EX2 R170, R170 ;  /* 0x000000aa00aa7308 */ /* 0x000f220000000800 */
[----:B------:R-:W-:Y:S02]  /*4700*/  @!P0 FSEL R28, R28, -INF , !P5 ;  /* 0xff8000001c1c8808 */ /* 0x000fe40006800000 */
[----:B------:R-:W-:Y:S02]  /*4710*/  @!P0 FSEL R30, R30, -INF , !P4 ;  /* 0xff8000001e1e8808 */ /* 0x000fe40006000000 */
        /* <DEDUP_REMOVED lines=8> */
[----:B---3--:R-:W-:Y:S02]  /*47a0*/  LOP3.LUT R6, R156, UR45, R137, 0x96, !PT ;  /* 0x0000002d9c067c12 */ /* 0x008fe4000f8e9689 */
[----:B------:R-:W-:Y:S01]  /*47b0*/  LOP3.LUT R3, R164, UR50, R3, 0x96, !PT ;  /* 0x00000032a4037c12 */ /* 0x000fe2000f8e9603 */
[----:B------:R-:W-:Y:S01]  /*47c0*/  IMAD.WIDE.U32 R4, R157, -0x326172a9, RZ ;  /* 0xcd9e8d579d047825 */ /* 0x000fe200078e00ff */
[----:B------:R-:W-:Y:S01]  /*47d0*/  LOP3.LUT R142, R2, UR30, R141, 0x96, !PT ;  /* 0x0000001e028e7c12 */ /* 0x000fe2000f8e968d */
[----:B------:R-:W3:Y:S01]  /*47e0*/  MUFU.EX2 R159, R16 ;  /* 0x00000010009f7308 */ /* 0x000ee20000000800 */
[----:B------:R-:W-:Y:S01]  /*47f0*/  @!P0 FSEL R32, R32, -INF , !P5 ;  /* 0xff80000020208808 */ /* 0x000fe20006800000 */
[----:B-1----:R-:W-:Y:S01]  /*4800*/  IMAD.WIDE.U32 R6, R6, -0x326172a9, RZ ;  /* 0xcd9e8d5706067825 */ /* 0x002fe200078e00ff */
[----:B--2---:R-:W-:Y:S02]  /*4810*/  LOP3.LUT R8, R158, UR50, R5, 0x96, !PT ;  /* 0x000000329e087c12 */ /* 0x004fe4000f8e9605 */
[----:B------:R-:W-:Y:S01]  /*4820*/  @!P0 FSEL R33, R33, -INF , !P6 ;  /* 0xff80000021218808 */ /* 0x000fe20007000000 */
[----:B------:R-:W-:Y:S01]  /*4830*/  IMAD.WIDE.U32 R142, R142, -0x2daee0ad, RZ ;  /* 0xd2511f538e8e7825 */ /* 0x000fe200078e00ff */
[----:B----4-:R-:W-:Y:S03]  /*4840*/  LOP3.LUT R12, R4, UR30, R7, 0x96, !PT ;  /* 0x0000001e040c7c12 */ /* 0x010fe6000f8e9607 */
[----:B------:R-:W1:Y:S01]  /*4850*/  MUFU.EX2 R156, R17 ;  /* 0x00000011009c7308 */ /* 0x000e620000000800 */
[----:B------:R-:W-:Y:S01]  /*4860*/  @!P0 FSEL R34, R34, -INF , !P4 ;  /* 0xff80000022228808 */ /* 0x000fe20006000000 */
[----:B------:R-:W-:Y:S01]  /*4870*/  IMAD.WIDE.U32 R2, R3, -0x2daee0ad, RZ ;  /* 0xd2511f5303027825 */ /* 0x000fe200078e00ff */
[----:B------:R-:W-:Y:S03]  /*4880*/  @!P0 FSEL R35, R35, -INF , !P3 ;  /* 0xff80000023238808 */ /* 0x000fe60005800000 */
[----:B------:R-:W-:Y:S01]  /*4890*/  FFMA.FTZ R32, R32, UR14, -R151 ;  /* 0x0000000e20207c23 */ /* 0x000fe20008010897 */
[----:B------:R-:W-:Y:S01]  /*48a0*/  IMAD.WIDE.U32 R8, R8, -0x2daee0ad, RZ ;  /* 0xd2511f5308087825 */ /* 0x000fe200078e00ff */
[----:B------:R-:W-:Y:S02]  /*48b0*/  LOP3.LUT R4, R2, UR21, R143, 0x96, !PT ;  /* 0x0000001502047c12 */ /* 0x000fe4000f8e968f */
[----:B------:R-:W-:Y:S01]  /*48c0*/  MUFU.EX2 R158, R20 ;  /* 0x00000014009e7308 */ /* 0x000fe20000000800 */
[----:B------:R-:W-:Y:S01]  /*48d0*/  LOP3.LUT R3, R162, UR23, R3, 0x96, !PT ;  /* 0x00000017a2037c12 */ /* 0x000fe2000f8e9603 */
[----:B------:R-:W-:Y:S01]  /*48e0*/  IMAD.WIDE.U32 R12, R12, -0x2daee0ad, RZ ;  /* 0xd2511f530c0c7825 */ /* 0x000fe200078e00ff */
[----:B------:R-:W-:Y:S03]  /*48f0*/  LOP3.LUT R10, R136, UR23, R9, 0x96, !PT ;  /* 0x00000017880a7c12 */ /* 0x000fe6000f8e9609 */
[--C-:B------:R-:W-:Y:S01]  /*4900*/  FFMA.FTZ R34, R34, UR14, -R150.reuse ;  /* 0x0000000e22227c23 */ /* 0x100fe20008010896 */
[----:B------:R-:W-:Y:S01]  /*4910*/  IMAD.WIDE.U32 R4, R4, -0x326172a9, RZ ;  /* 0xcd9e8d5704047825 */ /* 0x000fe200078e00ff */
[----:B------:R-:W-:Y:S02]  /*4920*/  LOP3.LUT R8, R8, UR21, R13, 0x96, !PT ;  /* 0x0000001508087c12 */ /* 0x000fe4000f8e960d */
[----:B------:R-:W-:Y:S01]  /*4930*/  MUFU.EX2 R164, R24 ;  /* 0x0000001800a47308 */ /* 0x000fe20000000800 */
[----:B------:R-:W-:Y:S01]  /*4940*/  FFMA.FTZ R150, R35, UR14, -R150 ;  /* 0x0000000e23967c23 */ /* 0x000fe20008010896 */
[----:B------:R-:W-:Y:S01]  /*4950*/  IMAD.WIDE.U32 R2, R3, -0x326172a9, RZ ;  /* 0xcd9e8d5703027825 */ /* 0x000fe200078e00ff */
[C---:B------:R-:W-:Y:S02]  /*4960*/  PRMT R132, R4.reuse, 0x7772, RZ ;  /* 0x0000777204847816 */ /* 0x040fe400000000ff */
[----:B------:R-:W-:Y:S01]  /*4970*/  PRMT R13, R4, 0x7771, RZ ;  /* 0x00007771040d7816 */ /* 0x000fe200000000ff */
[----:B------:R-:W-:Y:S01]  /*4980*/  IMAD.WIDE.U32 R10, R10, -0x326172a9, RZ ;  /* 0xcd9e8d570a0a7825 */ /* 0x000fe200078e00ff */
[----:B------:R-:W-:Y:S03]  /*4990*/  LOP3.LUT R140, R140, UR22, R3, 0x96, !PT ;  /* 0x000000168c8c7c12 */ /* 0x000fe6000f8e9603 */
[----:B------:R-:W-:Y:S01]  /*49a0*/  MUFU.EX2 R155, R21 ;  /* 0x00000015009b7308 */ /* 0x000fe20000000800 */
[----:B------:R-:W-:Y:S01]  /*49b0*/  LOP3.LUT R5, R2, UR20, R5, 0x96, !PT ;  /* 0x0000001402057c12 */ /* 0x000fe2000f8e9605 */
[----:B------:R-:W-:Y:S01]  /*49c0*/  IMAD.WIDE.U32 R2, R8, -0x326172a9, RZ ;  /* 0xcd9e8d5708027825 */ /* 0x000fe200078e00ff */
[----:B------:R-:W-:Y:S02]  /*49d0*/  LOP3.LUT R136, R6, UR22, R11, 0x96, !PT ;  /* 0x0000001606887c12 */ /* 0x000fe4000f8e960b */
[C---:B------:R-:W-:Y:S01]  /*49e0*/  PRMT R11, R4.reuse, 0x7770, RZ ;  /* 0x00007770040b7816 */ /* 0x040fe200000000ff */
[----:B------:R-:W-:Y:S01]  /*49f0*/  FFMA.FTZ R151, R33, UR14, -R151 ;  /* 0x0000000e21977c23 */ /* 0x000fe20008010897 */
[----:B------:R-:W-:Y:S03]  /*4a00*/  PRMT R14, R4, 0x7773, RZ ;  /* 0x00007773040e7816 */ /* 0x000fe600000000ff */
[----:B------:R-:W-:Y:S01]  /*4a10*/  MUFU.EX2 R166, R19 ;  /* 0x0000001300a67308 */ /* 0x000fe20000000800 */
[----:B------:R-:W-:Y:S01]  /*4a20*/  LOP3.LUT R4, R5, 0xffff, RZ, 0xc0, !PT ;  /* 0x0000ffff05047812 */ /* 0x000fe200078ec0ff */
[----:B------:R-:W-:Y:S01]  /*4a30*/  IMAD.MOV.U32 R137, RZ, RZ, 0x10 ;  /* 0x00000010ff897424 */ /* 0x000fe200078e00ff */
[----:B------:R-:W-:Y:S01]  /*4a40*/  PRMT R6, R2, 0x7770, RZ ;  /* 0x0000777002067816 */ /* 0x000fe200000000ff */
[--C-:B------:R-:W-:Y:S01]  /*4a50*/  FFMA.FTZ R30, R30, UR14, -R148.reuse ;  /* 0x0000000e1e1e7c23 */ /* 0x100fe20008010894 */
[C---:B------:R-:W-:Y:S01]  /*4a60*/  PRMT R7, R2.reuse, 0x7771, RZ ;  /* 0x0000777102077816 */ /* 0x040fe200000000ff */
[----:B------:R-:W-:Y:S01]  /*4a70*/  FFMA.FTZ R148, R31, UR14, -R148 ;  /* 0x0000000e1f947c23 */ /* 0x000fe20008010894 */
[C---:B------:R-:W-:Y:S03]  /*4a80*/  PRMT R8, R2.reuse, 0x7772, RZ ;  /* 0x0000777202087816 */ /* 0x040fe600000000ff */
[----:B------:R-:W-:Y:S01]  /*4a90*/  MUFU.EX2 R157, R23 ;  /* 0x00000017009d7308 */ /* 0x000fe20000000800 */
[----:B------:R-:W-:Y:S01]  /*4aa0*/  PRMT R9, R2, 0x7773, RZ ;  /* 0x0000777302097816 */ /* 0x000fe200000000ff */
[----:B------:R-:W-:Y:S01]  /*4ab0*/  IMAD.U32 R141, RZ, RZ, UR11 ;  /* 0x0000000bff8d7e24 */ /* 0x000fe2000f8e00ff */
[----:B------:R-:W-:Y:S02]  /*4ac0*/  LOP3.LUT R2, R5, 0xff, RZ, 0xc0, !PT ;  /* 0x000000ff05027812 */ /* 0x000fe400078ec0ff */
[----:B------:R-:W-:Y:S02]  /*4ad0*/  SHF.R.U32.HI R4, RZ, 0x8, R4 ;  /* 0x00000008ff047819 */ /* 0x000fe40000011604 */
[----:B------:R-:W-:Y:S03]  /*4ae0*/  LOP3.LUT R0, R10, UR20, R3, 0x96, !PT ;  /* 0x000000140a007c12 */ /* 0x000fe6000f8e9603 */
[----:B------:R-:W2:Y:S01]  /*4af0*/  MUFU.EX2 R145, R32 ;  /* 0x0000002000917308 */ /* 0x000ea20000000800 */
[----:B------:R-:W-:Y:S02]  /*4b00*/  ISETP.LE.U32.AND P5, PT, R2, UR13, PT ;  /* 0x0000000d02007c0c */ /* 0x000fe4000bfa3070 */
[--C-:B------:R-:W-:Y:S02]  /*4b10*/  SHF.R.U32.HI R3, RZ, 0x18, R5.reuse ;  /* 0x00000018ff037819 */ /* 0x100fe40000011605 */
[----:B------:R-:W-:Y:S02]  /*4b20*/  LOP3.LUT R2, R4, 0xffff, RZ, 0xc0, !PT ;  /* 0x0000ffff04027812 */ /* 0x000fe400078ec0ff */
[----:B------:R-:W-:Y:S03]  /*4b30*/  ISETP.LE.U32.AND P6, PT, R3, UR13, PT ;  /* 0x0000000d03007c0c */ /* 0x000fe6000bfc3070 */
[----:B------:R-:W4:Y:S01]  /*4b40*/  MUFU.EX2 R153, R34 ;  /* 0x0000002200997308 */ /* 0x000f220000000800 */
[----:B------:R-:W-:Y:S02]  /*4b50*/  ISETP.LE.U32.AND P4, PT, R2, UR13, PT ;  /* 0x0000000d02007c0c */ /* 0x000fe4000bf83070 */
[C---:B------:R-:W-:Y:S02]  /*4b60*/  LOP3.LUT R2, R0.reuse, 0xffff, RZ, 0xc0, !PT ;  /* 0x0000ffff00027812 */ /* 0x040fe400078ec0ff */
[----:B------:R-:W-:Y:S01]  /*4b70*/  LOP3.LUT R3, R0, 0xff, RZ, 0xc0, !PT ;  /* 0x000000ff00037812 */ /* 0x000fe200078ec0ff */
[----:B------:R-:W-:Y:S01]  /*4b80*/  @!P5 FADD.FTZ R163, -R163, -RZ ;  /* 0x800000ffa3a3d221 */ /* 0x000fe20000010100 */
[----:B------:R-:W-:Y:S03]  /*4b90*/  PRMT R5, R5, 0x7632, R5 ;  /* 0x0000763205057816 */ /* 0x000fe60000000005 */
[----:B------:R-:W4:Y:S01]  /*4ba0*/  MUFU.EX2 R160, R25 ;  /* 0x0000001900a07308 */ /* 0x000f220000000800 */
[----:B------:R-:W-:Y:S02]  /*4bb0*/  SHF.R.U32.HI R2, RZ, 0x8, R2 ;  /* 0x00000008ff027819 */ /* 0x000fe40000011602 */
[----:B------:R-:W-:Y:S01]  /*4bc0*/  LOP3.LUT R5, R5, 0xff, RZ, 0xc0, !PT ;  /* 0x000000ff05057812 */ /* 0x000fe200078ec0ff */
[----:B------:R-:W-:Y:S01]  /*4bd0*/  @!P6 FADD.FTZ R169, -R169, -RZ ;  /* 0x800000ffa9a9e221 */ /* 0x000fe20000010100 */
[----:B------:R-:W-:Y:S01]  /*4be0*/  ISETP.LE.U32.AND P3, PT, R3, UR13, PT ;  /* 0x0000000d03007c0c */ /* 0x000fe2000bf63070 */
[----:B------:R-:W-:Y:S01]  /*4bf0*/  @!P4 FADD.FTZ R168, -R168, -RZ ;  /* 0x800000ffa8a8c221 */ /* 0x000fe20000010100 */
[----:B------:R-:W-:Y:S03]  /*4c00*/  LOP3.LUT R2, R2, 0xffff, RZ, 0xc0, !PT ;  /* 0x0000ffff02027812 */ /* 0x000fe600078ec0ff */
[----:B------:R-:W-:Y:S01]  /*4c10*/  MUFU.EX2 R161, R22 ;  /* 0x0000001600a17308 */ /* 0x000fe20000000800 */
[----:B------:R-:W-:Y:S02]  /*4c20*/  PRMT R3, R0, 0x7632, R3 ;  /* 0x0000763200037816 */ /* 0x000fe40000000003 */
[----:B------:R-:W-:Y:S01]  /*4c30*/  ISETP.LE.U32.AND P0, PT, R5, UR13, PT ;  /* 0x0000000d05007c0c */ /* 0x000fe2000bf03070 */
[----:B------:R-:W-:Y:S01]  /*4c40*/  IMAD.WIDE.U32 R4, R140, -0x2daee0ad, RZ ;  /* 0xd2511f538c047825 */ /* 0x000fe200078e00ff */
[----:B------:R-:W-:Y:S02]  /*4c50*/  ISETP.LE.U32.AND P5, PT, R2, UR13, PT ;  /* 0x0000000d02007c0c */ /* 0x000fe4000bfa3070 */
[----:B------:R-:W-:Y:S03]  /*4c60*/  ISETP.LE.U32.AND P6, PT, R6, UR13, PT ;  /* 0x0000000d06007c0c */ /* 0x000fe6000bfc3070 */
[----:B------:R-:W-:Y:S01]  /*4c70*/  MUFU.EX2 R150, R150 ;  /* 0x0000009600967308 */ /* 0x000fe20000000800 */
[----:B------:R-:W-:Y:S01]  /*4c80*/  LOP3.LUT R2, R3, 0xff, RZ, 0xc0, !PT ;  /* 0x000000ff03027812 */ /* 0x000fe200078ec0ff */
[----:B------:R-:W-:Y:S01]  /*4c90*/  @!P3 FADD.FTZ R233, -R233, -RZ ;  /* 0x800000ffe9e9b221 */ /* 0x000fe20000010100 */
[----:B------:R-:W-:Y:S01]  /*4ca0*/  SHF.R.U32.HI R0, RZ, 0x18, R0 ;  /* 0x00000018ff007819 */ /* 0x000fe20000011600 */
[----:B------:R-:W-:Y:S01]  /*4cb0*/  IMAD.U32 R140, RZ, RZ, UR10 ;  /* 0x0000000aff8c7e24 */ /* 0x000fe2000f8e00ff */
[----:B------:R-:W-:Y:S01]  /*4cc0*/  ISETP.LE.U32.AND P4, PT, R2, UR13, PT ;  /* 0x0000000d02007c0c */ /* 0x000fe2000bf83070 */
[----:B------:R-:W-:Y:S01]  /*4cd0*/  IMAD.WIDE.U32 R2, R136, -0x2daee0ad, RZ ;  /* 0xd2511f5388027825 */ /* 0x000fe200078e00ff */
[----:B------:R-:W-:Y:S03]  /*4ce0*/  ISETP.GT.U32.AND P3, PT, R7, UR13, PT ;  /* 0x0000000d07007c0c */ /* 0x000fe6000bf64070 */
[----:B------:R-:W4:Y:S01]  /*4cf0*/  MUFU.EX2 R165, R26 ;  /* 0x0000001a00a57308 */ /* 0x000f220000000800 */
[----:B------:R-:W-:Y:S01]  /*4d00*/  @!P0 FADD.FTZ R172, -R172, -RZ ;  /* 0x800000ffacac8221 */ /* 0x000fe20000010100 */
[----:B------:R-:W-:Y:S01]  /*4d10*/  ISETP.LE.U32.AND P0, PT, R0, UR13, PT ;  /* 0x0000000d00007c0c */ /* 0x000fe2000bf03070 */
[----:B------:R-:W-:Y:S01]  /*4d20*/  @!P5 FADD.FTZ R175, -R175, -RZ ;  /* 0x800000ffafafd221 */ /* 0x000fe20000010100 */
[----:B------:R-:W-:Y:S01]  /*4d30*/  @!P6 FADD.FTZ R174, -R174, -RZ ;  /* 0x800000ffaeaee221 */ /* 0x000fe20000010100 */
[----:B------:R-:W-:Y:S02]  /*4d40*/  ISETP.GT.U32.AND P6, PT, R9, UR13, PT ;  /* 0x0000000d09007c0c */ /* 0x000fe4000bfc4070 */
[----:B------:R-:W-:Y:S03]  /*4d50*/  LOP3.LUT R0, R12, UR17, R3, 0x96, !PT ;  /* 0x000000110c007c12 */ /* 0x000fe6000f8e9603 */
[----:B------:R-:W-:Y:S01]  /*4d60*/  MUFU.EX2 R151, R151 ;  /* 0x0000009700977308 */ /* 0x000fe20000000800 */
[----:B------:R-:W-:Y:S01]  /*4d70*/  PRMT R3, R4, 0x7770, RZ ;  /* 0x0000777004037816 */ /* 0x000fe200000000ff */
[----:B------:R-:W-:Y:S01]  /*4d80*/  @!P4 FADD.FTZ R235, -R235, -RZ ;  /* 0x800000ffebebc221 */ /* 0x000fe20000010100 */
[----:B------:R-:W-:Y:S01]  /*4d90*/  ISETP.LE.U32.AND P4, PT, R11, UR13, PT ;  /* 0x0000000d0b007c0c */ /* 0x000fe2000bf83070 */
[----:B------:R-:W-:Y:S01]  /*4da0*/  @P3 FADD.FTZ R170, -R170, -RZ ;  /* 0x800000ffaaaa3221 */ /* 0x000fe20000010100 */
[----:B------:R-:W-:Y:S01]  /*4db0*/  LOP3.LUT R5, R142, UR17, R5, 0x96, !PT ;  /* 0x000000118e057c12 */ /* 0x000fe2000f8e9605 */
[----:B------:R-:W-:Y:S01]  /*4dc0*/  @!P0 FADD.FTZ R234, -R234, -RZ ;  /* 0x800000ffeaea8221 */ /* 0x000fe20000010100 */
[----:B------:R-:W-:Y:S03]  /*4dd0*/  ISETP.GT.U32.AND P0, PT, R13, UR13, PT ;  /* 0x0000000d0d007c0c */ /* 0x000fe6000bf04070 */
[----:B------:R-:W-:Y:S01]  /*4de0*/  MUFU.EX2 R162, R27 ;  /* 0x0000001b00a27308 */ /* 0x000fe20000000800 */
[----:B------:R-:W-:Y:S01]  /*4df0*/  @P6 FADD.FTZ R171, -R171, -RZ ;  /* 0x800000ffabab6221 */ /* 0x000fe20000010100 */
[----:B------:R-:W-:Y:S02]  /*4e00*/  ISETP.LE.U32.AND P6, PT, R3, UR13, PT ;  /* 0x0000000d03007c0c */ /* 0x000fe4000bfc3070 */
[----:B------:R-:W-:Y:S02]  /*4e10*/  LOP3.LUT R3, R5, 0xff, RZ, 0xc0, !PT ;  /* 0x000000ff05037812 */ /* 0x000fe400078ec0ff */
[----:B------:R-:W-:Y:S01]  /*4e20*/  ISETP.GT.U32.AND P3, PT, R132, UR13, PT ;  /* 0x0000000d84007c0c */ /* 0x000fe2000bf64070 */
[----:B---3--:R-:W-:Y:S01]  /*4e30*/  @!P4 FADD.FTZ R159, -R159, -RZ ;  /* 0x800000ff9f9fc221 */ /* 0x008fe20000010100 */
[----:B------:R-:W-:Y:S02]  /*4e40*/  ISETP.LE.U32.AND P4, PT, R3, UR13, PT ;  /* 0x0000000d03007c0c */ /* 0x000fe4000bf83070 */
[----:B------:R-:W-:Y:S01]  /*4e50*/  MUFU.EX2 R147, R28 ;  /* 0x0000001c00937308 */ /* 0x000fe20000000800 */
[----:B------:R-:W-:Y:S02]  /*4e60*/  ISETP.GT.U32.AND P5, PT, R8, UR13, PT ;  /* 0x0000000d08007c0c */ /* 0x000fe4000bfa4070 */
[----:B------:R-:W-:Y:S01]  /*4e70*/  PRMT R7, R4, 0x7772, RZ ;  /* 0x0000777204077816 */ /* 0x000fe200000000ff */
[----:B-1----:R-:W-:Y:S01]  /*4e80*/  @P0 FADD.FTZ R156, -R156, -RZ ;  /* 0x800000ff9c9c0221 */ /* 0x002fe20000010100 */
[C---:B------:R-:W-:Y:S01]  /*4e90*/  PRMT R8, R4.reuse, 0x7771, RZ ;  /* 0x0000777104087816 */ /* 0x040fe200000000ff */
[----:B--2---:R-:W-:Y:S01]  /*4ea0*/  @!P6 FADD.FTZ R145, -R145, -RZ ;  /* 0x800000ff9191e221 */ /* 0x004fe20000010100 */
[----:B------:R-:W-:Y:S03]  /*4eb0*/  PRMT R9, R4, 0x7773, RZ ;  /* 0x0000777304097816 */ /* 0x000fe600000000ff */
[----:B------:R-:W-:Y:S01]  /*4ec0*/  MUFU.EX2 R146, R30 ;  /* 0x0000001e00927308 */ /* 0x000fe20000000800 */
[----:B------:R-:W-:Y:S01]  /*4ed0*/  LOP3.LUT R6, R5, 0xffff, RZ, 0xc0, !PT ;  /* 0x0000ffff05067812 */ /* 0x000fe200078ec0ff */
[----:B------:R-:W-:Y:S01]  /*4ee0*/  @P3 FADD.FTZ R167, -R167, -RZ ;  /* 0x800000ffa7a73221 */ /* 0x000fe20000010100 */
[----:B------:R-:W-:Y:S01]  /*4ef0*/  SHF.R.U32.HI R4, RZ, 0x18, R5 ;  /* 0x00000018ff047819 */ /* 0x000fe20000011605 */
[----:B------:R-:W-:Y:S01]  /*4f00*/  @!P4 FADD.FTZ R158, -R158, -RZ ;  /* 0x800000ff9e9ec221 */ /* 0x000fe20000010100 */
[----:B------:R-:W-:Y:S01]  /*4f10*/  SHF.R.U32.HI R3, RZ, 0x8, R6 ;  /* 0x00000008ff037819 */ /* 0x000fe20000011606 */
[----:B------:R-:W-:Y:S01]  /*4f20*/  @P5 FADD.FTZ R173, -R173, -RZ ;  /* 0x800000ffadad5221 */ /* 0x000fe20000010100 */
[----:B------:R-:W-:Y:S03]  /*4f30*/  ISETP.LE.U32.AND P0, PT, R4, UR13, PT ;  /* 0x0000000d04007c0c */ /* 0x000fe6000bf03070 */
[----:B------:R-:W1:Y:S01]  /*4f40*/  MUFU.EX2 R149, R149 ;  /* 0x0000009500957308 */ /* 0x000e620000000800 */
[----:B------:R-:W-:Y:S02]  /*4f50*/  LOP3.LUT R4, R0, 0xff, RZ, 0xc0, !PT ;  /* 0x000000ff00047812 */ /* 0x000fe400078ec0ff */
[----:B------:R-:W-:Y:S02]  /*4f60*/  LOP3.LUT R3, R3, 0xffff, RZ, 0xc0, !PT ;  /* 0x0000ffff03037812 */ /* 0x000fe400078ec0ff */
[----:B------:R-:W-:Y:S02]  /*4f70*/  ISETP.LE.U32.AND P4, PT, R4, UR13, PT ;  /* 0x0000000d04007c0c */ /* 0x000fe4000bf83070 */
[----:B------:R-:W-:Y:S03]  /*4f80*/  ISETP.LE.U32.AND P3, PT, R3, UR13, PT ;  /* 0x0000000d03007c0c */ /* 0x000fe6000bf63070 */
[----:B------:R2:W3:Y:S01]  /*4f90*/  MUFU.EX2 R144, R148 ;  /* 0x0000009400907308 */ /* 0x0004e20000000800 */
[----:B------:R-:W-:Y:S02]  /*4fa0*/  LOP3.LUT R3, R0, 0xffff, RZ, 0xc0, !PT ;  /* 0x0000ffff00037812 */ /* 0x000fe400078ec0ff */
[----:B------:R-:W-:Y:S01]  /*4fb0*/  ISETP.GT.U32.AND P5, PT, R14, UR13, PT ;  /* 0x0000000d0e007c0c */ /* 0x000fe2000bfa4070 */
[----:B------:R-:W-:Y:S01]  /*4fc0*/  @!P0 FADD.FTZ R157, -R157, -RZ ;  /* 0x800000ff9d9d8221 */ /* 0x000fe20000010100 */
[----:B------:R-:W-:Y:S02]  /*4fd0*/  SHF.R.U32.HI R3, RZ, 0x8, R3 ;  /* 0x00000008ff037819 */ /* 0x000fe40000011603 */
[----:B------:R-:W-:Y:S02]  /*4fe0*/  PRMT R4, R0, 0x7632, R4 ;  /* 0x0000763200047816 */ /* 0x000fe40000000004 */
[----:B------:R-:W-:Y:S01]  /*4ff0*/  LOP3.LUT R3, R3, 0xffff, RZ, 0xc0, !PT ;  /* 0x0000ffff03037812 */ /* 0x000fe200078ec0ff */
[----:B------:R-:W-:Y:S01]  /*5000*/  @!P4 FADD.FTZ R164, -R164, -RZ ;  /* 0x800000ffa4a4c221 */ /* 0x000fe20000010100 */
[----:B------:R-:W-:Y:S01]  /*5010*/  ISETP.GT.U32.AND P4, PT, R7, UR13, PT ;  /* 0x0000000d07007c0c */ /* 0x000fe2000bf84070 */
[----:B------:R-:W-:Y:S01]  /*5020*/  @!P3 FADD.FTZ R155, -R155, -RZ ;  /* 0x800000ff9b9bb221 */ /* 0x000fe20000010100 */
[----:B------:R-:W-:Y:S02]  /*5030*/  PRMT R5, R5, 0x7632, R5 ;  /* 0x0000763205057816 */ /* 0x000fe40000000005 */
[----:B------:R-:W-:Y:S01]  /*5040*/  ISETP.LE.U32.AND P3, PT, R3, UR13, PT ;  /* 0x0000000d03007c0c */ /* 0x000fe2000bf63070 */
[----:B------:R-:W-:Y:S01]  /*5050*/  @P5 FADD.FTZ R166, -R166, -RZ ;  /* 0x800000ffa6a65221 */ /* 0x000fe20000010100 */
[----:B------:R-:W-:Y:S01]  /*5060*/  LOP3.LUT R3, R4, 0xff, RZ, 0xc0, !PT ;  /* 0x000000ff04037812 */ /* 0x000fe200078ec0ff */
[----:B--2---:R-:W-:Y:S01]  /*5070*/  IMAD.SHL.U32 R148, R231, 0x40, RZ ;  /* 0x00000040e7947824 */ /* 0x004fe200078e00ff */
[----:B------:R-:W-:Y:S02]  /*5080*/  LOP3.LUT R5, R5, 0xff, RZ, 0xc0, !PT ;  /* 0x000000ff05057812 */ /* 0x000fe400078ec0ff */
[----:B------:R-:W-:Y:S02]  /*5090*/  ISETP.LE.U32.AND P0, PT, R3, UR13, PT ;  /* 0x0000000d03007c0c */ /* 0x000fe4000bf03070 */
[----:B------:R-:W-:Y:S01]  /*50a0*/  ISETP.LE.U32.AND P5, PT, R5, UR13, PT ;  /* 0x0000000d05007c0c */ /* 0x000fe2000bfa3070 */
[----:B----4-:R-:W-:Y:S01]  /*50b0*/  @P4 FADD.FTZ R153, -R153, -RZ ;  /* 0x800000ff99994221 */ /* 0x010fe20000010100 */
[C---:B------:R-:W-:Y:S02]  /*50c0*/  PRMT R4, R2.reuse, 0x7770, RZ ;  /* 0x0000777002047816 */ /* 0x040fe400000000ff */
[----:B------:R-:W-:Y:S01]  /*50d0*/  PRMT R5, R2, 0x7772, RZ ;  /* 0x0000777202057816 */ /* 0x000fe200000000ff */
[----:B------:R-:W-:Y:S01]  /*50e0*/  @!P3 FADD.FTZ R160, -R160, -RZ ;  /* 0x800000ffa0a0b221 */ /* 0x000fe20000010100 */
[C---:B------:R-:W-:Y:S02]  /*50f0*/  PRMT R3, R2.reuse, 0x7771, RZ ;  /* 0x0000777102037816 */ /* 0x040fe400000000ff */
[----:B------:R-:W-:Y:S02]  /*5100*/  PRMT R2, R2, 0x7773, RZ ;  /* 0x0000777302027816 */ /* 0x000fe400000000ff */
[----:B------:R-:W-:Y:S01]  /*5110*/  ISETP.GT.U32.AND P6, PT, R3, UR13, PT ;  /* 0x0000000d03007c0c */ /* 0x000fe2000bfc4070 */
[----:B------:R-:W-:Y:S01]  /*5120*/  @!P0 FADD.FTZ R165, -R165, -RZ ;  /* 0x800000ffa5a58221 */ /* 0x000fe20000010100 */
[----:B------:R-:W-:Y:S01]  /*5130*/  ISETP.GT.U32.AND P4, PT, R2, UR13, PT ;  /* 0x0000000d02007c0c */ /* 0x000fe2000bf84070 */
[----:B------:R-:W-:Y:S01]  /*5140*/  @!P5 FADD.FTZ R161, -R161, -RZ ;  /* 0x800000ffa1a1d221 */ /* 0x000fe20000010100 */
[----:B------:R-:W-:Y:S02]  /*5150*/  SHF.R.U32.HI R3, RZ, 0x18, R0 ;  /* 0x00000018ff037819 */ /* 0x000fe40000011600 */
[----:B------:R-:W-:Y:S02]  /*5160*/  F2FP.RELU.BF16.F32.PACK_AB R2, R168, R163 ;  /* 0x000000a3a802723e */ /* 0x000fe400000018ff */
[----:B------:R-:W-:Y:S02]  /*5170*/  F2FP.RELU.BF16.F32.PACK_AB R0, R169, R172 ;  /* 0x000000aca900723e */ /* 0x000fe400000018ff */
[----:B------:R-:W-:Y:S01]  /*5180*/  ISETP.GT.U32.AND P3, PT, R9, UR13, PT ;  /* 0x0000000d09007c0c */ /* 0x000fe2000bf64070 */
[----:B------:R2:W-:Y:S01]  /*5190*/  STS [R154+0x13000], R2 ;  /* 0x013000029a007388 */ /* 0x0005e20000000800 */
[----:B------:R-:W-:Y:S01]  /*51a0*/  ISETP.GT.U32.AND P5, PT, R8, UR13, PT ;  /* 0x0000000d08007c0c */ /* 0x000fe2000bfa4070 */
[----:B-1----:R-:W-:Y:S01]  /*51b0*/  @P6 FADD.FTZ R149, -R149, -RZ ;  /* 0x800000ff95956221 */ /* 0x002fe20000010100 */
[----:B------:R-:W-:Y:S01]  /*51c0*/  SEL R137, R137, 0xfffffff0, !P1 ;  /* 0xfffffff089897807 */ /* 0x000fe20004800000 */
[----:B------:R1:W-:Y:S01]  /*51d0*/  STS [R154+0x13400], R0 ;  /* 0x013400009a007388 */ /* 0x0003e20000000800 */
[----:B------:R-:W-:Y:S01]  /*51e0*/  ISETP.LE.U32.AND P0, PT, R4, UR13, PT ;  /* 0x0000000d04007c0c */ /* 0x000fe2000bf03070 */
[----:B---3--:R-:W-:Y:S01]  /*51f0*/  @P4 FADD.FTZ R144, -R144, -RZ ;  /* 0x800000ff90904221 */ /* 0x008fe20000010100 */
[----:B------:R-:W-:Y:S02]  /*5200*/  F2FP.RELU.BF16.F32.PACK_AB R4, R234, R235 ;  /* 0x000000ebea04723e */ /* 0x000fe400000018ff */
[----:B------:R-:W-:Y:S02]  /*5210*/  F2FP.RELU.BF16.F32.PACK_AB R7, R170, R174 ;  /* 0x000000aeaa07723e */ /* 0x000fe400000018ff */
[----:B------:R-:W-:Y:S01]  /*5220*/  F2FP.RELU.BF16.F32.PACK_AB R6, R171, R173 ;  /* 0x000000adab06723e */ /* 0x000fe200000018ff */
[----:B------:R-:W-:Y:S01]  /*5230*/  @P3 FADD.FTZ R150, -R150, -RZ ;  /* 0x800000ff96963221 */ /* 0x000fe20000010100 */
[----:B------:R-:W-:Y:S01]  /*5240*/  ISETP.LE.U32.AND P3, PT, R3, UR13, PT ;  /* 0x0000000d03007c0c */ /* 0x000fe2000bf63070 */
[----:B------:R-:W-:Y:S01]  /*5250*/  @P5 FADD.FTZ R151, -R151, -RZ ;  /* 0x800000ff97975221 */ /* 0x000fe20000010100 */
[----:B------:R-:W-:Y:S02]  /*5260*/  F2FP.RELU.BF16.F32.PACK_AB R3, R156, R159 ;  /* 0x0000009f9c03723e */ /* 0x000fe400000018ff */
[----:B------:R-:W-:Y:S01]  /*5270*/  ISETP.GT.U32.AND P5, PT, R5, UR13, PT ;  /* 0x0000000d05007c0c */ /* 0x000fe2000bfa4070 */
[----:B------:R-:W-:Y:S01]  /*5280*/  @!P0 FADD.FTZ R147, -R147, -RZ ;  /* 0x800000ff93938221 */ /* 0x000fe20000010100 */
[----:B------:R-:W-:Y:S02]  /*5290*/  F2FP.RELU.BF16.F32.PACK_AB R5, R175, R233 ;  /* 0x000000e9af05723e */ /* 0x000fe400000018ff */
[C---:B------:R-:W-:Y:S02]  /*52a0*/  LEA R142, P0, R245.reuse, R140, 0x2 ;  /* 0x0000008cf58e7211 */ /* 0x040fe400078010ff */
[----:B------:R-:W-:Y:S02]  /*52b0*/  FSETP.GE.FTZ.AND P4, PT, R168, RZ, PT ;  /* 0x000000ffa800720b */ /* 0x000fe40003f96000 */
[----:B--2---:R-:W-:Y:S01]  /*52c0*/  F2FP.RELU.BF16.F32.PACK_AB R2, R166, R167 ;  /* 0x000000a7a602723e */ /* 0x004fe200000018ff */
[----:B------:R-:W-:Y:S01]  /*52d0*/  @!P3 FADD.FTZ R162, -R162, -RZ ;  /* 0x800000ffa2a2b221 */ /* 0x000fe20000010100 */
[----:B------:R-:W-:Y:S01]  /*52e0*/  LEA.HI.X R143, R245, R141, RZ, 0x2, P0 ;  /* 0x0000008df58f7211 */ /* 0x000fe200000f14ff */
[----:B-1----:R-:W-:Y:S02]  /*52f0*/  IMAD.IADD R0, R137, 0x1, R154 ;  /* 0x0000000189007824 */ /* 0x002fe400078e029a */
[----:B------:R-:W-:Y:S01]  /*5300*/  @P5 FADD.FTZ R146, -R146, -RZ ;  /* 0x800000ff92925221 */ /* 0x000fe20000010100 */
[----:B------:R-:W-:Y:S01]  /*5310*/  FSETP.GE.FTZ.AND P0, PT, R163, RZ, PT ;  /* 0x000000ffa300720b */ /* 0x000fe20003f16000 */
[----:B------:R-:W2:Y:S01]  /*5320*/  LDG.E R141, desc[UR38][R142.64] ;  /* 0x000000268e8d7981 */ /* 0x000ea2000c1e1900 */
[----:B------:R-:W-:Y:S03]  /*5330*/  FSETP.GE.FTZ.AND P3, PT, R159, RZ, PT ;  /* 0x000000ff9f00720b */ /* 0x000fe60003f76000 */
[----:B------:R1:W-:Y:S04]  /*5340*/  STS [R0+0x13000], R3 ;  /* 0x0130000300007388 */ /* 0x0003e80000000800 */
[----:B------:R3:W-:Y:S04]  /*5350*/  STS [R0+0x13400], R2 ;  /* 0x0134000200007388 */ /* 0x0007e80000000800 */
[----:B------:R4:W-:Y:S04]  /*5360*/  STS [R154+0x14000], R5 ;  /* 0x014000059a007388 */ /* 0x0009e80000000800 */
[----:B------:R4:W-:Y:S04]  /*5370*/  STS [R154+0x14400], R4 ;  /* 0x014400049a007388 */ /* 0x0009e80000000800 */
[----:B------:R-:W-:Y:S04]  /*5380*/  STS [R0+0x14000], R7 ;  /* 0x0140000700007388 */ /* 0x000fe80000000800 */
[----:B------:R4:W-:Y:S04]  /*5390*/  STS [R0+0x14400], R6 ;  /* 0x0144000600007388 */ /* 0x0009e80000000800 */
[----:B------:R-:W2:Y:S01]  /*53a0*/  LDG.E R140, desc[UR38][R142.64+0x20] ;  /* 0x000020268e8c7981 */ /* 0x000ea2000c1e1900 */
[----:B-1----:R-:W-:Y:S01]  /*53b0*/  F2FP.RELU.BF16.F32.PACK_AB R3, R151, R145 ;  /* 0x000000919703723e */ /* 0x002fe200000018ff */
[----:B---3--:R-:W-:Y:S01]  /*53c0*/  IMAD.IADD R2, R137, 0x1, R152 ;  /* 0x0000000189027824 */ /* 0x008fe200078e0298 */
[----:B----4-:R-:W-:Y:S02]  /*53d0*/  F2FP.RELU.BF16.F32.PACK_AB R5, R155, R158 ;  /* 0x0000009e9b05723e */ /* 0x010fe400000018ff */
[----:B------:R-:W-:Y:S03]  /*53e0*/  F2FP.RELU.BF16.F32.PACK_AB R4, R157, R161 ;  /* 0x000000a19d04723e */ /* 0x000fe600000018ff */
[----:B------:R1:W-:Y:S04]  /*53f0*/  STS [R152], R5 ;  /* 0x0000000598007388 */ /* 0x0003e80000000800 */
[----:B------:R3:W-:Y:S01]  /*5400*/  STS [R152+0x400], R4 ;  /* 0x0004000498007388 */ /* 0x0007e20000000800 */
[----:B------:R-:W-:Y:S03]  /*5410*/  F2FP.RELU.BF16.F32.PACK_AB R0, R150, R153 ;  /* 0x000000999600723e */ /* 0x000fe600000018ff */
[----:B------:R4:W-:Y:S01]  /*5420*/  STS [R2], R3 ;  /* 0x0000000302007388 */ /* 0x0009e20000000800 */
[----:B------:R-:W-:Y:S03]  /*5430*/  F2FP.RELU.BF16.F32.PACK_AB R6, R160, R164 ;  /* 0x000000a4a006723e */ /* 0x000fe600000018ff */
[----:B------:R4:W-:Y:S04]  /*5440*/  STS [R2+0x400], R0 ;  /* 0x0004000002007388 */ /* 0x0009e80000000800 */
[----:B------:R-:W-:Y:S01]  /*5450*/  STS [R152+0x1000], R6 ;  /* 0x0010000698007388 */ /* 0x000fe20000000800 */
[----:B-1----:R-:W-:Y:S02]  /*5460*/  F2FP.RELU.BF16.F32.PACK_AB R5, R162, R165 ;  /* 0x000000a5a205723e */ /* 0x002fe400000018ff */
[----:B---3--:R-:W-:Y:S03]  /*5470*/  F2FP.RELU.BF16.F32.PACK_AB R4, R149, R147 ;  /* 0x000000939504723e */ /* 0x008fe600000018ff */
[----:B------:R-:W-:Y:S01]  /*5480*/  STS [R152+0x1400], R5 ;  /* 0x0014000598007388 */ /* 0x000fe20000000800 */
[----:B----4-:R-:W-:Y:S03]  /*5490*/  F2FP.RELU.BF16.F32.PACK_AB R3, R144, R146 ;  /* 0x000000929003723e */ /* 0x010fe600000018ff */
[----:B------:R-:W-:Y:S01]  /*54a0*/  STS [R2+0x1000], R4 ;  /* 0x0010000402007388 */ /* 0x000fe20000000800 */
[----:B------:R-:W-:Y:S03]  /*54b0*/  LEA R0, R230, UR4, 0x1 ;  /* 0x00000004e6007c11 */ /* 0x000fe6000f8e08ff */
[----:B------:R1:W-:Y:S04]  /*54c0*/  STS [R2+0x1400], R3 ;  /* 0x0014000302007388 */ /* 0x0003e80000000800 */
[----:B------:R-:W3:Y:S08]  /*54d0*/  LDSM.16.M88.4 R32, [R0+0x6000] ;  /* 0x006000000020783b */ /* 0x000ef00000000200 */
[----:B------:R-:W4:Y:S01]  /*54e0*/  LDSM.16.M88.4 R28, [R0+0x6800] ;  /* 0x00680000001c783b */ /* 0x000f220000000200 */
[C---:B-1----:R-:W-:Y:S02]  /*54f0*/  VIADD R3, R0.reuse, 0x6000 ;  /* 0x0000600000037836 */ /* 0x042fe40000000000 */
[----:B------:R-:W-:Y:S02]  /*5500*/  VIADD R2, R0, 0x6020 ;  /* 0x0000602000027836 */ /* 0x000fe40000000000 */
[----:B------:R-:W-:Y:S01]  /*5510*/  @P1 VIADD R2, R3, 0xffffffe0 ;  /* 0xffffffe003021836 */ /* 0x000fe20000000000 */
[----:B------:R-:W-:Y:S04]  /*5520*/  LOP3.LUT R3, R232, 0x30, RZ, 0xc0, !PT ;  /* 0x00000030e8037812 */ /* 0x000fe800078ec0ff */
[----:B------:R-:W1:Y:S01]  /*5530*/  LDSM.16.M88.4 R132, [R2] ;  /* 0x000000000284783b */ /* 0x000e620000000200 */
[----:B------:R-:W-:Y:S04]  /*5540*/  LOP3.LUT R3, R3, 0x8, R231, 0xf8, !PT ;  /* 0x0000000803037812 */ /* 0x000fe800078ef8e7 */
[----:B------:R-:W-:Y:S03]  /*5550*/  LOP3.LUT R3, R3, 0x1c0, R148, 0xf8, !PT ;  /* 0x000001c003037812 */ /* 0x000fe600078ef894 */
[----:B------:R-:W1:Y:S01]  /*5560*/  LDSM.16.M88.4 R136, [R2+0x800] ;  /* 0x000800000288783b */ /* 0x000e620000000200 */
[-C--:B---3--:R-:W-:Y:S08]  /*5570*/  HMMA.16816.F32.BF16 R4, R32, R176.reuse, RZ ;  /* 0x000000b02004723c */ /* 0x088ff000000418ff */
[C---:B----4-:R-:W-:Y:S08]  /*5580*/  HMMA.16816.F32.BF16 R8, R28.reuse, R176, RZ ;  /* 0x000000b01c08723c */ /* 0x050ff000000418ff */
[-C--:B------:R-:W-:Y:S08]  /*5590*/  HMMA.16816.F32.BF16 R12, R28, R178.reuse, RZ ;  /* 0x000000b21c0c723c */ /* 0x080ff000000418ff */
[C---:B------:R-:W-:Y:S08]  /*55a0*/  HMMA.16816.F32.BF16 R16, R32.reuse, R178, RZ ;  /* 0x000000b22010723c */ /* 0x040ff000000418ff */
[-C--:B------:R-:W-:Y:S08]  /*55b0*/  HMMA.16816.F32.BF16 R20, R32, R180.reuse, RZ ;  /* 0x000000b42014723c */ /* 0x080ff000000418ff */
[C---:B------:R-:W-:Y:S08]  /*55c0*/  HMMA.16816.F32.BF16 R24, R28.reuse, R180, RZ ;  /* 0x000000b41c18723c */ /* 0x040ff000000418ff */
[-C--:B------:R-:W-:Y:S08]  /*55d0*/  HMMA.16816.F32.BF16 R28, R28, R182.reuse, RZ ;  /* 0x000000b61c1c723c */ /* 0x080ff000000418ff */
[----:B------:R-:W-:Y:S08]  /*55e0*/  HMMA.16816.F32.BF16 R32, R32, R182, RZ ;  /* 0x000000b62020723c */ /* 0x000ff000000418ff */
[-C--:B-1----:R-:W-:Y:S08]  /*55f0*/  HMMA.16816.F32.BF16 R4, R132, R184.reuse, R4 ;  /* 0x000000b88404723c */ /* 0x082ff00000041804 */
[C---:B------:R-:W-:Y:S08]  /*5600*/  HMMA.16816.F32.BF16 R8, R136.reuse, R184, R8 ;  /* 0x000000b88808723c */ /* 0x040ff00000041808 */
[-C--:B------:R-:W-:Y:S08]  /*5610*/  HMMA.16816.F32.BF16 R12, R136, R186.reuse, R12 ;  /* 0x000000ba880c723c */ /* 0x080ff0000004180c */
[C---:B------:R-:W-:Y:S08]  /*5620*/  HMMA.16816.F32.BF16 R16, R132.reuse, R186, R16 ;  /* 0x000000ba8410723c */ /* 0x040ff00000041810 */
[-C--:B------:R-:W-:Y:S08]  /*5630*/  HMMA.16816.F32.BF16 R20, R132, R188.reuse, R20 ;  /* 0x000000bc8414723c */ /* 0x080ff00000041814 */
[C---:B------:R-:W-:Y:S08]  /*5640*/  HMMA.16816.F32.BF16 R24, R136.reuse, R188, R24 ;  /* 0x000000bc8818723c */ /* 0x040ff00000041818 */
[-C--:B------:R-:W-:Y:S01]  /*5650*/  HMMA.16816.F32.BF16 R28, R136, R190.reuse, R28 ;  /* 0x000000be881c723c */ /* 0x080fe2000004181c */
[----:B------:R-:W1:Y:S07]  /*5660*/  LDSM.16.M88.4 R136, [R0+0x7000] ;  /* 0x007000000088783b */ /* 0x000e6e0000000200 */
[----:B------:R-:W-:Y:S01]  /*5670*/  HMMA.16816.F32.BF16 R32, R132, R190, R32 ;  /* 0x000000be8420723c */ /* 0x000fe20000041820 */
[----:B------:R-:W3:Y:S07]  /*5680*/  LDSM.16.M88.4 R132, [R0+0x7800] ;  /* 0x007800000084783b */ /* 0x000eee0000000200 */
[-C--:B-1----:R-:W-:Y:S08]  /*5690*/  HMMA.16816.F32.BF16 R4, R136, R192.reuse, R4 ;  /* 0x000000c08804723c */ /* 0x082ff00000041804 */
[C---:B---3--:R-:W-:Y:S08]  /*56a0*/  HMMA.16816.F32.BF16 R8, R132.reuse, R192, R8 ;  /* 0x000000c08408723c */ /* 0x048ff00000041808 */
        /* <DEDUP_REMOVED lines=27> */
[----:B------:R3:W4:Y:S08]  /*5860*/  LDSM.16.M88.4 R136, [R2+0x2800] ;  /* 0x002800000288783b */ /* 0x0007300000000200 */
[----:B---3--:R3:W5:Y:S01]  /*5870*/  LDG.E R2, desc[UR38][R142.64+0x80] ;  /* 0x000080268e027981 */ /* 0x008762000c1e1900 */
[-C--:B-1----:R-:W-:Y:S08]  /*5880*/  HMMA.16816.F32.BF16 R4, R132, R216.reuse, R4 ;  /* 0x000000d88404723c */ /* 0x082ff00000041804 */
[C---:B----4-:R-:W-:Y:S08]  /*5890*/  HMMA.16816.F32.BF16 R8, R136.reuse, R216, R8 ;  /* 0x000000d88808723c */ /* 0x050ff00000041808 */
[-C--:B------:R-:W-:Y:S03]  /*58a0*/  HMMA.16816.F32.BF16 R12, R136, R218.reuse, R12 ;  /* 0x000000da880c723c */ /* 0x080fe6000004180c */
[C---:B--2---:R-:W-:Y:S01]  /*58b0*/  FADD.FTZ R0, -R141.reuse, R4 ;  /* 0x000000048d007221 */ /* 0x044fe20000010100 */
[----:B------:R-:W-:Y:S01]  /*58c0*/  FADD.FTZ R5, -R141, R5 ;  /* 0x000000058d057221 */ /* 0x000fe20000010100 */
[----:B------:R3:W5:Y:S01]  /*58d0*/  LDG.E R4, desc[UR38][R142.64+0xa0] ;  /* 0x0000a0268e047981 */ /* 0x000762000c1e1900 */
[C---:B------:R-:W-:Y:S01]  /*58e0*/  FADD.FTZ R6, -R140.reuse, R6 ;  /* 0x000000068c067221 */ /* 0x040fe20000010100 */
[----:B------:R-:W-:Y:S01]  /*58f0*/  FADD.FTZ R7, -R140, R7 ;  /* 0x000000078c077221 */ /* 0x000fe20000010100 */
[-C--:B------:R-:W-:Y:S01]  /*5900*/  FSEL R0, R0, R141.reuse, P0 ;  /* 0x0000008d00007208 */ /* 0x080fe20000000000 */
[C---:B------:R-:W-:Y:S04]  /*5910*/  HMMA.16816.F32.BF16 R16, R132.reuse, R218, R16 ;  /* 0x000000da8410723c */ /* 0x040fe80000041810 */
[----:B------:R-:W-:Y:S01]  /*5920*/  FSETP.GE.FTZ.AND P0, PT, R156, RZ, PT ;  /* 0x000000ff9c00720b */ /* 0x000fe20003f16000 */
[----:B------:R-:W-:Y:S01]  /*5930*/  FMUL.FTZ R152, R163, R0 ;  /* 0x00000000a3987220 */ /* 0x000fe20000410000 */
[----:B------:R-:W-:Y:S01]  /*5940*/  FSEL R5, R5, R141, P4 ;  /* 0x0000008d05057208 */ /* 0x000fe20002000000 */
[----:B------:R-:W-:Y:S01]  /*5950*/  IMAD.SHL.U32 R163, R231, 0x8, RZ ;  /* 0x00000008e7a37824 */ /* 0x000fe200078e00ff */
[----:B------:R-:W-:Y:S01]  /*5960*/  FSETP.GE.FTZ.AND P4, PT, R158, RZ, PT ;  /* 0x000000ff9e00720b */ /* 0x000fe20003f96000 */
[-C--:B------:R-:W-:Y:S03]  /*5970*/  HMMA.16816.F32.BF16 R20, R132, R220.reuse, R20 ;  /* 0x000000dc8414723c */ /* 0x080fe60000041814 */
[----:B------:R-:W-:Y:S01]  /*5980*/  LOP3.LUT R3, R3, 0x38, R163, 0x78, !PT ;  /* 0x0000003803037812 */ /* 0x000fe200078e78a3 */
[----:B------:R-:W-:Y:S04]  /*5990*/  FMUL.FTZ R5, R168, R5 ;  /* 0x00000005a8057220 */ /* 0x000fe80000410000 */
[C---:B------:R-:W-:Y:S04]  /*59a0*/  HMMA.16816.F32.BF16 R24, R136.reuse, R220, R24 ;  /* 0x000000dc8818723c */ /* 0x040fe80000041818 */
[----:B------:R-:W-:Y:S01]  /*59b0*/  F2FP.BF16.F32.PACK_AB R5, R5, R152 ;  /* 0x000000980505723e */ /* 0x000fe200000010ff */
[C---:B------:R-:W-:Y:S01]  /*59c0*/  FADD.FTZ R16, -R141.reuse, R16 ;  /* 0x000000108d107221 */ /* 0x040fe20000010100 */
[C---:B------:R-:W-:Y:S02]  /*59d0*/  FADD.FTZ R0, -R141.reuse, R17 ;  /* 0x000000118d007221 */ /* 0x040fe40000010100 */
[-C--:B------:R-:W-:Y:S03]  /*59e0*/  HMMA.16816.F32.BF16 R28, R136, R222.reuse, R28 ;  /* 0x000000de881c723c */ /* 0x080fe6000004181c */
[-C--:B------:R-:W-:Y:S01]  /*59f0*/  FSEL R16, R16, R141.reuse, P3 ;  /* 0x0000008d10107208 */ /* 0x080fe20001800000 */
[C---:B------:R-:W-:Y:S01]  /*5a00*/  FADD.FTZ R20, -R141.reuse, R20 ;  /* 0x000000148d147221 */ /* 0x040fe20000010100 */
[-C--:B------:R-:W-:Y:S01]  /*5a10*/  FSEL R0, R0, R141.reuse, P0 ;  /* 0x0000008d00007208 */ /* 0x080fe20000000000 */
[----:B------:R-:W-:Y:S01]  /*5a20*/  FADD.FTZ R21, -R141, R21 ;  /* 0x000000158d157221 */ /* 0x000fe20000010100 */
[----:B------:R-:W-:Y:S01]  /*5a30*/  FSETP.GE.FTZ.AND P0, PT, R151, RZ, PT ;  /* 0x000000ff9700720b */ /* 0x000fe20003f16000 */
[----:B------:R-:W-:Y:S04]  /*5a40*/  HMMA.16816.F32.BF16 R32, R132, R222, R32 ;  /* 0x000000de8420723c */ /* 0x000fe80000041820 */
[----:B------:R-:W-:Y:S01]  /*5a50*/  FSETP.GE.FTZ.AND P3, PT, R155, RZ, PT ;  /* 0x000000ff9b00720b */ /* 0x000fe20003f76000 */
[----:B------:R-:W-:Y:S01]  /*5a60*/  FMUL.FTZ R159, R159, R16 ;  /* 0x000000109f9f7220 */ /* 0x000fe20000410000 */
[-C--:B------:R-:W-:Y:S01]  /*5a70*/  FSEL R20, R20, R141.reuse, P4 ;  /* 0x0000008d14147208 */ /* 0x080fe20002000000 */
[----:B------:R-:W-:Y:S01]  /*5a80*/  FMUL.FTZ R16, R156, R0 ;  /* 0x000000009c107220 */ /* 0x000fe20000410000 */
[----:B------:R-:W-:Y:S02]  /*5a90*/  LOP3.LUT R0, R148, 0x400, RZ, 0xc0, !PT ;  /* 0x0000040094007812 */ /* 0x000fe400078ec0ff */
[----:B------:R-:W-:Y:S01]  /*5aa0*/  FSEL R21, R21, R141, P3 ;  /* 0x0000008d15157208 */ /* 0x000fe20001800000 */
[----:B------:R-:W-:Y:S01]  /*5ab0*/  FMUL.FTZ R20, R158, R20 ;  /* 0x000000149e147220 */ /* 0x000fe20000410000 */
[----:B------:R-:W-:Y:S01]  /*5ac0*/  FSETP.GE.FTZ.AND P3, PT, R145, RZ, PT ;  /* 0x000000ff9100720b */ /* 0x000fe20003f76000 */
[----:B------:R-:W-:Y:S01]  /*5ad0*/  IMAD R3, R3, 0x2, R0 ;  /* 0x0000000203037824 */ /* 0x000fe200078e0200 */
[----:B------:R-:W-:Y:S01]  /*5ae0*/  F2FP.BF16.F32.PACK_AB R16, R16, R159 ;  /* 0x0000009f1010723e */ /* 0x000fe200000010ff */
[----:B------:R-:W-:Y:S04]  /*5af0*/  FMUL.FTZ R21, R155, R21 ;  /* 0x000000159b157220 */ /* 0x000fe80000410000 */
[----:B------:R-:W-:Y:S01]  /*5b00*/  FADD.FTZ R32, -R141, R32 ;  /* 0x000000208d207221 */ /* 0x000fe20000010100 */
[----:B------:R-:W-:Y:S04]  /*5b10*/  F2FP.BF16.F32.PACK_AB R21, R21, R20 ;  /* 0x000000141515723e */ /* 0x000fe800000010ff */
[----:B------:R-:W-:Y:S01]  /*5b20*/  FSEL R0, R32, R141, P3 ;  /* 0x0000008d20007208 */ /* 0x000fe20001800000 */
[----:B------:R-:W-:Y:S01]  /*5b30*/  @P0 FADD.FTZ R141, -R141, R33 ;  /* 0x000000218d8d0221 */ /* 0x000fe20000010100 */
[----:B------:R-:W-:Y:S02]  /*5b40*/  FSETP.GE.FTZ.AND P3, PT, R172, RZ, PT ;  /* 0x000000ffac00720b */ /* 0x000fe40003f76000 */
[----:B------:R-:W-:Y:S01]  /*5b50*/  FSETP.GE.FTZ.AND P0, PT, R169, RZ, PT ;  /* 0x000000ffa900720b */ /* 0x000fe20003f16000 */
[----:B------:R-:W-:Y:S01]  /*5b60*/  FMUL.FTZ R145, R145, R0 ;  /* 0x0000000091917220 */ /* 0x000fe20000410000 */
[-C--:B------:R-:W-:Y:S01]  /*5b70*/  FSEL R32, R6, R140.reuse, P3 ;  /* 0x0000008c06207208 */ /* 0x080fe20001800000 */
[----:B------:R-:W-:Y:S01]  /*5b80*/  FMUL.FTZ R20, R151, R141 ;  /* 0x0000008d97147220 */ /* 0x000fe20000410000 */
[----:B------:R-:W-:Y:S01]  /*5b90*/  FSEL R17, R7, R140, P0 ;  /* 0x0000008c07117208 */ /* 0x000fe20000000000 */
[----:B---3--:R-:W-:Y:S08]  /*5ba0*/  BRA.U !UP0, `(.L_x_218) ;  /* 0x00000001089c7547 */ /* 0x008ff0000b800000 */
        /* <DEDUP_REMOVED lines=39> */
.L_x_218:
[----:B------:R-:W2:Y:S01]  /*5e20*/  LDL R6, [R1+0x8] ;  /* 0x0000080001067983 */ /* 0x000ea20000100800 */
[C---:B------:R-:W-:Y:S01]  /*5e30*/  FADD.FTZ R18, -R140.reuse, R18 ;  /* 0x000000128c127221 */ /* 0x040fe20000010100 */
[----:B------:R-:W-:Y:S01]  /*5e40*/  FSETP.GE.FTZ.AND P0, PT, R167, RZ, PT ;  /* 0x000000ffa700720b */ /* 0x000fe20003f16000 */
[----:B------:R-:W-:Y:S01]  /*5e50*/  FADD.FTZ R0, -R140, R22 ;  /* 0x000000168c007221 */ /* 0x000fe20000010100 */
[----:B------:R3:W-:Y:S01]  /*5e60*/  STS [R154+0xf000], R5 ;  /* 0x00f000059a007388 */ /* 0x0007e20000000800 */
[----:B------:R-:W-:Y:S01]  /*5e70*/  FSETP.GE.FTZ.AND P4, PT, R166, RZ, PT ;  /* 0x000000ffa600720b */ /* 0x000fe20003f96000 */
[----:B------:R-:W-:Y:S01]  /*5e80*/  IMAD.MOV.U32 R33, RZ, RZ, 0x10 ;  /* 0x00000010ff217424 */ /* 0x000fe200078e00ff */
[----:B------:R-:W-:Y:S01]  /*5e90*/  FSEL R18, R18, R140, P0 ;  /* 0x0000008c12127208 */ /* 0x000fe20000000000 */
[----:B------:R-:W-:Y:S01]  /*5ea0*/  FMUL.FTZ R32, R172, R32 ;  /* 0x00000020ac207220 */ /* 0x000fe20000410000 */
[----:B------:R-:W-:Y:S01]  /*5eb0*/  FSETP.GE.FTZ.AND P3, PT, R161, RZ, PT ;  /* 0x000000ffa100720b */ /* 0x000fe20003f76000 */
[----:B------:R-:W-:Y:S01]  /*5ec0*/  FMUL.FTZ R7, R169, R17 ;  /* 0x00000011a9077220 */ /* 0x000fe20000410000 */
[----:B------:R-:W-:Y:S01]  /*5ed0*/  SEL R33, R33, 0xfffffff0, !P1 ;  /* 0xfffffff021217807 */ /* 0x000fe20004800000 */
[----:B------:R-:W-:Y:S01]  /*5ee0*/  FMUL.FTZ R18, R167, R18 ;  /* 0x00000012a7127220 */ /* 0x000fe20000410000 */
[----:B------:R-:W-:Y:S01]  /*5ef0*/  FSEL R0, R0, R140, P3 ;  /* 0x0000008c00007208 */ /* 0x000fe20001800000 */
[C---:B------:R-:W-:Y:S01]  /*5f00*/  FADD.FTZ R17, -R140.reuse, R23 ;  /* 0x000000178c117221 */ /* 0x040fe20000010100 */
[----:B------:R-:W-:Y:S01]  /*5f10*/  F2FP.BF16.F32.PACK_AB R7, R7, R32 ;  /* 0x000000200707723e */ /* 0x000fe200000010ff */
[----:B------:R-:W-:Y:S01]  /*5f20*/  FADD.FTZ R34, -R140, R34 ;  /* 0x000000228c227221 */ /* 0x000fe20000010100 */
[----:B------:R-:W-:Y:S01]  /*5f30*/  FSETP.GE.FTZ.AND P3, PT, R150, RZ, PT ;  /* 0x000000ff9600720b */ /* 0x000fe20003f76000 */
[----:B------:R-:W-:Y:S01]  /*5f40*/  FMUL.FTZ R161, R161, R0 ;  /* 0x00000000a1a17220 */ /* 0x000fe20000410000 */
[----:B------:R-:W-:Y:S01]  /*5f50*/  FSETP.GE.FTZ.AND P0, PT, R157, RZ, PT ;  /* 0x000000ff9d00720b */ /* 0x000fe20003f16000 */
[----:B------:R4:W-:Y:S01]  /*5f60*/  STS [R154+0xf400], R7 ;  /* 0x00f400079a007388 */ /* 0x0009e20000000800 */
[C---:B-----5:R-:W-:Y:S01]  /*5f70*/  FADD.FTZ R8, -R2.reuse, R8 ;  /* 0x0000000802087221 */ /* 0x060fe20000010100 */
[C---:B------:R-:W-:Y:S01]  /*5f80*/  FADD.FTZ R9, -R2.reuse, R9 ;  /* 0x0000000902097221 */ /* 0x040fe20000010100 */
[-C--:B------:R-:W-:Y:S01]  /*5f90*/  FSEL R17, R17, R140.reuse, P0 ;  /* 0x0000008c11117208 */ /* 0x080fe20000000000 */
[C---:B------:R-:W-:Y:S01]  /*5fa0*/  FADD.FTZ R12, -R2.reuse, R12 ;  /* 0x0000000c020c7221 */ /* 0x040fe20000010100 */
[----:B------:R-:W-:Y:S01]  /*5fb0*/  FSETP.GE.FTZ.AND P0, PT, R153, RZ, PT ;  /* 0x000000ff9900720b */ /* 0x000fe20003f16000 */
[----:B------:R-:W-:Y:S01]  /*5fc0*/  FADD.FTZ R24, -R2, R24 ;  /* 0x0000001802187221 */ /* 0x000fe20000010100 */
[----:B------:R-:W-:Y:S01]  /*5fd0*/  FSETP.GE.FTZ.AND P6, PT, R170, RZ, PT ;  /* 0x000000ffaa00720b */ /* 0x000fe20003fd6000 */
[----:B------:R-:W-:Y:S01]  /*5fe0*/  FADD.FTZ R28, -R2, R28 ;  /* 0x0000001c021c7221 */ /* 0x000fe20000010100 */
[----:B---3--:R-:W-:Y:S01]  /*5ff0*/  FADD.FTZ R5, -R140, R19 ;  /* 0x000000138c057221 */ /* 0x008fe20000010100 */
[-C--:B------:R-:W-:Y:S01]  /*6000*/  FSEL R34, R34, R140.reuse, P0 ;  /* 0x0000008c22227208 */ /* 0x080fe20000000000 */
[C---:B------:R-:W-:Y:S01]  /*6010*/  FADD.FTZ R11, -R4.reuse, R11 ;  /* 0x0000000b040b7221 */ /* 0x040fe20000010100 */
[----:B------:R-:W-:Y:S01]  /*6020*/  FSETP.GE.FTZ.AND P0, PT, R175, RZ, PT ;  /* 0x000000ffaf00720b */ /* 0x000fe20003f16000 */
[----:B------:R-:W-:Y:S01]  /*6030*/  FADD.FTZ R14, -R4, R14 ;  /* 0x0000000e040e7221 */ /* 0x000fe20000010100 */
[----:B------:R-:W-:Y:S01]  /*6040*/  FSEL R5, R5, R140, P4 ;  /* 0x0000008c05057208 */ /* 0x000fe20002000000 */
[----:B------:R-:W-:Y:S01]  /*6050*/  @P3 FADD.FTZ R140, -R140, R35 ;  /* 0x000000238c8c3221 */ /* 0x000fe20000010100 */
[----:B------:R-:W-:Y:S01]  /*6060*/  FSETP.GE.FTZ.AND P3, PT, R233, RZ, PT ;  /* 0x000000ffe900720b */ /* 0x000fe20003f76000 */
[----:B------:R-:W-:Y:S01]  /*6070*/  FADD.FTZ R30, -R4, R30 ;  /* 0x0000001e041e7221 */ /* 0x000fe20000010100 */
[----:B------:R-:W-:Y:S01]  /*6080*/  FSETP.GE.FTZ.AND P5, PT, R164, RZ, PT ;  /* 0x000000ffa400720b */ /* 0x000fe20003fb6000 */
[----:B------:R-:W-:Y:S01]  /*6090*/  FMUL.FTZ R5, R166, R5 ;  /* 0x00000005a6057220 */ /* 0x000fe20000410000 */
[----:B------:R-:W-:Y:S01]  /*60a0*/  FSEL R8, R8, R2, P3 ;  /* 0x0000000208087208 */ /* 0x000fe20001800000 */
[----:B------:R-:W-:Y:S01]  /*60b0*/  FMUL.FTZ R17, R157, R17 ;  /* 0x000000119d117220 */ /* 0x000fe20000410000 */
[----:B------:R-:W-:Y:S01]  /*60c0*/  FSETP.GE.FTZ.AND P3, PT, R174, RZ, PT ;  /* 0x000000ffae00720b */ /* 0x000fe20003f76000 */
[----:B------:R-:W-:Y:S01]  /*60d0*/  FMUL.FTZ R34, R153, R34 ;  /* 0x0000002299227220 */ /* 0x000fe20000410000 */
[----:B------:R-:W-:Y:S01]  /*60e0*/  F2FP.BF16.F32.PACK_AB R0, R5, R18 ;  /* 0x000000120500723e */ /* 0x000fe200000010ff */
[----:B------:R-:W-:Y:S01]  /*60f0*/  FMUL.FTZ R140, R150, R140 ;  /* 0x0000008c968c7220 */ /* 0x000fe20000410000 */
[----:B----4-:R-:W-:Y:S01]  /*6100*/  FSEL R7, R9, R2, P0 ;  /* 0x0000000209077208 */ /* 0x010fe20000000000 */
[----:B------:R-:W-:Y:S01]  /*6110*/  FMUL.FTZ R9, R233, R8 ;  /* 0x00000008e9097220 */ /* 0x000fe20000410000 */
[----:B------:R-:W-:Y:S02]  /*6120*/  FSETP.GE.FTZ.AND P0, PT, R149, RZ, PT ;  /* 0x000000ff9500720b */ /* 0x000fe40003f16000 */
[----:B------:R-:W-:Y:S01]  /*6130*/  FSETP.GE.FTZ.AND P4, PT, R160, RZ, PT ;  /* 0x000000ffa000720b */ /* 0x000fe20003f96000 */
[----:B------:R-:W-:Y:S01]  /*6140*/  FMUL.FTZ R8, R175, R7 ;  /* 0x00000007af087220 */ /* 0x000fe20000410000 */
[-C--:B------:R-:W-:Y:S02]  /*6150*/  FSEL R7, R12, R2.reuse, P3 ;  /* 0x000000020c077208 */ /* 0x080fe40001800000 */
[----:B------:R-:W-:Y:S02]  /*6160*/  FSETP.GE.FTZ.AND P3, PT, R147, RZ, PT ;  /* 0x000000ff9300720b */ /* 0x000fe40003f76000 */
[-C--:B------:R-:W-:Y:S01]  /*6170*/  FSEL R24, R24, R2.reuse, P5 ;  /* 0x0000000218187208 */ /* 0x080fe20002800000 */
[----:B------:R-:W-:Y:S01]  /*6180*/  FMUL.FTZ R7, R174, R7 ;  /* 0x00000007ae077220 */ /* 0x000fe20000410000 */
[----:B------:R-:W-:Y:S02]  /*6190*/  FSEL R28, R28, R2, P3 ;  /* 0x000000021c1c7208 */ /* 0x000fe40001800000 */
[----:B------:R-:W-:Y:S01]  /*61a0*/  FSETP.GE.FTZ.AND P3, PT, R234, RZ, PT ;  /* 0x000000ffea00720b */ /* 0x000fe20003f76000 */
[----:B------:R-:W-:Y:S01]  /*61b0*/  FMUL.FTZ R24, R164, R24 ;  /* 0x00000018a4187220 */ /* 0x000fe20000410000 */
[----:B------:R-:W-:Y:S01]  /*61c0*/  FSETP.GE.FTZ.AND P5, PT, R165, RZ, PT ;  /* 0x000000ffa500720b */ /* 0x000fe20003fb6000 */
[----:B------:R-:W-:Y:S01]  /*61d0*/  FMUL.FTZ R28, R147, R28 ;  /* 0x0000001c931c7220 */ /* 0x000fe20000410000 */
[----:B------:R-:W-:Y:S02]  /*61e0*/  FSEL R11, R11, R4, P3 ;  /* 0x000000040b0b7208 */ /* 0x000fe40001800000 */
[----:B------:R-:W-:Y:S02]  /*61f0*/  FSETP.GE.FTZ.AND P3, PT, R171, RZ, PT ;  /* 0x000000ffab00720b */ /* 0x000fe40003f76000 */
[----:B------:R-:W-:Y:S02]  /*6200*/  F2FP.BF16.F32.PACK_AB R17, R17, R161 ;  /* 0x000000a11111723e */ /* 0x000fe400000010ff */
[----:B------:R-:W-:Y:S02]  /*6210*/  F2FP.BF16.F32.PACK_AB R20, R20, R145 ;  /* 0x000000911414723e */ /* 0x000fe400000010ff */
[----:B--2---:R-:W-:Y:S05]  /*6220*/  LEA R6, R6, UR40, 0x1 ;  /* 0x0000002806067c11 */ /* 0x004fea000f8e08ff */
[C---:B------:R-:W-:Y:S02]  /*6230*/  VIADD R5, R6.reuse, 0x20 ;  /* 0x0000002006057836 */ /* 0x040fe40000000000 */
[----:B------:R-:W-:Y:S02]  /*6240*/  @P2 VIADD R5, R6, 0xffffffe0 ;  /* 0xffffffe006052836 */ /* 0x000fe40000000000 */
[----:B------:R-:W-:Y:S05]  /*6250*/  IMAD.IADD R6, R33, 0x1, R6 ;  /* 0x0000000121067824 */ /* 0x000fea00078e0206 */
[----:B------:R2:W-:Y:S04]  /*6260*/  STS [R6+-0x3c00], R0 ;  /* 0xffc4000006007388 */ /* 0x0005e80000000800 */
[----:B------:R3:W-:Y:S01]  /*6270*/  STS [R6+-0x4000], R16 ;  /* 0xffc0001006007388 */ /* 0x0007e20000000800 */
[C---:B--2---:R-:W-:Y:S01]  /*6280*/  FADD.FTZ R0, -R2.reuse, R13 ;  /* 0x0000000d02007221 */ /* 0x044fe20000010100 */
[----:B------:R-:W-:Y:S01]  /*6290*/  FADD.FTZ R13, -R2, R25 ;  /* 0x00000019020d7221 */ /* 0x000fe20000010100 */
[----:B---3--:R-:W-:Y:S03]  /*62a0*/  F2FP.BF16.F32.PACK_AB R16, R140, R34 ;  /* 0x000000228c10723e */ /* 0x008fe600000010ff */
[-C--:B------:R-:W-:Y:S02]  /*62b0*/  FSEL R0, R0, R2.reuse, P6 ;  /* 0x0000000200007208 */ /* 0x080fe40003000000 */
[----:B------:R-:W-:Y:S01]  /*62c0*/  FSEL R13, R13, R2, P4 ;  /* 0x000000020d0d7208 */ /* 0x000fe20002000000 */
[----:B------:R-:W-:Y:S01]  /*62d0*/  @P0 FADD.FTZ R2, -R2, R29 ;  /* 0x0000001d02020221 */ /* 0x000fe20000010100 */
[----:B------:R-:W-:Y:S01]  /*62e0*/  FSETP.GE.FTZ.AND P4, PT, R235, RZ, PT ;  /* 0x000000ffeb00720b */ /* 0x000fe20003f96000 */
[----:B------:R-:W-:Y:S01]  /*62f0*/  FMUL.FTZ R12, R170, R0 ;  /* 0x00000000aa0c7220 */ /* 0x000fe20000410000 */
[----:B------:R-:W-:Y:S01]  /*6300*/  F2FP.BF16.F32.PACK_AB R0, R8, R9 ;  /* 0x000000090800723e */ /* 0x000fe200000010ff */
[----:B------:R-:W-:Y:S01]  /*6310*/  FMUL.FTZ R9, R149, R2 ;  /* 0x0000000295097220 */ /* 0x000fe20000410000 */
[C---:B------:R-:W-:Y:S01]  /*6320*/  FADD.FTZ R2, -R4.reuse, R10 ;  /* 0x0000000a04027221 */ /* 0x040fe20000010100 */
[----:B------:R-:W-:Y:S01]  /*6330*/  FSETP.GE.FTZ.AND P0, PT, R173, RZ, PT ;  /* 0x000000ffad00720b */ /* 0x000fe20003f16000 */
[----:B------:R-:W-:Y:S01]  /*6340*/  FADD.FTZ R8, -R4, R26 ;  /* 0x0000001a04087221 */ /* 0x000fe20000010100 */
[----:B------:R2:W-:Y:S01]  /*6350*/  STS [R154+0x10000], R0 ;  /* 0x010000009a007388 */ /* 0x0005e20000000800 */
[----:B------:R-:W-:Y:S01]  /*6360*/  F2FP.BF16.F32.PACK_AB R12, R12, R7 ;  /* 0x000000070c0c723e */ /* 0x000fe200000010ff */
[----:B------:R-:W-:Y:S01]  /*6370*/  FADD.FTZ R7, -R4, R27 ;  /* 0x0000001b04077221 */ /* 0x000fe20000010100 */
[-C--:B------:R-:W-:Y:S01]  /*6380*/  FSEL R2, R2, R4.reuse, P4 ;  /* 0x0000000402027208 */ /* 0x080fe20002000000 */
[----:B------:R-:W-:Y:S01]  /*6390*/  FMUL.FTZ R13, R160, R13 ;  /* 0x0000000da00d7220 */ /* 0x000fe20000410000 */
[----:B------:R-:W-:Y:S01]  /*63a0*/  FSEL R14, R14, R4, P0 ;  /* 0x000000040e0e7208 */ /* 0x000fe20000000000 */
[----:B------:R-:W-:Y:S01]  /*63b0*/  IMAD.SHL.U32 R149, R231, 0x20, RZ ;  /* 0x00000020e7957824 */ /* 0x000fe200078e00ff */
[----:B------:R-:W-:Y:S01]  /*63c0*/  FSETP.GE.FTZ.AND P0, PT, R144, RZ, PT ;  /* 0x000000ff9000720b */ /* 0x000fe20003f16000 */
[----:B------:R-:W-:Y:S01]  /*63d0*/  FMUL.FTZ R10, R235, R2 ;  /* 0x00000002eb0a7220 */ /* 0x000fe20000410000 */
[----:B------:R-:W-:Y:S01]  /*63e0*/  FMUL.FTZ R2, R234, R11 ;  /* 0x0000000bea027220 */ /* 0x000fe20000410000 */
[----:B------:R-:W-:Y:S01]  /*63f0*/  FSETP.GE.FTZ.AND P4, PT, R162, RZ, PT ;  /* 0x000000ffa200720b */ /* 0x000fe20003f96000 */
[----:B------:R-:W-:Y:S01]  /*6400*/  FMUL.FTZ R14, R173, R14 ;  /* 0x0000000ead0e7220 */ /* 0x000fe20000410000 */
[----:B------:R-:W-:Y:S01]  /*6410*/  FSEL R8, R8, R4, P5 ;  /* 0x0000000408087208 */ /* 0x000fe20002800000 */
[----:B------:R-:W-:Y:S01]  /*6420*/  IMAD R170, R247, UR9, RZ ;  /* 0x00000009f7aa7c24 */ /* 0x000fe2000f8e02ff */
[----:B------:R-:W-:Y:S02]  /*6430*/  F2FP.BF16.F32.PACK_AB R2, R2, R10 ;  /* 0x0000000a0202723e */ /* 0x000fe400000010ff */
[----:B------:R-:W-:Y:S01]  /*6440*/  FSEL R7, R7, R4, P4 ;  /* 0x0000000407077208 */ /* 0x000fe20002000000 */
[----:B------:R-:W-:Y:S01]  /*6450*/  FMUL.FTZ R165, R165, R8 ;  /* 0x00000008a5a57220 */ /* 0x000fe20000410000 */
[----:B------:R-:W-:Y:S01]  /*6460*/  F2FP.BF16.F32.PACK_AB R13, R13, R24 ;  /* 0x000000180d0d723e */ /* 0x000fe200000010ff */
[----:B------:R3:W-:Y:S01]  /*6470*/  STS [R154+0x10400], R2 ;  /* 0x010400029a007388 */ /* 0x0007e20000000800 */
[----:B------:R-:W-:Y:S01]  /*6480*/  F2FP.BF16.F32.PACK_AB R9, R9, R28 ;  /* 0x0000001c0909723e */ /* 0x000fe200000010ff */
[----:B------:R-:W-:Y:S02]  /*6490*/  FMUL.FTZ R7, R162, R7 ;  /* 0x00000007a2077220 */ /* 0x000fe40000410000 */
[----:B------:R-:W-:Y:S01]  /*64a0*/  STS [R6+-0x3000], R12 ;  /* 0xffd0000c06007388 */ /* 0x000fe20000000800 */
[----:B--2---:R-:W-:Y:S02]  /*64b0*/  FADD.FTZ R0, -R4, R15 ;  /* 0x0000000f04007221 */ /* 0x004fe40000010100 */
[----:B------:R-:W-:Y:S01]  /*64c0*/  F2FP.BF16.F32.PACK_AB R7, R7, R165 ;  /* 0x000000a50707723e */ /* 0x000fe200000010ff */
[----:B------:R-:W-:Y:S02]  /*64d0*/  IMAD.SHL.U32 R165, R231, 0x4, RZ ;  /* 0x00000004e7a57824 */ /* 0x000fe400078e00ff */
[----:B------:R-:W-:Y:S02]  /*64e0*/  FSEL R0, R0, R4, P3 ;  /* 0x0000000400007208 */ /* 0x000fe40001800000 */
[----:B------:R-:W-:Y:S03]  /*64f0*/  FSETP.GE.FTZ.AND P3, PT, R146, RZ, PT ;  /* 0x000000ff9200720b */ /* 0x000fe60003f76000 */
[----:B------:R-:W-:Y:S01]  /*6500*/  FMUL.FTZ R11, R171, R0 ;  /* 0x00000000ab0b7220 */ /* 0x000fe20000410000 */
[----:B------:R-:W-:Y:S01]  /*6510*/  FSEL R30, R30, R4, P3 ;  /* 0x000000041e1e7208 */ /* 0x000fe20001800000 */
[----:B------:R-:W-:Y:S01]  /*6520*/  @P0 FADD.FTZ R4, -R4, R31 ;  /* 0x0000001f04040221 */ /* 0x000fe20000010100 */
[----:B------:R-:W-:Y:S03]  /*6530*/  SHF.R.U32.HI R0, RZ, 0x4, R231 ;  /* 0x00000004ff007819 */ /* 0x000fe600000116e7 */
[----:B------:R-:W-:Y:S01]  /*6540*/  FMUL.FTZ R8, R144, R4 ;  /* 0x0000000490087220 */ /* 0x000fe20000410000 */
[----:B------:R-:W-:Y:S01]  /*6550*/  F2FP.BF16.F32.PACK_AB R4, R11, R14 ;  /* 0x0000000e0b04723e */ /* 0x000fe200000010ff */
[----:B------:R-:W-:Y:S01]  /*6560*/  FMUL.FTZ R30, R146, R30 ;  /* 0x0000001e921e7220 */ /* 0x000fe20000410000 */
[----:B---3--:R-:W-:Y:S01]  /*6570*/  IMAD.IADD R2, R33, 0x1, R5 ;  /* 0x0000000121027824 */ /* 0x008fe200078e0205 */
[----:B------:R-:W-:Y:S02]  /*6580*/  LOP3.LUT R164, R0, 0x8, RZ, 0xc0, !PT ;  /* 0x0000000800a47812 */ /* 0x000fe400078ec0ff */
[----:B------:R-:W-:Y:S01]  /*6590*/  STS [R6+-0x2c00], R4 ;  /* 0xffd4000406007388 */ /* 0x000fe20000000800 */
[----:B------:R-:W-:Y:S02]  /*65a0*/  F2FP.BF16.F32.PACK_AB R8, R8, R30 ;  /* 0x0000001e0808723e */ /* 0x000fe400000010ff */
[----:B------:R-:W-:Y:S01]  /*65b0*/  LOP3.LUT R0, R164, 0x10, R231, 0xf8, !PT ;  /* 0x00000010a4007812 */ /* 0x000fe200078ef8e7 */
[----:B------:R-:W-:Y:S03]  /*65c0*/  STS [R5+-0x4000], R21 ;  /* 0xffc0001505007388 */ /* 0x000fe60000000800 */
[----:B------:R-:W-:Y:S01]  /*65d0*/  LOP3.LUT R0, R0, 0xc0, R149, 0xf8, !PT ;  /* 0x000000c000007812 */ /* 0x000fe200078ef895 */
[----:B------:R-:W-:Y:S03]  /*65e0*/  STS [R5+-0x3c00], R17 ;  /* 0xffc4001105007388 */ /* 0x000fe60000000800 */
[----:B------:R-:W-:Y:S01]  /*65f0*/  LOP3.LUT R0, R0, 0x18, R165, 0x78, !PT ;  /* 0x0000001800007812 */ /* 0x000fe200078e78a5 */
[----:B------:R-:W-:Y:S03]  /*6600*/  STS [R2+-0x4000], R20 ;  /* 0xffc0001402007388 */ /* 0x000fe60000000800 */
[----:B------:R-:W-:Y:S01]  /*6610*/  LOP3.LUT R0, R0, 0x120, R149, 0xf8, !PT ;  /* 0x0000012000007812 */ /* 0x000fe200078ef895 */
[----:B------:R-:W-:Y:S03]  /*6620*/  STS [R2+-0x3c00], R16 ;  /* 0xffc4001002007388 */ /* 0x000fe60000000800 */
[----:B------:R-:W-:Y:S01]  /*6630*/  LEA R0, R0, UR4, 0x1 ;  /* 0x0000000400007c11 */ /* 0x000fe2000f8e08ff */
[----:B------:R-:W-:Y:S04]  /*6640*/  STS [R5+-0x3000], R13 ;  /* 0xffd0000d05007388 */ /* 0x000fe80000000800 */
[----:B------:R-:W-:Y:S04]  /*6650*/  STS [R5+-0x2c00], R7 ;  /* 0xffd4000705007388 */ /* 0x000fe80000000800 */
[----:B------:R-:W-:Y:S04]  /*6660*/  STS [R2+-0x3000], R9 ;  /* 0xffd0000902007388 */ /* 0x000fe80000000800 */
[----:B------:R2:W-:Y:S01]  /*6670*/  STS [R2+-0x2c00], R8 ;  /* 0xffd4000802007388 */ /* 0x0005e20000000800 */
[----:B------:R-:W-:Y:S01]  /*6680*/  BAR.SYNC.DEFER_BLOCKING 0x0 ;  /* 0x0000000000007b1d */ /* 0x000fe20000010000 */
[----:B--2---:R-:W-:Y:S05]  /*6690*/  IMAD.U32 R2, R170, -0x40, RZ ;  /* 0xffffffc0aa027824 */ /* 0x004fea00078e00ff */
[----:B------:R-:W-:Y:S08]  /*66a0*/  LDSM.16.MT88.4 R4, [R3+UR4+0x13000] ;  /* 0x013000040304783b */ /* 0x000ff00008004200 */
[----:B------:R-:W2:Y:S08]  /*66b0*/  LDSM.16.MT88.4 R8, [R0+0x6000] ;  /* 0x006000000008783b */ /* 0x000eb00000004200 */
[----:B------:R-:W3:Y:S08]  /*66c0*/  LDSM.16.MT88.4 R12, [R3+UR4+0x15000] ;  /* 0x01500004030c783b */ /* 0x000ef00008004200 */
[----:B------:R-:W4:Y:S08]  /*66d0*/  LDSM.16.MT88.4 R16, [R0+0x7000] ;  /* 0x007000000010783b */ /* 0x000f300000004200 */
[----:B------:R-:W1:Y:S08]  /*66e0*/  LDSM.16.MT88.4 R20, [R0+0x8000] ;  /* 0x008000000014783b */ /* 0x000e700000004200 */
[----:B------:R-:W-:Y:S01]  /*66f0*/  LDSM.16.MT88.4 R24, [R3+UR4+0x13800] ;  /* 0x013800040318783b */ /* 0x000fe20008004200 */
[-C--:B--2---:R-:W-:Y:S07]  /*6700*/  HMMA.16816.F32.BF16 R36, R4, R8.reuse, R36 ;  /* 0x000000080424723c */ /* 0x084fee0000041824 */
[----:B------:R-:W2:Y:S01]  /*6710*/  LDSM.16.MT88.4 R28, [R0+0x6400] ;  /* 0x00640000001c783b */ /* 0x000ea20000004200 */
[C---:B---3--:R-:W-:Y:S07]  /*6720*/  HMMA.16816.F32.BF16 R40, R12.reuse, R8, R40 ;  /* 0x000000080c28723c */ /* 0x048fee0000041828 */
[----:B------:R-:W3:Y:S01]  /*6730*/  LDSM.16.MT88.4 R32, [R3+UR4+0x15800] ;  /* 0x015800040320783b */ /* 0x000ee20008004200 */
[-C--:B------:R-:W-:Y:S07]  /*6740*/  HMMA.16816.F32.BF16 R44, R12, R10.reuse, R44 ;  /* 0x0000000a0c2c723c */ /* 0x080fee000004182c */
[----:B------:R-:W3:Y:S01]  /*6750*/  LDSM.16.MT88.4 R132, [R0+0x7400] ;  /* 0x007400000084783b */ /* 0x000ee20000004200 */
[C---:B------:R-:W-:Y:S07]  /*6760*/  HMMA.16816.F32.BF16 R48, R4.reuse, R10, R48 ;  /* 0x0000000a0430723c */ /* 0x040fee0000041830 */
[----:B------:R-:W3:Y:S01]  /*6770*/  LDSM.16.MT88.4 R8, [R0+0x8400] ;  /* 0x008400000008783b */ /* 0x000ee20000004200 */
[-C--:B----4-:R-:W-:Y:S07]  /*6780*/  HMMA.16816.F32.BF16 R52, R4, R16.reuse, R52 ;  /* 0x000000100434723c */ /* 0x090fee0000041834 */
[----:B------:R-:W-:Y:S01]  /*6790*/  LDSM.16.MT88.4 R136, [R0+0x6c00] ;  /* 0x006c00000088783b */ /* 0x000fe20000004200 */
[C---:B------:R-:W-:Y:S07]  /*67a0*/  HMMA.16816.F32.BF16 R56, R12.reuse, R16, R56 ;  /* 0x000000100c38723c */ /* 0x040fee0000041838 */
[----:B------:R-:W-:Y:S01]  /*67b0*/  LDSM.16.MT88.4 R140, [R3+UR4+0x16800] ;  /* 0x01680004038c783b */ /* 0x000fe20008004200 */
[-C--:B------:R-:W-:Y:S07]  /*67c0*/  HMMA.16816.F32.BF16 R60, R12, R18.reuse, R60 ;  /* 0x000000120c3c723c */ /* 0x080fee000004183c */
[----:B------:R-:W-:Y:S01]  /*67d0*/  LDSM.16.MT88.4 R144, [R0+0x7c00] ;  /* 0x007c00000090783b */ /* 0x000fe20000004200 */
[C---:B------:R-:W-:Y:S07]  /*67e0*/  HMMA.16816.F32.BF16 R64, R4.reuse, R18, R64 ;  /* 0x000000120440723c */ /* 0x040fee0000041840 */
[----:B------:R-:W-:Y:S01]  /*67f0*/  LDSM.16.MT88.4 R16, [R3+UR4+0x16000] ;  /* 0x016000040310783b */ /* 0x000fe20008004200 */
[-C--:B-1----:R-:W-:Y:S08]  /*6800*/  HMMA.16816.F32.BF16 R68, R4, R20.reuse, R68 ;  /* 0x000000140444723c */ /* 0x082ff00000041844 */
[C---:B------:R-:W-:Y:S08]  /*6810*/  HMMA.16816.F32.BF16 R72, R12.reuse, R20, R72 ;  /* 0x000000140c48723c */ /* 0x040ff00000041848 */
[-C--:B------:R-:W-:Y:S01]  /*6820*/  HMMA.16816.F32.BF16 R76, R12, R22.reuse, R76 ;  /* 0x000000160c4c723c */ /* 0x080fe2000004184c */
[----:B------:R-:W-:Y:S07]  /*6830*/  LDSM.16.MT88.4 R12, [R0+0x6800] ;  /* 0x00680000000c783b */ /* 0x000fee0000004200 */
[----:B------:R-:W-:Y:S01]  /*6840*/  HMMA.16816.F32.BF16 R80, R4, R22, R80 ;  /* 0x000000160450723c */ /* 0x000fe20000041850 */
[----:B------:R-:W1:Y:S07]  /*6850*/  LDSM.16.MT88.4 R4, [R3+UR4+0x14000] ;  /* 0x014000040304783b */ /* 0x000e6e0008004200 */
[-C--:B--2---:R-:W-:Y:S01]  /*6860*/  HMMA.16816.F32.BF16 R36, R24, R28.reuse, R36 ;  /* 0x0000001c1824723c */ /* 0x084fe20000041824 */
[----:B------:R-:W2:Y:S07]  /*6870*/  LDSM.16.MT88.4 R20, [R0+0x7800] ;  /* 0x007800000014783b */ /* 0x000eae0000004200 */
[C---:B---3--:R-:W-:Y:S08]  /*6880*/  HMMA.16816.F32.BF16 R40, R32.reuse, R28, R40 ;  /* 0x0000001c2028723c */ /* 0x048ff00000041828 */
        /* <DEDUP_REMOVED lines=8> */
[-C--:B------:R-:W-:Y:S08]  /*6910*/  HMMA.16816.F32.BF16 R68, R24, R8.reuse, R68 ;  /* 0x000000081844723c */ /* 0x080ff00000041844 */
[C---:B------:R-:W-:Y:S08]  /*6920*/  HMMA.16816.F32.BF16 R72, R32.reuse, R8, R72 ;  /* 0x000000082048723c */ /* 0x040ff00000041848 */
[-C--:B------:R-:W-:Y:S01]  /*6930*/  HMMA.16816.F32.BF16 R76, R32, R10.reuse, R76 ;  /* 0x0000000a204c723c */ /* 0x080fe2000004184c */
[----:B------:R-:W4:Y:S07]  /*6940*/  LDSM.16.MT88.4 R32, [R0+0x8c00] ;  /* 0x008c00000020783b */ /* 0x000f2e0000004200 */
[----:B------:R-:W-:Y:S01]  /*6950*/  HMMA.16816.F32.BF16 R80, R24, R10, R80 ;  /* 0x0000000a1850723c */ /* 0x000fe20000041850 */
[----:B------:R-:W-:Y:S07]  /*6960*/  BAR.SYNC.DEFER_BLOCKING 0x0 ;  /* 0x0000000000007b1d */ /* 0x000fee0000010000 */
[-C--:B-1----:R-:W-:Y:S08]  /*6970*/  HMMA.16816.F32.BF16 R36, R4, R12.reuse, R36 ;  /* 0x0000000c0424723c */ /* 0x082ff00000041824 */
[C---:B------:R-:W-:Y:S08]  /*6980*/  HMMA.16816.F32.BF16 R40, R16.reuse, R12, R40 ;  /* 0x0000000c1028723c */ /* 0x040ff00000041828 */
[-C--:B------:R-:W-:Y:S08]  /*6990*/  HMMA.16816.F32.BF16 R44, R16, R14.reuse, R44 ;  /* 0x0000000e102c723c */ /* 0x080ff0000004182c */
[C---:B------:R-:W-:Y:S08]  /*69a0*/  HMMA.16816.F32.BF16 R48, R4.reuse, R14, R48 ;  /* 0x0000000e0430723c */ /* 0x040ff00000041830 */
[-C--:B--2---:R-:W-:Y:S08]  /*69b0*/  HMMA.16816.F32.BF16 R52, R4, R20.reuse, R52 ;  /* 0x000000140434723c */ /* 0x084ff00000041834 */
[C---:B------:R-:W-:Y:S08]  /*69c0*/  HMMA.16816.F32.BF16 R56, R16.reuse, R20, R56 ;  /* 0x000000141038723c */ /* 0x040ff00000041838 */
[-C--:B------:R-:W-:Y:S08]  /*69d0*/  HMMA.16816.F32.BF16 R60, R16, R22.reuse, R60 ;  /* 0x00000016103c723c */ /* 0x080ff0000004183c */
[C---:B------:R-:W-:Y:S08]  /*69e0*/  HMMA.16816.F32.BF16 R64, R4.reuse, R22, R64 ;  /* 0x000000160440723c */ /* 0x040ff00000041840 */
[-C--:B---3--:R-:W-:Y:S08]  /*69f0*/  HMMA.16816.F32.BF16 R68, R4, R28.reuse, R68 ;  /* 0x0000001c0444723c */ /* 0x088ff00000041844 */
[C---:B------:R-:W-:Y:S08]  /*6a00*/  HMMA.16816.F32.BF16 R72, R16.reuse, R28, R72 ;  /* 0x0000001c1048723c */ /* 0x040ff00000041848 */
[-C--:B------:R-:W-:Y:S08]  /*6a10*/  HMMA.16816.F32.BF16 R76, R16, R30.reuse, R76 ;  /* 0x0000001e104c723c */ /* 0x080ff0000004184c */
[----:B------:R-:W-:Y:S04]  /*6a20*/  HMMA.16816.F32.BF16 R80, R4, R30, R80 ;  /* 0x0000001e0450723c */ /* 0x000fe80000041850 */
[C---:B------:R-:W-:Y:S04]  /*6a30*/  LEA R5, P0, R2.reuse, R238, 0x2 ;  /* 0x000000ee02057211 */ /* 0x040fe800078010ff */
[-C--:B----4-:R-:W-:Y:S05]  /*6a40*/  HMMA.16816.F32.BF16 R36, R132, R136.reuse, R36 ;  /* 0x000000888424723c */ /* 0x090fea0000041824 */
[----:B------:R-:W-:Y:S01]  /*6a50*/  LEA.HI.X.SX32 R4, R2, R239, 0x2, P0 ;  /* 0x000000ef02047211 */ /* 0x000fe200000f16ff */
[----:B------:R-:W-:Y:S01]  /*6a60*/  IMAD.MOV.U32 R238, RZ, RZ, R5 ;  /* 0x000000ffffee7224 */ /* 0x000fe200078e0005 */
[----:B------:R-:W-:Y:S01]  /*6a70*/  LOP3.LUT R2, R148, 0x1c0, RZ, 0xc0, !PT ;  /* 0x000001c094027812 */ /* 0x000fe200078ec0ff */
[C---:B------:R-:W-:Y:S04]  /*6a80*/  HMMA.16816.F32.BF16 R40, R140.reuse, R136, R40 ;  /* 0x000000888c28723c */ /* 0x040fe80000041828 */
[----:B------:R-:W-:Y:S04]  /*6a90*/  IMAD.MOV.U32 R239, RZ, RZ, R4 ;  /* 0x000000ffffef7224 */ /* 0x000fe800078e0004 */
        /* <DEDUP_REMOVED lines=45> */
.L_x_219:
        /* <DEDUP_REMOVED lines=23> */
[----:B------:R-:W-:Y:S01]  /*6ee0*/  @UP0 UIADD3.X UR11, UPT, UPT, UR11, -0x1, URZ, UP1, !UPT ;  /* 0xffffffff0b0b0890 */ /* 0x000fe20008ffe4ff */
[----:B------:R-:W-:Y:S01]  /*6ef0*/  VIADD R160, R2, 0xf040 ;  /* 0x0000f04002a07836 */ /* 0x000fe20000000000 */
[----:B------:R-:W2:Y:S01]  /*6f00*/  LDL R171, [R1] ;  /* 0x0000000001ab7983 */ /* 0x000ea20000100800 */
[----:B------:R-:W-:Y:S01]  /*6f10*/  @P1 VIADD R160, R12, 0xffffffc0 ;  /* 0xffffffc00ca01836 */ /* 0x000fe20000000000 */
[----:B------:R-:W-:Y:S01]  /*6f20*/  UISETP.NE.U32.AND UP1, UPT, UR12, 0x1, UPT ;  /* 0x000000010c00788c */ /* 0x000fe2000bf25070 */
[----:B------:R-:W-:Y:S01]  /*6f30*/  VIADD R246, R246, 0xfffffffc ;  /* 0xfffffffcf6f67836 */ /* 0x000fe20000000000 */
[----:B------:R-:W3:Y:S01]  /*6f40*/  LDSM.16.M88.4 R32, [R161+0xf000] ;  /* 0x00f00000a120783b */ /* 0x000ee20000000200 */
[----:B------:R-:W-:Y:S03]  /*6f50*/  IMAD.IADD R162, R228, 0x1, R160 ;  /* 0x00000001e4a27824 */ /* 0x000fe600078e02a0 */
[----:B------:R-:W4:Y:S01]  /*6f60*/  LDSM.16.MT88.4 R140, [R0+0xd400] ;  /* 0x00d40000008c783b */ /* 0x000f220000004200 */
[----:B------:R-:W-:Y:S03]  /*6f70*/  PLOP3.LUT P3, PT, PT, PT, UP1, 0x80, 0x8 ;  /* 0x000000000008781c */ /* 0x000fe60003f6f018 */
[----:B------:R-:W-:Y:S04]  /*6f80*/  LDSM.16.MT88.4 R148, [R0+0x9800] ;  /* 0x009800000094783b */ /* 0x000fe80000004200 */
[----:B------:R-:W4:Y:S04]  /*6f90*/  LDSM.16.M88.4 R144, [R160] ;  /* 0x00000000a090783b */ /* 0x000f280000000200 */
[----:B------:R-:W-:Y:S04]  /*6fa0*/  LDSM.16.MT88.4 R156, [R0+0x9c00] ;  /* 0x009c0000009c783b */ /* 0x000fe80000004200 */
[----:B------:R-:W-:Y:S01]  /*6fb0*/  LDSM.16.M88.4 R152, [R162] ;  /* 0x00000000a298783b */ /* 0x000fe20000000200 */
        /* <DEDUP_REMOVED lines=12> */
[----:B------:R-:W-:Y:S07]  /*7080*/  LDSM.16.MT88.4 R136, [R0+0xdc00] ;  /* 0x00dc00000088783b */ /* 0x000fee0000004200 */
[C---:B----4-:R-:W-:Y:S08]  /*7090*/  HMMA.16816.F32.BF16 R20, R32.reuse, R140, R20 ;  /* 0x0000008c2014723c */ /* 0x050ff00000041814 */
[----:B------:R-:W-:Y:S01]  /*70a0*/  HMMA.16816.F32.BF16 R24, R32, R142, R24 ;  /* 0x0000008e2018723c */ /* 0x000fe20000041818 */
[----:B------:R-:W4:Y:S04]  /*70b0*/  LDSM.16.MT88.4 R32, [R0+0xbc00] ;  /* 0x00bc00000020783b */ /* 0x000f280000004200 */
[----:B------:R3:W-:Y:S03]  /*70c0*/  LDSM.16.M88.4 R140, [R2+0x11000] ;  /* 0x01100000028c783b */ /* 0x0007e60000000200 */
[C---:B------:R-:W-:Y:S08]  /*70d0*/  HMMA.16816.F32.BF16 R4, R144.reuse, R148, R4 ;  /* 0x000000949004723c */ /* 0x040ff00000041804 */
[C---:B------:R-:W-:Y:S01]  /*70e0*/  HMMA.16816.F32.BF16 R8, R144.reuse, R150, R8 ;  /* 0x000000969008723c */ /* 0x040fe20000041808 */
[----:B------:R-:W4:Y:S07]  /*70f0*/  LDSM.16.MT88.4 R148, [R0+0xa000] ;  /* 0x00a000000094783b */ /* 0x000f2e0000004200 */
[C---:B-1----:R-:W-:Y:S01]  /*7100*/  HMMA.16816.F32.BF16 R12, R144.reuse, R28, R12 ;  /* 0x0000001c900c723c */ /* 0x042fe2000004180c */
[----:B---3--:R-:W-:Y:S07]  /*7110*/  IMAD.U32 R2, RZ, RZ, UR56 ;  /* 0x00000038ff027e24 */ /* 0x008fee000f8e00ff */
[C---:B------:R-:W-:Y:S01]  /*7120*/  HMMA.16816.F32.BF16 R16, R144.reuse, R30, R16 ;  /* 0x0000001e9010723c */ /* 0x040fe20000041810 */
[----:B------:R-:W1:Y:S02]  /*7130*/  LDSM.16.MT88.4 R28, [R0+0xc000] ;  /* 0x00c00000001c783b */ /* 0x000e640000004200 */
[----:B------:R-:W-:Y:S02]  /*7140*/  LEA.HI.X.SX32 R167, R2, R239, 0x2, P0 ;  /* 0x000000ef02a77211 */ /* 0x000fe400000f16ff */
[----:B------:R-:W-:Y:S03]  /*7150*/  @P4 SHF.R.U32.HI R2, RZ, 0x2, R231 ;  /* 0x00000002ff024819 */ /* 0x000fe600000116e7 */
[C---:B------:R-:W-:Y:S08]  /*7160*/  HMMA.16816.F32.BF16 R20, R144.reuse, R132, R20 ;  /* 0x000000849014723c */ /* 0x040ff00000041814 */
[----:B------:R-:W-:Y:S01]  /*7170*/  HMMA.16816.F32.BF16 R24, R144, R134, R24 ;  /* 0x000000869018723c */ /* 0x000fe20000041818 */
[----:B------:R-:W3:Y:S04]  /*7180*/  LDSM.16.MT88.4 R132, [R0+0xe000] ;  /* 0x00e000000084783b */ /* 0x000ee80000004200 */
[----:B------:R-:W-:Y:S03]  /*7190*/  LDSM.16.M88.4 R144, [R161+0x11000] ;  /* 0x01100000a190783b */ /* 0x000fe60000000200 */
[C---:B------:R-:W-:Y:S08]  /*71a0*/  HMMA.16816.F32.BF16 R4, R152.reuse, R156, R4 ;  /* 0x0000009c9804723c */ /* 0x040ff00000041804 */
[C---:B------:R-:W-:Y:S01]  /*71b0*/  HMMA.16816.F32.BF16 R8, R152.reuse, R158, R8 ;  /* 0x0000009e9808723c */ /* 0x040fe20000041808 */
[----:B------:R-:W3:Y:S07]  /*71c0*/  LDSM.16.MT88.4 R156, [R0+0xa400] ;  /* 0x00a40000009c783b */ /* 0x000eee0000004200 */
[C---:B----4-:R-:W-:Y:S08]  /*71d0*/  HMMA.16816.F32.BF16 R12, R152.reuse, R32, R12 ;  /* 0x00000020980c723c */ /* 0x050ff0000004180c */
[C---:B------:R-:W-:Y:S01]  /*71e0*/  HMMA.16816.F32.BF16 R16, R152.reuse, R34, R16 ;  /* 0x000000229810723c */ /* 0x040fe20000041810 */
[----:B------:R-:W4:Y:S07]  /*71f0*/  LDSM.16.MT88.4 R32, [R0+0xc400] ;  /* 0x00c400000020783b */ /* 0x000f2e0000004200 */
[C---:B------:R-:W-:Y:S08]  /*7200*/  HMMA.16816.F32.BF16 R20, R152.reuse, R136, R20 ;  /* 0x000000889814723c */ /* 0x040ff00000041814 */
[----:B------:R-:W-:Y:S01]  /*7210*/  HMMA.16816.F32.BF16 R24, R152, R138, R24 ;  /* 0x0000008a9818723c */ /* 0x000fe20000041818 */
[----:B------:R-:W-:Y:S07]  /*7220*/  LDSM.16.MT88.4 R136, [R0+0xa800] ;  /* 0x00a800000088783b */ /* 0x000fee0000004200 */
[C---:B------:R-:W-:Y:S08]  /*7230*/  HMMA.16816.F32.BF16 R4, R140.reuse, R148, R4 ;  /* 0x000000948c04723c */ /* 0x040ff00000041804 */
[C---:B------:R-:W-:Y:S08]  /*7240*/  HMMA.16816.F32.BF16 R8, R140.reuse, R150, R8 ;  /* 0x000000968c08723c */ /* 0x040ff00000041808 */
[C---:B-1----:R-:W-:Y:S08]  /*7250*/  HMMA.16816.F32.BF16 R12, R140.reuse, R28, R12 ;  /* 0x0000001c8c0c723c */ /* 0x042ff0000004180c */
[C---:B------:R-:W-:Y:S01]  /*7260*/  HMMA.16816.F32.BF16 R16, R140.reuse, R30, R16 ;  /* 0x0000001e8c10723c */ /* 0x040fe20000041810 */
[----:B------:R-:W1:Y:S07]  /*7270*/  LDSM.16.MT88.4 R28, [R0+0xe400] ;  /* 0x00e40000001c783b */ /* 0x000e6e0000004200 */
[C---:B---3--:R-:W-:Y:S08]  /*7280*/  HMMA.16816.F32.BF16 R20, R140.reuse, R132, R20 ;  /* 0x000000848c14723c */ /* 0x048ff00000041814 */
[----:B------:R-:W-:Y:S01]  /*7290*/  HMMA.16816.F32.BF16 R24, R140, R134, R24 ;  /* 0x000000868c18723c */ /* 0x000fe20000041818 */
[----:B------:R-:W3:Y:S04]  /*72a0*/  LDSM.16.M88.4 R132, [R160+0x2000] ;  /* 0x00200000a084783b */ /* 0x000ee80000000200 */
[----:B------:R-:W-:Y:S03]  /*72b0*/  LDSM.16.MT88.4 R140, [R0+0xac00] ;  /* 0x00ac0000008c783b */ /* 0x000fe60000004200 */
[C---:B------:R-:W-:Y:S08]  /*72c0*/  HMMA.16816.F32.BF16 R4, R144.reuse, R156, R4 ;  /* 0x0000009c9004723c */ /* 0x040ff00000041804 */
[C---:B------:R-:W-:Y:S03]  /*72d0*/  HMMA.16816.F32.BF16 R8, R144.reuse, R158, R8 ;  /* 0x0000009e9008723c */ /* 0x040fe60000041808 */
[C---:B------:R-:W-:Y:S04]  /*72e0*/  LEA R158, P0, R170.reuse, R166, 0x5 ;  /* 0x000000a6aa9e7211 */ /* 0x040fe800078028ff */
[C---:B------:R-:W-:Y:S01]  /*72f0*/  LEA.HI.X.SX32 R159, R170.reuse, R167, 0x5, P0 ;  /* 0x000000a7aa9f7211 */ /* 0x040fe200000f2eff */
[C---:B----4-:R-:W-:Y:S03]  /*7300*/  HMMA.16816.F32.BF16 R12, R144.reuse, R32, R12 ;  /* 0x00000020900c723c */ /* 0x050fe6000004180c */
[C---:B------:R-:W-:Y:S04]  /*7310*/  LEA R156, P0, R170.reuse, R158, 0x5 ;  /* 0x0000009eaa9c7211 */ /* 0x040fe800078028ff */
[C---:B------:R-:W-:Y:S01]  /*7320*/  LEA.HI.X.SX32 R157, R170.reuse, R159, 0x5, P0 ;  /* 0x0000009faa9d7211 */ /* 0x040fe200000f2eff */
[C---:B------:R-:W-:Y:S01]  /*7330*/  HMMA.16816.F32.BF16 R16, R144.reuse, R34, R16 ;  /* 0x000000229010723c */ /* 0x040fe20000041810 */
[----:B------:R-:W4:Y:S02]  /*7340*/  LDSM.16.MT88.4 R32, [R0+0xc800] ;  /* 0x00c800000020783b */ /* 0x000f240000004200 */
[C---:B------:R-:W-:Y:S04]  /*7350*/  LEA R154, P0, R170.reuse, R156, 0x5 ;  /* 0x0000009caa9a7211 */ /* 0x040fe800078028ff */
[C---:B------:R-:W-:Y:S01]  /*7360*/  LEA.HI.X.SX32 R155, R170.reuse, R157, 0x5, P0 ;  /* 0x0000009daa9b7211 */ /* 0x040fe200000f2eff */
[C---:B-1----:R-:W-:Y:S03]  /*7370*/  HMMA.16816.F32.BF16 R20, R144.reuse, R28, R20 ;  /* 0x0000001c9014723c */ /* 0x042fe60000041814 */
[C---:B------:R-:W-:Y:S04]  /*7380*/  LEA R152, P0, R170.reuse, R154, 0x5 ;  /* 0x0000009aaa987211 */ /* 0x040fe800078028ff */
[C---:B------:R-:W-:Y:S01]  /*7390*/  LEA.HI.X.SX32 R153, R170.reuse, R155, 0x5, P0 ;  /* 0x0000009baa997211 */ /* 0x040fe200000f2eff */
[----:B------:R-:W-:Y:S01]  /*73a0*/  HMMA.16816.F32.BF16 R24, R144, R30, R24 ;  /* 0x0000001e9018723c */ /* 0x000fe20000041818 */
[----:B------:R-:W1:Y:S02]  /*73b0*/  LDSM.16.MT88.4 R28, [R0+0xe800] ;  /* 0x00e80000001c783b */ /* 0x000e640000004200 */
[C---:B------:R-:W-:Y:S04]  /*73c0*/  LEA R150, P0, R170.reuse, R152, 0x5 ;  /* 0x00000098aa967211 */ /* 0x040fe800078028ff */
[C---:B------:R-:W-:Y:S01]  /*73d0*/  LEA.HI.X.SX32 R151, R170.reuse, R153, 0x5, P0 ;  /* 0x00000099aa977211 */ /* 0x040fe200000f2eff */
[C---:B---3--:R-:W-:Y:S05]  /*73e0*/  HMMA.16816.F32.BF16 R4, R132.reuse, R136, R4 ;  /* 0x000000888404723c */ /* 0x048fea0000041804 */
[C---:B------:R-:W-:Y:S03]  /*73f0*/  LEA R160, P0, R170.reuse, R150, 0x5 ;  /* 0x00000096aaa07211 */ /* 0x040fe600078028ff */
[C---:B------:R-:W-:Y:S01]  /*7400*/  HMMA.16816.F32.BF16 R8, R132.reuse, R138, R8 ;  /* 0x0000008a8408723c */ /* 0x040fe20000041808 */
[----:B------:R-:W3:Y:S02]  /*7410*/  LDSM.16.M88.4 R136, [R162+0x2000] ;  /* 0x00200000a288783b */ /* 0x000ee40000000200 */
[C---:B------:R-:W-:Y:S03]  /*7420*/  LEA.HI.X.SX32 R161, R170.reuse, R151, 0x5, P0 ;  /* 0x00000097aaa17211 */ /* 0x040fe600000f2eff */
[C---:B------:R-:W-:Y:S02]  /*7430*/  IMAD.WIDE R168, R170.reuse, -0xc0, R160 ;  /* 0xffffff40aaa87825 */ /* 0x040fe400078e02a0 */
[C---:B----4-:R-:W-:Y:S03]  /*7440*/  HMMA.16816.F32.BF16 R12, R132.reuse, R32, R12 ;  /* 0x00000020840c723c */ /* 0x050fe6000004180c */
[C---:B------:R-:W-:Y:S05]  /*7450*/  LEA R148, P0, R170.reuse, R168, 0x5 ;  /* 0x000000a8aa947211 */ /* 0x040fea00078028ff */
[C---:B------:R-:W-:Y:S01]  /*7460*/  HMMA.16816.F32.BF16 R16, R132.reuse, R34, R16 ;  /* 0x000000228410723c */ /* 0x040fe20000041810 */
[----:B------:R-:W4:Y:S02]  /*7470*/  LDSM.16.MT88.4 R32, [R0+0xcc00] ;  /* 0x00cc00000020783b */ /* 0x000f240000004200 */
[C---:B------:R-:W-:Y:S02]  /*7480*/  LEA.HI.X.SX32 R149, R170.reuse, R169, 0x5, P0 ;  /* 0x000000a9aa957211 */ /* 0x040fe400000f2eff */
[C---:B------:R-:W-:Y:S03]  /*7490*/  LEA R146, P0, R170.reuse, R148, 0x5 ;  /* 0x00000094aa927211 */ /* 0x040fe600078028ff */
[C---:B-1----:R-:W-:Y:S03]  /*74a0*/  HMMA.16816.F32.BF16 R20, R132.reuse, R28, R20 ;  /* 0x0000001c8414723c */ /* 0x042fe60000041814 */
[C---:B------:R-:W-:Y:S02]  /*74b0*/  LEA.HI.X.SX32 R147, R170.reuse, R149, 0x5, P0 ;  /* 0x00000095aa937211 */ /* 0x040fe400000f2eff */
[C---:B------:R-:W-:Y:S03]  /*74c0*/  LEA R144, P0, R170.reuse, R146, 0x5 ;  /* 0x00000092aa907211 */ /* 0x040fe600078028ff */
[----:B------:R-:W-:Y:S01]  /*74d0*/  HMMA.16816.F32.BF16 R24, R132, R30, R24 ;  /* 0x0000001e8418723c */ /* 0x000fe20000041818 */
[----:B------:R1:W2:Y:S02]  /*74e0*/  LDSM.16.MT88.4 R28, [R0+0xec00] ;  /* 0x00ec0000001c783b */ /* 0x0002a40000004200 */
[C---:B------:R-:W-:Y:S02]  /*74f0*/  LEA.HI.X.SX32 R145, R170.reuse, R147, 0x5, P0 ;  /* 0x00000093aa917211 */ /* 0x040fe400000f2eff */
[C---:B------:R-:W-:Y:S03]  /*7500*/  LEA R134, P0, R170.reuse, R144, 0x5 ;  /* 0x00000090aa867211 */ /* 0x040fe600078028ff */
[C---:B---3--:R-:W-:Y:S05]  /*7510*/  HMMA.16816.F32.BF16 R4, R136.reuse, R140, R4 ;  /* 0x0000008c8804723c */ /* 0x048fea0000041804 */
[C---:B------:R-:W-:Y:S02]  /*7520*/  LEA.HI.X.SX32 R135, R170.reuse, R145, 0x5, P0 ;  /* 0x00000091aa877211 */ /* 0x040fe400000f2eff */
[C---:B------:R-:W-:Y:S01]  /*7530*/  LEA R132, P0, R170.reuse, R134, 0x5 ;  /* 0x00000086aa847211 */ /* 0x040fe200078028ff */
[C---:B------:R-:W-:Y:S03]  /*7540*/  HMMA.16816.F32.BF16 R8, R136.reuse, R142, R8 ;  /* 0x0000008e8808723c */ /* 0x040fe60000041808 */
[C---:B------:R-:W-:Y:S02]  /*7550*/  LEA.HI.X.SX32 R133, R170.reuse, R135, 0x5, P0 ;  /* 0x00000087aa857211 */ /* 0x040fe400000f2eff */
[----:B------:R-:W-:Y:S02]  /*7560*/  LEA R140, P0, R170, R132, 0x5 ;  /* 0x00000084aa8c7211 */ /* 0x000fe400078028ff */
[----:B-1----:R-:W-:Y:S01]  /*7570*/  @P4 LOP3.LUT R0, R232, 0x10, RZ, 0xc0, !PT ;  /* 0x00000010e8004812 */ /* 0x002fe200078ec0ff */
[C---:B----4-:R-:W-:Y:S03]  /*7580*/  HMMA.16816.F32.BF16 R12, R136.reuse, R32, R12 ;  /* 0x00000020880c723c */ /* 0x050fe6000004180c */
[----:B------:R-:W-:Y:S02]  /*7590*/  LEA.HI.X.SX32 R141, R170, R133, 0x5, P0 ;  /* 0x00000085aa8d7211 */ /* 0x000fe400000f2eff */
[----:B------:R-:W-:Y:S01]  /*75a0*/  @P4 LOP3.LUT R245, R0, 0x7, R2, 0xf8, !PT ;  /* 0x0000000700f54812 */ /* 0x000fe200078ef802 */
[----:B------:R-:W-:Y:S02]  /*75b0*/  VIADD R0, R224, 0xffffd000 ;  /* 0xffffd000e0007836 */ /* 0x000fe40000000000 */
[C---:B------:R-:W-:Y:S03]  /*75c0*/  HMMA.16816.F32.BF16 R16, R136.reuse, R34, R16 ;  /* 0x000000228810723c */ /* 0x040fe60000041810 */
[----:B------:R-:W-:Y:S04]  /*75d0*/  IMAD.WIDE R142, R170, -0xc0, R140 ;  /* 0xffffff40aa8e7825 */ /* 0x000fe800078e028c */
[----:B------:R-:W-:Y:S01]  /*75e0*/  @P3 VIADD R0, R224, 0x3000 ;  /* 0x00003000e0003836 */ /* 0x000fe20000000000 */
[C---:B--2---:R-:W-:Y:S03]  /*75f0*/  HMMA.16816.F32.BF16 R20, R136.reuse, R28, R20 ;  /* 0x0000001c8814723c */ /* 0x044fe60000041814 */
[----:B------:R-:W-:Y:S01]  /*7600*/  @P4 IMAD.WIDE.U32 R28, R245, R172, UR18 ;  /* 0x00000012f51c4e25 */ /* 0x000fe2000f8e00ac */
[C---:B------:R-:W-:Y:S01]  /*7610*/  LEA R34, P0, R170.reuse, R142, 0x5 ;  /* 0x0000008eaa227211 */ /* 0x040fe200078028ff */
[----:B------:R-:W-:Y:S01]  /*7620*/  @UP0 UMOV UR18, UR61 ;  /* 0x0000003d00120c82 */ /* 0x000fe20008000000 */
[----:B------:R-:W-:Y:S01]  /*7630*/  @UP0 UMOV UR19, UR60 ;  /* 0x0000003c00130c82 */ /* 0x000fe20008000000 */
[----:B------:R-:W-:Y:S01]  /*7640*/  UISETP.GT.AND UP0, UPT, UR42, UR53, UPT ;  /* 0x000000352a00728c */ /* 0x000fe2000bf04270 */
[----:B------:R-:W-:Y:S01]  /*7650*/  HMMA.16816.F32.BF16 R24, R136, R30, R24 ;  /* 0x0000001e8818723c */ /* 0x000fe20000041818 */
[----:B------:R-:W2:Y:S02]  /*7660*/  @P4 LDG.E R171, desc[UR38][R28.64+-0x100] ;  /* 0xffff00261cab4981 */ /* 0x000ea4000c1e1900 */
[C---:B------:R-:W-:Y:S02]  /*7670*/  LEA.HI.X.SX32 R35, R170.reuse, R143, 0x5, P0 ;  /* 0x0000008faa237211 */ /* 0x040fe400000f2eff */
[----:B------:R-:W5:Y:S01]  /*7680*/  @P4 LDG.E R252, desc[UR38][R28.64+-0xe0] ;  /* 0xffff20261cfc4981 */ /* 0x000f62000c1e1900 */
[C---:B------:R-:W-:Y:S03]  /*7690*/  LEA R32, P0, R170.reuse, R34, 0x5 ;  /* 0x00000022aa207211 */ /* 0x040fe600078028ff */
[----:B------:R-:W5:Y:S01]  /*76a0*/  @P4 LDG.E R251, desc[UR38][R28.64+-0x80] ;  /* 0xffff80261cfb4981 */ /* 0x000f62000c1e1900 */
[C---:B------:R-:W-:Y:S02]  /*76b0*/  LEA.HI.X.SX32 R33, R170.reuse, R35, 0x5, P0 ;  /* 0x00000023aa217211 */ /* 0x040fe400000f2eff */
[C---:B------:R-:W-:Y:S01]  /*76c0*/  LEA R30, P0, R170.reuse, R32, 0x5 ;  /* 0x00000020aa1e7211 */ /* 0x040fe200078028ff */
[----:B------:R1:W5:Y:S03]  /*76d0*/  @P4 LDG.E R250, desc[UR38][R28.64+-0x60] ;  /* 0xffffa0261cfa4981 */ /* 0x000366000c1e1900 */
[C---:B------:R-:W-:Y:S01]  /*76e0*/  LEA.HI.X.SX32 R31, R170.reuse, R33, 0x5, P0 ;  /* 0x00000021aa1f7211 */ /* 0x040fe200000f2eff */
        /* <DEDUP_REMOVED lines=9> */
[C---:B---3--:R-:W-:Y:S01]  /*7780*/  LEA R4, P0, R170.reuse, R28, 0x5 ;  /* 0x0000001caa047211 */ /* 0x048fe200078028ff */
[----:B------:R-:W-:Y:S03]  /*7790*/  REDG.E.ADD.F32.FTZ.RN.STRONG.GPU desc[UR38][R160.64], R11 ;  /* 0x0000000ba00079a6 */ /* 0x000fe6000c12f326 */
[C---:B----4-:R-:W-:Y:S01]  /*77a0*/  LEA.HI.X.SX32 R5, R170.reuse, R29, 0x5, P0 ;  /* 0x0000001daa057211 */ /* 0x050fe200000f2eff */
        /* <DEDUP_REMOVED lines=20> */
[----:B------:R-:W3:Y:S04]  /*78f0*/  LDSM.16.MT88.4 R12, [R3+UR4+0x11000] ;  /* 0x01100004030c783b */ /* 0x000ee80008004200 */
[----:B------:R-:W4:Y:S04]  /*7900*/  LDSM.16.MT88.4 R16, [R224+0x1000] ;  /* 0x00100000e010783b */ /* 0x000f280000004200 */
        /* <DEDUP_REMOVED lines=9> */
[C---:B---3--:R-:W-:Y:S08]  /*79a0*/  HMMA.16816.F32.BF16 R88, R12.reuse, R8, R88 ;  /* 0x000000080c58723c */ /* 0x048ff00000041858 */
[-C--:B------:R-:W-:Y:S08]  /*79b0*/  HMMA.16816.F32.BF16 R92, R12, R10.reuse, R92 ;  /* 0x0000000a0c5c723c */ /* 0x080ff0000004185c */
[C---:B------:R-:W-:Y:S01]  /*79c0*/  HMMA.16816.F32.BF16 R96, R4.reuse, R10, R96 ;  /* 0x0000000a0460723c */ /* 0x040fe20000041860 */
[----:B------:R-:W1:Y:S07]  /*79d0*/  LDSM.16.MT88.4 R8, [R224+0x2400] ;  /* 0x00240000e008783b */ /* 0x000e6e0000004200 */
[-C--:B----4-:R-:W-:Y:S08]  /*79e0*/  HMMA.16816.F32.BF16 R100, R4, R16.reuse, R100 ;  /* 0x000000100464723c */ /* 0x090ff00000041864 */
        /* <DEDUP_REMOVED lines=9> */
[----:B------:R-:W3:Y:S04]  /*7a80*/  LDSM.16.MT88.4 R4, [R3+UR4+0x10000] ;  /* 0x010000040304783b */ /* 0x000ee80008004200 */
[----:B------:R-:W-:Y:S03]  /*7a90*/  LDSM.16.MT88.4 R28, [R224+0x2800] ;  /* 0x00280000e01c783b */ /* 0x000fe60000004200 */
[-C--:B------:R-:W-:Y:S08]  /*7aa0*/  HMMA.16816.F32.BF16 R84, R32, R20.reuse, R84 ;  /* 0x000000142054723c */ /* 0x080ff00000041854 */
[C---:B------:R-:W-:Y:S08]  /*7ab0*/  HMMA.16816.F32.BF16 R88, R132.reuse, R20, R88 ;  /* 0x000000148458723c */ /* 0x040ff00000041858 */
[-C--:B------:R-:W-:Y:S08]  /*7ac0*/  HMMA.16816.F32.BF16 R92, R132, R22.reuse, R92 ;  /* 0x00000016845c723c */ /* 0x080ff0000004185c */
[C---:B------:R-:W-:Y:S01]  /*7ad0*/  HMMA.16816.F32.BF16 R96, R32.reuse, R22, R96 ;  /* 0x000000162060723c */ /* 0x040fe20000041860 */
[----:B------:R-:W4:Y:S07]  /*7ae0*/  LDSM.16.MT88.4 R20, [R224+0x1800] ;  /* 0x00180000e014783b */ /* 0x000f2e0000004200 */
[-C--:B------:R-:W-:Y:S08]  /*7af0*/  HMMA.16816.F32.BF16 R100, R32, R24.reuse, R100 ;  /* 0x000000182064723c */ /* 0x080ff00000041864 */
[C---:B------:R-:W-:Y:S08]  /*7b00*/  HMMA.16816.F32.BF16 R104, R132.reuse, R24, R104 ;  /* 0x000000188468723c */ /* 0x040ff00000041868 */
[-C--:B------:R-:W-:Y:S01]  /*7b10*/  HMMA.16816.F32.BF16 R108, R132, R26.reuse, R108 ;  /* 0x0000001a846c723c */ /* 0x080fe2000004186c */
[----:B--2---:R-:W-:Y:S07]  /*7b20*/  @P4 STL [R1], R171 ;  /* 0x000000ab01004387 */ /* 0x004fee0000100800 */
[C---:B------:R-:W-:Y:S01]  /*7b30*/  HMMA.16816.F32.BF16 R112, R32.reuse, R26, R112 ;  /* 0x0000001a2070723c */ /* 0x040fe20000041870 */
[----:B------:R-:W2:Y:S07]  /*7b40*/  LDSM.16.MT88.4 R24, [R3+UR4+0x10800] ;  /* 0x010800040318783b */ /* 0x000eae0008004200 */
[-C--:B-1----:R-:W-:Y:S08]  /*7b50*/  HMMA.16816.F32.BF16 R116, R32, R8.reuse, R116 ;  /* 0x000000082074723c */ /* 0x082ff00000041874 */
[C---:B------:R-:W-:Y:S08]  /*7b60*/  HMMA.16816.F32.BF16 R120, R132.reuse, R8, R120 ;  /* 0x000000088478723c */ /* 0x040ff00000041878 */
[-C--:B------:R-:W-:Y:S01]  /*7b70*/  HMMA.16816.F32.BF16 R124, R132, R10.reuse, R124 ;  /* 0x0000000a847c723c */ /* 0x080fe2000004187c */
[----:B------:R1:W2:Y:S07]  /*7b80*/  LDSM.16.MT88.4 R132, [R224+0x1c00] ;  /* 0x001c0000e084783b */ /* 0x0002ae0000004200 */
[----:B------:R-:W-:Y:S08]  /*7b90*/  HMMA.16816.F32.BF16 R128, R32, R10, R128 ;  /* 0x0000000a2080723c */ /* 0x000ff00000041880 */
[-C--:B---3--:R-:W-:Y:S08]  /*7ba0*/  HMMA.16816.F32.BF16 R84, R4, R12.reuse, R84 ;  /* 0x0000000c0454723c */ /* 0x088ff00000041854 */
[C---:B------:R-:W-:Y:S04]  /*7bb0*/  HMMA.16816.F32.BF16 R88, R16.reuse, R12, R88 ;  /* 0x0000000c1058723c */ /* 0x040fe80000041858 */
[----:B-1----:R-:W-:Y:S04]  /*7bc0*/  IMAD.MOV.U32 R224, RZ, RZ, R0 ;  /* 0x000000ffffe07224 */ /* 0x002fe800078e0000 */
        /* <DEDUP_REMOVED lines=24> */
[----:B------:R-:W1:Y:S01]  /*7d50*/  LDCU UR9, c[0x0][0x4fc] ;  /* 0x00009f80ff0977ac */ /* 0x000e620008000800 */
[----:B------:R-:W2:Y:S01]  /*7d60*/  LDCU UR8, c[0x0][0x500] ;  /* 0x0000a000ff0877ac */ /* 0x000ea20008000800 */
[----:B------:R-:W-:Y:S01]  /*7d70*/  UISETP.NE.AND UP0, UPT, UR46, -0x1, UPT ;  /* 0xffffffff2e00788c */ /* 0x000fe2000bf05270 */
[----:B------:R-:W-:Y:S01]  /*7d80*/  UMOV UR30, UR24 ;  /* 0x00000018001e7c82 */ /* 0x000fe20008000000 */
[----:B------:R-:W-:Y:S01]  /*7d90*/  UISETP.NE.AND UP1, UPT, UR46, -0x1, UPT ;  /* 0xffffffff2e00788c */ /* 0x000fe2000bf25270 */
[----:B-1----:R-:W-:Y:S01]  /*7da0*/  FMUL.FTZ R0, R44, UR9 ;  /* 0x000000092c007c20 */ /* 0x002fe20008410000 */
[----:B------:R-:W-:Y:S01]  /*7db0*/  FMUL.FTZ R20, R45, UR9 ;  /* 0x000000092d147c20 */ /* 0x000fe20008410000 */
[----:B------:R-:W-:Y:S01]  /*7dc0*/  FMUL.FTZ R2, R42, UR9 ;  /* 0x000000092a027c20 */ /* 0x000fe20008410000 */
[----:B------:R-:W-:Y:S01]  /*7dd0*/  FMUL.FTZ R23, R43, UR9 ;  /* 0x000000092b177c20 */ /* 0x000fe20008410000 */
[----:B------:R-:W-:Y:S01]  /*7de0*/  SHF.L.U32 R45, R231, 0x1, RZ ;  /* 0x00000001e72d7819 */ /* 0x000fe200000006ff */
[----:B------:R-:W-:Y:S01]  /*7df0*/  FMUL.FTZ R25, R39, UR9 ;  /* 0x0000000927197c20 */ /* 0x000fe20008410000 */
[----:B------:R-:W-:Y:S01]  /*7e00*/  F2FP.BF16.F32.PACK_AB R20, R20, R0 ;  /* 0x000000001414723e */ /* 0x000fe200000010ff */
[----:B------:R-:W-:Y:S01]  /*7e10*/  FMUL.FTZ R132, R40, UR9 ;  /* 0x0000000928847c20 */ /* 0x000fe20008410000 */
[----:B------:R-:W-:Y:S01]  /*7e20*/  SHF.L.U32 R0, R231, 0x4, RZ ;  /* 0x00000004e7007819 */ /* 0x000fe200000006ff */
[----:B--2---:R-:W-:Y:S01]  /*7e30*/  FMUL.FTZ R84, R84, UR8 ;  /* 0x0000000854547c20 */ /* 0x004fe20008410000 */
[----:B------:R-:W-:Y:S01]  /*7e40*/  F2FP.BF16.F32.PACK_AB R23, R23, R2 ;  /* 0x000000021717723e */ /* 0x000fe200000010ff */
[----:B------:R-:W-:Y:S01]  /*7e50*/  FMUL.FTZ R44, R85, UR8 ;  /* 0x00000008552c7c20 */ /* 0x000fe20008410000 */
[----:B------:R-:W-:Y:S01]  /*7e60*/  LOP3.LUT R0, R0, 0x600, RZ, 0xc0, !PT ;  /* 0x0000060000007812 */ /* 0x000fe200078ec0ff */
[----:B------:R-:W-:Y:S01]  /*7e70*/  FMUL.FTZ R86, R86, UR8 ;  /* 0x0000000856567c20 */ /* 0x000fe20008410000 */
[----:B------:R-:W-:Y:S01]  /*7e80*/  LOP3.LUT R2, R163, 0xc0, RZ, 0xc0, !PT ;  /* 0x000000c0a3027812 */ /* 0x000fe200078ec0ff */
[----:B------:R-:W-:Y:S01]  /*7e90*/  FMUL.FTZ R43, R87, UR8 ;  /* 0x00000008572b7c20 */ /* 0x000fe20008410000 */
[----:B------:R-:W-:Y:S01]  /*7ea0*/  LOP3.LUT R0, R0, 0x6, R45, 0xf8, !PT ;  /* 0x0000000600007812 */ /* 0x000fe200078ef82d */
[----:B------:R-:W-:Y:S01]  /*7eb0*/  FMUL.FTZ R24, R41, UR9 ;  /* 0x0000000929187c20 */ /* 0x000fe20008410000 */
[----:B------:R-:W-:Y:S01]  /*7ec0*/  LOP3.LUT R2, R2, 0x18, R231, 0xf8, !PT ;  /* 0x0000001802027812 */ /* 0x000fe200078ef8e7 */
[----:B------:R-:W-:Y:S01]  /*7ed0*/  FMUL.FTZ R96, R96, UR8 ;  /* 0x0000000860607c20 */ /* 0x000fe20008410000 */
[----:B------:R-:W-:Y:S01]  /*7ee0*/  LOP3.LUT R0, R0, 0x20, R163, 0xf8, !PT ;  /* 0x0000002000007812 */ /* 0x000fe200078ef8a3 */
[----:B------:R-:W-:Y:S01]  /*7ef0*/  FMUL.FTZ R40, R97, UR8 ;  /* 0x0000000861287c20 */ /* 0x000fe20008410000 */
[----:B------:R-:W-:Y:S01]  /*7f00*/  FMUL.FTZ R98, R98, UR8 ;  /* 0x0000000862627c20 */ /* 0x000fe20008410000 */
[----:B------:R-:W-:Y:S01]  /*7f10*/  FMUL.FTZ R39, R99, UR8 ;  /* 0x0000000863277c20 */ /* 0x000fe20008410000 */
[----:B------:R-:W-:Y:S01]  /*7f20*/  LOP3.LUT R0, R0, R2, R164, 0xf6, !PT ;  /* 0x0000000200007212 */ /* 0x000fe200078ef6a4 */
        /* <DEDUP_REMOVED lines=72> */
[----:B------:R-:W-:Y:S01]  /*83b0*/  F2FP.BF16.F32.PACK_AB R28, R28, R116 ;  /* 0x000000741c1c723e */ /* 0x000fe200000010ff */
[----:B------:R-:W-:Y:S01]  /*83c0*/  FMUL.FTZ R46, R46, UR9 ;  /* 0x000000092e2e7c20 */ /* 0x000fe20008410000 */
[----:B------:R1:W-:Y:S01]  /*83d0*/  STS [R0+0xa200], R41 ;  /* 0x00a2002900007388 */ /* 0x0003e20000000800 */
[----:B------:R-:W-:Y:S01]  /*83e0*/  F2FP.BF16.F32.PACK_AB R27, R27, R118 ;  /* 0x000000761b1b723e */ /* 0x000fe200000010ff */
        /* <DEDUP_REMOVED lines=39> */
[----:B------:R-:W-:Y:S01]  /*8660*/  FMUL.FTZ R10, R69, UR9 ;  /* 0x00000009450a7c20 */ /* 0x000fe20008410000 */
[----:B------:R-:W-:Y:S01]  /*8670*/  FMUL.FTZ R70, R70, UR9 ;  /* 0x0000000946467c20 */ /* 0x000fe20008410000 */
[----:B------:R-:W-:Y:S01]  /*8680*/  FMUL.FTZ R9, R71, UR9 ;  /* 0x0000000947097c20 */ /* 0x000fe20008410000 */
        /* <DEDUP_REMOVED lines=26> */
[----:B------:R-:W2:Y:S01]  /*8830*/  @UP0 LDCU.64 UR10, c[0x0][0x5c0] ;  /* 0x0000b800ff0a07ac */ /* 0x000ea20008000a00 */
        /* <DEDUP_REMOVED lines=15> */
[----:B------:R-:W-:Y:S01]  /*8930*/  F2FP.BF16.F32.PACK_AB R3, R3, R78 ;  /* 0x0000004e0303723e */ /* 0x000fe200000010ff */
[----:B--2---:R-:W-:-:S02]  /*8940*/  @UP0 UIMAD.WIDE.U32 UR18, UR16, UR10, URZ ;  /* 0x0000000a101202a5 */ /* 0x004fc4000f8e00ff */
[----:B------:R1:W-:Y:S01]  /*8950*/  STS [R0+0x10000], R24 ;  /* 0x0100001800007388 */ /* 0x0003e20000000800 */
[----:B------:R-:W-:-:S03]  /*8960*/  @UP0 UIMAD UR16, UR16, UR11, URZ ;  /* 0x0000000b101002a4 */ /* 0x000fc6000f8e02ff */
[----:B------:R1:W-:Y:S01]  /*8970*/  STS [R0+0x10200], R23 ;  /* 0x0102001700007388 */ /* 0x0003e20000000800 */
[----:B------:R-:W-:-:S03]  /*8980*/  @UP0 UIADD3 UR16, UPT, UPT, UR19, UR16, URZ ;  /* 0x0000001013100290 */ /* 0x000fc6000fffe0ff */
        /* <DEDUP_REMOVED lines=29> */
.L_x_221:
        /* <DEDUP_REMOVED lines=12> */
.L_x_222:
[----:B------:R-:W2:Y:S01]  /*8c20*/  LDCU.64 UR8, c[0x0][0x5c8] ;  /* 0x0000b900ff0877ac */ /* 0x000ea20008000a00 */
[----:B------:R-:W-:-:S04]  /*8c30*/  UIADD3 UR12, UPT, UPT, UR44, UR46, URZ ;  /* 0x0000002e2c0c7290 */ /* 0x000fc8000fffe0ff */
[----:B--2---:R-:W-:Y:S02]  /*8c40*/  UIMAD.WIDE.U32 UR20, UR12, UR8, URZ ;  /* 0x000000080c1472a5 */ /* 0x004fe4000f8e00ff */
[----:B------:R-:W-:-:S04]  /*8c50*/  UIMAD UR12, UR12, UR9, URZ ;  /* 0x000000090c0c72a4 */ /* 0x000fc8000f8e02ff */
[----:B------:R-:W-:-:S06]  /*8c60*/  UIADD3 UR12, UPT, UPT, UR21, UR12, URZ ;  /* 0x0000000c150c7290 */ /* 0x000fcc000fffe0ff */
[----:B-1----:R-:W-:-:S07]  /*8c70*/  MOV R23, UR12 ;  /* 0x0000000c00177c02 */ /* 0x002fce0008000f00 */
.L_x_223:
        /* <DEDUP_REMOVED lines=59> */
.L_x_225:
[----:B------:R-:W-:Y:S05]  /*9030*/  BSYNC.RECONVERGENT B0 ;  /* 0x0000000000007941 */ /* 0x000fea0003800200 */
.L_x_224:
        /* <DEDUP_REMOVED lines=19> */
.L_x_227:
[----:B------:R-:W-:Y:S05]  /*9170*/  BSYNC.RECONVERGENT B0 ;  /* 0x0000000000007941 */ /* 0x000fea0003800200 */
.L_x_226:
        /* <DEDUP_REMOVED lines=25> */
.L_x_229:
[----:B------:R-:W-:Y:S05]  /*9310*/  BSYNC.RECONVERGENT B0 ;  /* 0x0000000000007941 */ /* 0x000fea0003800200 */
.L_x_228:
        /* <DEDUP_REMOVED lines=17> */
.L_x_195:
[----:B------:R-:W-:Y:S05]  /*9430*/  BSYNC.RECONVERGENT B1 ;  /* 0x0000000000017941 */ /* 0x000fea0003800200 */
.L_x_173:
        /* <DEDUP_REMOVED lines=11> */
.L_x_231:
        /* <DEDUP_REMOVED lines=9> */
.L_x_880:


//--------------------- .text._ZN5flash44flash_bwd_dq_dk_dv_loop_seqk_parallel_kernelI23Flash_bwd_kernel_traitsILi96ELi64ELi128ELi8ELi2ELi4ELi4ELb1ELb0EN7cutlass10bfloat16_tE19Flash_kernel_traitsILi96ELi64ELi128ELi8ES3_EELb0ELb1ELb0ELb0ELb0ELb0ELb1EEEvNS_16Flash_bwd_paramsE --------------------------
	.section	.text._ZN5flash44flash_bwd_dq_dk_dv_loop_seqk_parallel_kernelI23Flash_bwd_kernel_traitsILi96ELi64ELi128ELi8ELi2ELi4ELi4ELb1ELb0EN7cutlass10bfloat16_tE19Flash_kernel_traitsILi96ELi64ELi128ELi8ES3_EELb0ELb1ELb0ELb0ELb0ELb0ELb1EEEvNS_16Flash_bwd_paramsE,"ax",@progbits
	.align	128
        .global         _ZN5flash44flash_bwd_dq_dk_dv_loop_seqk_parallel_kernelI23Flash_bwd_kernel_traitsILi96ELi64ELi128ELi8ELi2ELi4ELi4ELb1ELb0EN7cutlass10bfloat16_tE19Flash_kernel_traitsILi96ELi64ELi128ELi8ES3_EELb0ELb1ELb0ELb0ELb0ELb0ELb1EEEvNS_16Flash_bwd_paramsE
        .type           _ZN5flash44flash_bwd_dq_dk_dv_loop_seqk_parallel_kernelI23Flash_bwd_kernel_traitsILi96ELi64ELi128ELi8ELi2ELi4ELi4ELb1ELb0EN7cutlass10bfloat16_tE19Flash_kernel_traitsILi96ELi64ELi128ELi8ES3_EELb0ELb1ELb0ELb0ELb0ELb0ELb1EEEvNS_16Flash_bwd_paramsE,@function
        .size           _ZN5flash44flash_bwd_dq_dk_dv_loop_seqk_parallel_kernelI23Flash_bwd_kernel_traitsILi96ELi64ELi128ELi8ELi2ELi4ELi4ELb1ELb0EN7cutlass10bfloat16_tE19Flash_kernel_traitsILi96ELi64ELi128ELi8ES3_EELb0ELb1ELb0ELb0ELb0ELb0ELb1EEEvNS_16Flash_bwd_paramsE,(.L_x_881 - _ZN5flash44flash_bwd_dq_dk_dv_loop_seqk_parallel_kernelI23Flash_bwd_kernel_traitsILi96ELi64ELi128ELi8ELi2ELi4ELi4ELb1ELb0EN7cutlass10bfloat16_tE19Flash_kernel_traitsILi96ELi64ELi128ELi8ES3_EELb0ELb1ELb0ELb0ELb0ELb0ELb1EEEvNS_16Flash_bwd_paramsE)
        .other          _ZN5flash44flash_bwd_dq_dk_dv_loop_seqk_parallel_kernelI23Flash_bwd_kernel_traitsILi96ELi64ELi128ELi8ELi2ELi4ELi4ELb1ELb0EN7cutlass10bfloat16_tE19Flash_kernel_traitsILi96ELi64ELi128ELi8ES3_EELb0ELb1ELb0ELb0ELb0ELb0ELb1EEEvNS_16Flash_bwd_paramsE,@"STO_CUDA_ENTRY STV_DEFAULT"
_ZN5flash44flash_bwd_dq_dk_dv_loop_seqk_parallel_kernelI23Flash_bwd_kernel_traitsILi96ELi64ELi128ELi8ELi2ELi4ELi4ELb1ELb0EN7cutlass10bfloat16_tE19Flash_kernel_traitsILi96ELi64ELi128ELi8ES3_EELb0ELb1ELb0ELb0ELb0ELb0ELb1EEEvNS_16Flash_bwd_paramsE:
.text._ZN5flash44flash_bwd_dq_dk_dv_loop_seqk_parallel_kernelI23Flash_bwd_kernel_traitsILi96ELi64ELi128ELi8ELi2ELi4ELi4ELb1ELb0EN7cutlass10bfloat16_tE19Flash_kernel_traitsILi96ELi64ELi128ELi8ES3_EELb0ELb1ELb0ELb0ELb0ELb0ELb1EEEvNS_16Flash_bwd_paramsE:
        /* <DEDUP_REMOVED lines=17> */
[----:B------:R-:W5:Y:S01]  /*0110*/  LDCU.64 UR12, c[0x0][0x470] ;  /* 0x00008e00ff0c77ac */ /* 0x000f620008000a00 */
[----:B------:R-:W4:Y:S06]  /*0120*/  LDCU UR10, c[0x0][0x438] ;  /* 0x00008700ff0a77ac */ /* 0x000f2c0008000800 */
[----:B------:R-:W-:Y:S01]  /*0130*/  S2UR UR25, SR_CTAID.Z ;  /* 0x00000000001979c3 */ /* 0x000fe20000002700 */
[----:B-1----:R-:W-:-:S02]  /*0140*/  ULEA UR42, UP0, UR45, UR42, 0x2 ;  /* 0x0000002a2d2a7291 */ /* 0x002fc4000f8010ff */
[----:B--2---:R-:W-:Y:S02]  /*0150*/  UISETP.NE.U32.AND UP1, UPT, UR6, URZ, UPT ;  /* 0x000000ff0600728c */ /* 0x004fe4000bf25070 */
[----:B------:R-:W-:Y:S02]  /*0160*/  ULEA.HI.X UR43, UR45, UR43, URZ, 0x2, UP0 ;  /* 0x0000002b2d2b7291 */ /* 0x000fe400080f14ff */
[----:B------:R-:W-:Y:S01]  /*0170*/  UISETP.NE.U32.AND UP0, UPT, UR6, URZ, UPT ;  /* 0x000000ff0600728c */ /* 0x000fe2000bf05070 */
[----:B------:R-:W1:Y:S01]  /*0180*/  S2UR UR6, SR_CgaCtaId ;  /* 0x00000000000679c3 */ /* 0x000e620000008800 */
[----:B---3--:R-:W-:Y:S02]  /*0190*/  UISETP.EQ.U32.AND UP2, UPT, UR4, URZ, UPT ;  /* 0x000000ff0400728c */ /* 0x008fe4000bf42070 */
[----:B------:R-:W-:Y:S02]  /*01a0*/  UISETP.NE.U32.AND UP6, UPT, UR4, URZ, UPT ;  /* 0x000000ff0400728c */ /* 0x000fe4000bfc5070 */
[----:B------:R-:W-:-:S02]  /*01b0*/  UISETP.NE.AND.EX UP5, UPT, UR7, URZ, UPT, UP1 ;  /* 0x000000ff0700728c */ /* 0x000fc4000bfa5310 */
[----:B------:R-:W-:Y:S01]  /*01c0*/  UISETP.NE.AND.EX UP4, UPT, UR7, URZ, UPT, UP0 ;  /* 0x000000ff0700728c */ /* 0x000fe2000bf85300 */
[----:B------:R-:W2:Y:S01]  /*01d0*/  S2UR UR4, SR_CgaCtaId ;  /* 0x00000000000479c3 */ /* 0x000ea20000008800 */
[----:B----4-:R-:W-:Y:S02]  /*01e0*/  UISETP.NE.AND UP3, UPT, UR8, URZ, UPT ;  /* 0x000000ff0800728c */ /* 0x010fe4000bf65270 */
[----:B------:R-:W-:Y:S02]  /*01f0*/  UISETP.NE.AND.EX UP6, UPT, UR5, URZ, UPT, UP6 ;  /* 0x000000ff0500728c */ /* 0x000fe4000bfc5360 */
[----:B------:R-:W-:Y:S01]  /*0200*/  UISETP.EQ.OR.EX UP0, UPT, UR5, URZ, !UP3, UP2 ;  /* 0x000000ff0500728c */ /* 0x000fe2000df02720 */
[----:B------:R-:W-:Y:S02]  /*0210*/  UMOV UR8, 0x400 ;  /* 0x0000040000087882 */ /* 0x000fe40000000000 */
[----:B------:R-:W3:Y:S01]  /*0220*/  S2UR UR7, SR_CTAID.Y ;  /* 0x00000000000779c3 */ /* 0x000ee20000002600 */
[----:B------:R-:W-:-:S02]  /*0230*/  UP2UR UR30, UPR, URZ, 0x1 ;  /* 0x00000001ff1e7883 */ /* 0x000fc40008000000 */
[----:B-----5:R-:W-:Y:S01]  /*0240*/  UISETP.NE.U32.AND UP0, UPT, UR12, URZ, UPT ;  /* 0x000000ff0c00728c */ /* 0x020fe2000bf05070 */
[----:B------:R-:W-:Y:S01]  /*0250*/  UMOV UR5, 0x400 ;  /* 0x0000040000057882 */ /* 0x000fe20000000000 */
[----:B------:R-:W-:Y:S01]  /*0260*/  UP2UR UR29, UPR, URZ, 0x8 ;  /* 0x00000008ff1d7883 */ /* 0x000fe20008000000 */
[----:B------:R-:W4:Y:S01]  /*0270*/  LDCU.64 UR38, c[0x0][0x358] ;  /* 0x00006b00ff2677ac */ /* 0x000f220008000a00 */
[----:B------:R-:W3:Y:S01]  /*0280*/  LDCU.64 UR32, c[0x0][0x460] ;  /* 0x00008c00ff2077ac */ /* 0x000ee20008000a00 */
[----:B------:R-:W3:Y:S01]  /*0290*/  LDCU UR24, c[0x0][0x438] ;  /* 0x00008700ff1877ac */ /* 0x000ee20008000800 */
[----:B------:R-:W3:Y:S01]  /*02a0*/  @!UP4 LDCU UR27, c[0x0][0x434] ;  /* 0x00008680ff1bc7ac */ /* 0x000ee20008000800 */
[----:B-1----:R-:W-:Y:S02]  /*02b0*/  ULEA UR6, UR6, UR8, 0x18 ;  /* 0x0000000806067291 */ /* 0x002fe4000f8ec0ff */
[----:B--2---:R-:W-:Y:S02]  /*02c0*/  ULEA UR4, UR4, UR5, 0x18 ;  /* 0x0000000504047291 */ /* 0x004fe4000f8ec0ff */
[----:B------:R-:W-:Y:S01]  /*02d0*/  UISETP.NE.AND.EX UP3, UPT, UR13, URZ, UPT, UP0 ;  /* 0x000000ff0d00728c */ /* 0x000fe2000bf65300 */
[----:B------:R-:W-:Y:S01]  /*02e0*/  UMOV UR34, 0xffffd000 ;  /* 0xffffd00000227882 */ /* 0x000fe20000000000 */
[----:B------:R-:W-:Y:S01]  /*02f0*/  UMOV UR35, URZ ;  /* 0x000000ff00237c82 */ /* 0x000fe20008000000 */
[----:B------:R-:W-:-:S08]  /*0300*/  UMOV UR36, URZ ;  /* 0x000000ff00247c82 */ /* 0x000fd00008000000 */
.L_x_290:
[----:B------:R-:W1:Y:S01]  /*0310*/  LDCU.64 UR8, c[0x0][0x478] ;  /* 0x00008f00ff0877ac */ /* 0x000e620008000a00 */
        /* <DEDUP_REMOVED lines=8> */
[----:B---3--:R-:W-:Y:S02]  /*03a0*/  UIMAD.WIDE.U32 UR14, UR45, 0x4, UR32 ;  /* 0x000000042d0e78a5 */ /* 0x008fe4000f8e0020 */
[----:B-1----:R-:W-:Y:S02]  /*03b0*/  UISETP.NE.U32.AND UP0, UPT, UR8, URZ, UPT ;  /* 0x000000ff0800728c */ /* 0x002fe4000bf05070 */
[----:B--2-4-:R-:W2:Y:S02]  /*03c0*/  @P1 LDG.E R6, desc[UR38][R4.64] ;  /* 0x0000002604061981 */ /* 0x014ea4000c1e1900 */
[----:B------:R-:W-:-:S06]  /*03d0*/  UISETP.NE.AND.EX UP0, UPT, UR9, URZ, UPT, UP0 ;  /* 0x000000ff0900728c */ /* 0x000fcc000bf05300 */
[----:B------:R-:W-:-:S05]  /*03e0*/  PLOP3.LUT P0, PT, PT, PT, UP0, 0x80, 0x8 ;  /* 0x000000000008781c */ /* 0x000fca0003f0f008 */
[----:B------:R-:W-:Y:S01]  /*03f0*/  @UP0 ULEA UR16, UP1, UR45, UR8, 0x2 ;  /* 0x000000082d100291 */ /* 0x000fe2000f8210ff */
[----:B------:R-:W-:Y:S01]  /*0400*/  PLOP3.LUT P3, PT, PT, PT, UP2, 0x80, 0x8 ;  /* 0x000000000008781c */ /* 0x000fe20003f6f028 */
[----:B------:R-:W1:Y:S02]  /*0410*/  @!UP0 LDCU UR5, c[0x0][0x43c] ;  /* 0x00008780ff0587ac */ /* 0x000e640008000800 */
[----:B------:R-:W-:Y:S02]  /*0420*/  @UP0 ULEA.HI.X UR17, UR45, UR9, URZ, 0x2, UP1 ;  /* 0x000000092d110291 */ /* 0x000fe400088f14ff */
[----:B------:R-:W-:Y:S01]  /*0430*/  IMAD.U32 R2, RZ, RZ, UR16 ;  /* 0x00000010ff027e24 */ /* 0x000fe2000f8e00ff */
[----:B------:R-:W3:Y:S03]  /*0440*/  @!UP0 LDCU.64 UR8, c[0x0][0x488] ;  /* 0x00009100ff0887ac */ /* 0x000ee60008000a00 */
[----:B------:R-:W-:-:S05]  /*0450*/  IMAD.U32 R3, RZ, RZ, UR17 ;  /* 0x00000011ff037e24 */ /* 0x000fca000f8e00ff */
[----:B------:R4:W5:Y:S01]  /*0460*/  @P0 LDG.E R4, desc[UR38][R2.64] ;  /* 0x0000002602040981 */ /* 0x000962000c1e1900 */
[----:B------:R-:W-:Y:S01]  /*0470*/  UMOV UR40, URZ ;  /* 0x000000ff00287c82 */ /* 0x000fe20008000000 */
[----:B---3--:R-:W-:-:S04]  /*0480*/  @!UP0 UISETP.NE.U32.AND UP1, UPT, UR8, URZ, UPT ;  /* 0x000000ff0800828c */ /* 0x008fc8000bf25070 */
[----:B------:R-:W-:Y:S01]  /*0490*/  @!UP0 UISETP.NE.AND.EX UP1, UPT, UR9, URZ, UPT, UP1 ;  /* 0x000000ff0900828c */ /* 0x000fe2000bf25310 */
[----:B------:R-:W-:-:S03]  /*04a0*/  UMOV UR44, 0xffffffff ;  /* 0xffffffff002c7882 */ /* 0x000fc60000000000 */
[----:B-1----:R-:W-:Y:S01]  /*04b0*/  @!UP0 USEL UR8, UR5, URZ, UP1 ;  /* 0x000000ff05088287 */ /* 0x002fe20008800000 */
[----:B----4-:R-:W-:Y:S02]  /*04c0*/  IMAD.U32 R2, RZ, RZ, UR14 ;  /* 0x0000000eff027e24 */ /* 0x010fe4000f8e00ff */
[----:B------:R-:W-:-:S05]  /*04d0*/  IMAD.U32 R3, RZ, RZ, UR15 ;  /* 0x0000000fff037e24 */ /* 0x000fca000f8e00ff */
[----:B------:R-:W3:Y:S04]  /*04e0*/  @P4 LDG.E R5, desc[UR38][R2.64] ;  /* 0x0000002602054981 */ /* 0x000ee8000c1e1900 */
[----:B------:R1:W4:Y:S02]  /*04f0*/  @P2 LDG.E R0, desc[UR38][R2.64+0x4] ;  /* 0x0000042602002981 */ /* 0x000324000c1e1900 */
[----:B-1----:R-:W-:Y:S02]  /*0500*/  IMAD.U32 R2, RZ, RZ, UR42 ;  /* 0x0000002aff027e24 */ /* 0x002fe4000f8e00ff */
[----:B------:R-:W-:-:S05]  /*0510*/  IMAD.U32 R3, RZ, RZ, UR43 ;  /* 0x0000002bff037e24 */ /* 0x000fca000f8e00ff */
[----:B------:R-:W4:Y:S01]  /*0520*/  @!P3 LDG.E R2, desc[UR38][R2.64] ;  /* 0x000000260202b981 */ /* 0x000f22000c1e1900 */
[----:B------:R-:W-:Y:S01]  /*0530*/  UMOV UR14, 0xffffffff ;  /* 0xffffffff000e7882 */ /* 0x000fe20000000000 */
[----:B------:R-:W-:Y:S01]  /*0540*/  USHF.L.U32 UR31, UR41, 0x7, URZ ;  /* 0x00000007291f7899 */ /* 0x000fe200080006ff */
[----:B--2---:R-:W-:Y:S02]  /*0550*/  @P1 R2UR UR40, R6 ;  /* 0x00000000062812ca */ /* 0x004fe400000e0000 */
[----:B-----5:R-:W-:-:S13]  /*0560*/  @P0 R2UR UR37, R4 ;  /* 0x00000000042502ca */ /* 0x020fda00000e0000 */
[----:B------:R-:W-:Y:S01]  /*0570*/  @UP0 UIADD3 UR37, UPT, UPT, UR37, -UR40, URZ ;  /* 0x8000002825250290 */ /* 0x000fe2000fffe0ff */
[----:B---3--:R-:W-:Y:S02]  /*0580*/  @P4 R2UR UR14, R5 ;  /* 0x00000000050e42ca */ /* 0x008fe400000e0000 */
[----:B----4-:R-:W-:Y:S02]  /*0590*/  @P2 R2UR UR5, R0 ;  /* 0x00000000000522ca */ /* 0x010fe400000e0000 */
        /* <DEDUP_REMOVED lines=11> */
.L_x_232:
        /* <DEDUP_REMOVED lines=28> */
[----:B------:R-:W-:-:S04]  /*0810*/  UIADD3 UR11, UPT, UPT, UR11, UR5, URZ ;  /* 0x000000050b0b7290 */ /* 0x000fc8000fffe0ff */
[----:B--2---:R-:W-:-:S04]  /*0820*/  UIMAD.WIDE.U32 UR50, UR45, UR8, UR10 ;  /* 0x000000082d3272a5 */ /* 0x004fc8000f8e000a */
[----:B------:R-:W-:-:S06]  /*0830*/  UIMAD UR9, UR45, UR9, UR51 ;  /* 0x000000092d0972a4 */ /* 0x000fcc000f8e0233 */
[----:B------:R-:W-:Y:S01]  /*0840*/  MOV R18, UR9 ;  /* 0x0000000900127c02 */ /* 0x000fe20008000f00 */
[----:B------:R-:W-:Y:S06]  /*0850*/  BRA `(.L_x_235) ;  /* 0x0000000000187947 */ /* 0x000fec0003800000 */
.L_x_234:
[----:B------:R-:W1:Y:S01]  /*0860*/  LDCU.64 UR18, c[0x0][0x3b8] ;  /* 0x00007700ff1277ac */ /* 0x000e620008000a00 */
[----:B------:R-:W-:-:S04]  /*0870*/  UIADD3 UR5, UPT, UPT, UR40, UR44, URZ ;  /* 0x0000002c28057290 */ /* 0x000fc8000fffe0ff */
[----:B-1----:R-:W-:Y:S02]  /*0880*/  UIMAD.WIDE.U32 UR50, UR5, UR18, URZ ;  /* 0x00000012053272a5 */ /* 0x002fe4000f8e00ff */
[----:B------:R-:W-:-:S04]  /*0890*/  UIMAD UR5, UR5, UR19, URZ ;  /* 0x00000013050572a4 */ /* 0x000fc8000f8e02ff */
[----:B------:R-:W-:-:S06]  /*08a0*/  UIADD3 UR5, UPT, UPT, UR51, UR5, URZ ;  /* 0x0000000533057290 */ /* 0x000fcc000fffe0ff */
[----:B------:R-:W-:-:S07]  /*08b0*/  MOV R18, UR5 ;  /* 0x0000000500127c02 */ /* 0x000fce0008000f00 */
.L_x_235:
        /* <DEDUP_REMOVED lines=44> */
.L_x_236:
[----:B------:R-:W1:Y:S01]  /*0b80*/  LDCU.64 UR16, c[0x0][0x3c0] ;  /* 0x00007800ff1077ac */ /* 0x000e620008000a00 */
[----:B------:R-:W-:-:S04]  /*0b90*/  UIADD3 UR8, UPT, UPT, UR40, UR44, URZ ;  /* 0x0000002c28087290 */ /* 0x000fc8000fffe0ff */
[----:B-1----:R-:W-:Y:S02]  /*0ba0*/  UIMAD.WIDE.U32 UR10, UR8, UR16, URZ ;  /* 0x00000010080a72a5 */ /* 0x002fe4000f8e00ff */
[----:B------:R-:W-:-:S04]  /*0bb0*/  UIMAD UR8, UR8, UR17, URZ ;  /* 0x00000011080872a4 */ /* 0x000fc8000f8e02ff */
[----:B------:R-:W-:Y:S01]  /*0bc0*/  UIADD3 UR8, UPT, UPT, UR11, UR8, URZ ;  /* 0x000000080b087290 */ /* 0x000fe2000fffe0ff */
[----:B------:R-:W-:-:S05]  /*0bd0*/  UMOV UR54, UR10 ;  /* 0x0000000a00367c82 */ /* 0x000fca0008000000 */
[----:B------:R-:W-:-:S07]  /*0be0*/  MOV R16, UR8 ;  /* 0x0000000800107c02 */ /* 0x000fce0008000f00 */
.L_x_237:
        /* <DEDUP_REMOVED lines=28> */
.L_x_238:
[----:B------:R-:W-:Y:S02]  /*0db0*/  UIMAD.WIDE.U32 UR10, UR58, UR14, URZ ;  /* 0x0000000e3a0a72a5 */ /* 0x000fe4000f8e00ff */
[----:B------:R-:W-:-:S04]  /*0dc0*/  UIMAD UR8, UR59, UR14, URZ ;  /* 0x0000000e3b0872a4 */ /* 0x000fc8000f8e02ff */
[----:B------:R-:W-:-:S12]  /*0dd0*/  UIADD3 UR8, UPT, UPT, UR11, UR8, URZ ;  /* 0x000000080b087290 */ /* 0x000fd8000fffe0ff */
.L_x_239:
        /* <DEDUP_REMOVED lines=20> */
.L_x_240:
[----:B------:R-:W1:Y:S01]  /*0f20*/  LDCU UR59, c[0x0][0x434] ;  /* 0x00008680ff3b77ac */ /* 0x000e620008000800 */
[----:B------:R-:W-:-:S04]  /*0f30*/  UIMAD UR9, UR45, UR62, UR28 ;  /* 0x0000003e2d0972a4 */ /* 0x000fc8000f8e021c */
[----:B-1----:R-:W-:Y:S02]  /*0f40*/  UIMAD UR59, UR9, UR59, URZ ;  /* 0x0000003b093b72a4 */ /* 0x002fe4000f8e02ff */
.L_x_241:
        /* <DEDUP_REMOVED lines=11> */
.L_x_242:
[----:B------:R-:W1:Y:S01]  /*1000*/  LDCU UR58, c[0x0][0x444] ;  /* 0x00008880ff3a77ac */ /* 0x000e620008000800 */
[----:B------:R-:W-:-:S04]  /*1010*/  UIMAD UR9, UR45, UR62, UR28 ;  /* 0x0000003e2d0972a4 */ /* 0x000fc8000f8e021c */
[----:B-1----:R-:W-:-:S12]  /*1020*/  UIMAD UR58, UR9, UR58, URZ ;  /* 0x0000003a093a72a4 */ /* 0x002fd8000f8e02ff */
.L_x_243:
        /* <DEDUP_REMOVED lines=23> */
[----:B------:R-:W-:Y:S01]  /*11a0*/  LOP3.LUT R8, R21, 0x18, RZ, 0xc0, !PT ;  /* 0x0000001815087812 */ /* 0x000fe200078ec0ff */
[----:B------:R-:W-:Y:S01]  /*11b0*/  IMAD.U32 R0, RZ, RZ, UR64 ;  /* 0x00000040ff007e24 */ /* 0x000fe2000f8e00ff */
[----:B------:R-:W-:Y:S01]  /*11c0*/  SHF.R.U32.HI R19, RZ, 0x2, R230 ;  /* 0x00000002ff137819 */ /* 0x000fe200000116e6 */
[----:B------:R-:W-:Y:S01]  /*11d0*/  USHF.R.S32.HI UR49, URZ, 0x6, UR8 ;  /* 0x00000006ff317899 */ /* 0x000fe20008011408 */
[----:B------:R-:W-:Y:S01]  /*11e0*/  IADD3 R2, P0, PT, R8, UR66, RZ ;  /* 0x0000004208027c10 */ /* 0x000fe2000ff1e0ff */
[----:B------:R-:W-:Y:S01]  /*11f0*/  IMAD.WIDE.U32 R4, R4, UR22, R8 ;  /* 0x0000001604047c25 */ /* 0x000fe2000f8e0008 */
[----:B------:R-:W-:Y:S01]  /*1200*/  IADD3 R20, PT, PT, R19, 0x40, RZ ;  /* 0x0000004013147810 */ /* 0x000fe20007ffe0ff */
        /* <DEDUP_REMOVED lines=8> */
[----:B------:R-:W4:Y:S01]  /*1290*/  LDCU.64 UR62, c[0x0][0x5e8] ;  /* 0x0000bd00ff3e77ac */ /* 0x000f220008000a00 */
[----:B------:R-:W-:Y:S01]  /*12a0*/  USEL UR49, URZ, UR49, !UP0 ;  /* 0x00000031ff317287 */ /* 0x000fe2000c000000 */
[----:B------:R-:W5:Y:S01]  /*12b0*/  LDCU.64 UR60, c[0x0][0x420] ;  /* 0x00008400ff3c77ac */ /* 0x000f620008000a00 */
[----:B-1----:R-:W-:Y:S01]  /*12c0*/  MOV R7, UR8 ;  /* 0x0000000800077c02 */ /* 0x002fe20008000f00 */
[----:B------:R-:W-:-:S04]  /*12d0*/  UIMAD UR55, UR55, UR8, URZ ;  /* 0x00000008373772a4 */ /* 0x000fc8000f8e02ff */
[----:B------:R-:W-:Y:S01]  /*12e0*/  IMAD.WIDE.U32 R2, R7, UR22, R2 ;  /* 0x0000001607027c25 */ /* 0x000fe2000f8e0002 */
[----:B------:R-:W-:Y:S02]  /*12f0*/  UISETP.GT.AND UP0, UPT, UR47, UR49, UPT ;  /* 0x000000312f00728c */ /* 0x000fe4000bf04270 */
[----:B------:R-:W-:Y:S01]  /*1300*/  UIMAD UR22, UR22, UR9, UR55 ;  /* 0x00000009161672a4 */ /* 0x000fe2000f8e0237 */
[----:B------:R-:W-:Y:S01]  /*1310*/  IMAD.WIDE.U32 R6, R6, UR28, R4 ;  /* 0x0000001c06067c25 */ /* 0x000fe2000f8e0004 */
[----:B------:R-:W-:Y:S01]  /*1320*/  SHF.R.U32.HI R5, RZ, 0x5, R230 ;  /* 0x00000005ff057819 */ /* 0x000fe200000116e6 */
[----:B------:R-:W-:Y:S01]  /*1330*/  USHF.L.U32 UR55, UR52, 0x6, URZ ;  /* 0x0000000634377899 */ /* 0x000fe200080006ff */
[----:B------:R-:W-:Y:S01]  /*1340*/  MOV R4, UR10 ;  /* 0x0000000a00047c02 */ /* 0x000fe20008000f00 */
[----:B------:R-:W-:Y:S01]  /*1350*/  IMAD R7, R0, UR28, R7 ;  /* 0x0000001c00077c24 */ /* 0x000fe2000f8e0207 */
[----:B----4-:R-:W-:Y:S01]  /*1360*/  UIMAD.WIDE UR62, UR58, 0x4, UR62 ;  /* 0x000000043a3e78a5 */ /* 0x010fe2000f8e023e */
[----:B------:R-:W-:-:S02]  /*1370*/  VIADD R3, R3, UR22 ;  /* 0x0000001603037c36 */ /* 0x000fc40008000000 */
[----:B------:R-:W-:Y:S01]  /*1380*/  IMAD R11, R5, UR52, R11 ;  /* 0x00000034050b7c24 */ /* 0x000fe2000f8e020b */
[----:B-----5:R-:W-:Y:S01]  /*1390*/  UIMAD.WIDE UR60, UR59, 0x4, UR60 ;  /* 0x000000043b3c78a5 */ /* 0x020fe2000f8e023c */
[----:B------:R-:W-:Y:S01]  /*13a0*/  IMAD.WIDE.U32 R4, R4, UR28, R2 ;  /* 0x0000001c04047c25 */ /* 0x000fe2000f8e0002 */
[----:B------:R-:W1:Y:S03]  /*13b0*/  LDCU.64 UR22, c[0x0][0x380] ;  /* 0x00007000ff1677ac */ /* 0x000e660008000a00 */
[----:B--2---:R-:W-:-:S04]  /*13c0*/  IMAD.WIDE.U32 R2, R14, UR26, RZ ;  /* 0x0000001a0e027c25 */ /* 0x004fc8000f8e00ff */
[----:B------:R-:W-:Y:S01]  /*13d0*/  IMAD.U32 R0, RZ, RZ, UR11 ;  /* 0x0000000bff007e24 */ /* 0x000fe2000f8e00ff */
[----:B------:R-:W-:Y:S01]  /*13e0*/  SEL R10, R2, RZ, P3 ;  /* 0x000000ff020a7207 */ /* 0x000fe20001800000 */
[----:B------:R-:W2:Y:S01]  /*13f0*/  LDCU.64 UR10, c[0x0][0x570] ;  /* 0x0000ae00ff0a77ac */ /* 0x000ea20008000a00 */
[----:B------:R-:W-:Y:S02]  /*1400*/  IMAD R2, R15, UR26, R3 ;  /* 0x0000001a0f027c24 */ /* 0x000fe4000f8e0203 */
[----:B------:R-:W-:Y:S01]  /*1410*/  IMAD R3, R0, UR28, R5 ;  /* 0x0000001c00037c24 */ /* 0x000fe2000f8e0205 */
[----:B------:R-:W-:Y:S01]  /*1420*/  IADD3 R12, P1, P0, R11, UR57, R10 ;  /* 0x000000390b0c7c10 */ /* 0x000fe2000f83e00a */
[----:B------:R-:W-:Y:S01]  /*1430*/  IMAD.U32 R10, RZ, RZ, UR55 ;  /* 0x00000037ff0a7e24 */ /* 0x000fe2000f8e00ff */
[----:B------:R-:W-:Y:S01]  /*1440*/  SEL R0, R2, RZ, P3 ;  /* 0x000000ff02007207 */ /* 0x000fe20001800000 */
[----:B------:R-:W-:Y:S01]  /*1450*/  IMAD.MOV.U32 R2, RZ, RZ, R4 ;  /* 0x000000ffff027224 */ /* 0x000fe200078e0004 */
[----:B------:R-:W-:-:S03]  /*1460*/  SHF.R.S32.HI R5, RZ, 0x1f, R11 ;  /* 0x0000001fff057819 */ /* 0x000fc6000001140b */
[----:B------:R-:W-:Y:S01]  /*1470*/  IMAD.WIDE.U32 R2, R19, UR8, R2 ;  /* 0x0000000813027c25 */ /* 0x000fe2000f8e0002 */
[----:B------:R-:W-:Y:S02]  /*1480*/  IADD3.X R11, PT, PT, R5, UR56, R0, P1, P0 ;  /* 0x00000038050b7c10 */ /* 0x000fe40008fe0400 */
[----:B------:R-:W-:Y:S01]  /*1490*/  IADD3 R0, P0, PT, R12, UR55, RZ ;  /* 0x000000370c007c10 */ /* 0x000fe2000ff1e0ff */
[C---:B------:R-:W-:Y:S01]  /*14a0*/  IMAD.WIDE.U32 R4, R19.reuse, UR14, R6 ;  /* 0x0000000e13047c25 */ /* 0x040fe2000f8e0006 */
[----:B---3--:R-:W-:Y:S02]  /*14b0*/  LEA R24, P1, R2, UR20, 0x1 ;  /* 0x0000001402187c11 */ /* 0x008fe4000f8208ff */
[----:B------:R-:W-:Y:S01]  /*14c0*/  LEA.HI.X.SX32 R7, R10, R11, 0x1, P0 ;  /* 0x0000000b0a077211 */ /* 0x000fe200000f0eff */
[C---:B------:R-:W-:Y:S01]  /*14d0*/  IMAD R6, R19.reuse, UR9, R3 ;  /* 0x0000000913067c24 */ /* 0x040fe2000f8e0203 */
[----:B-1----:R-:W-:Y:S01]  /*14e0*/  LEA R22, P2, R4, UR22, 0x1 ;  /* 0x0000001604167c11 */ /* 0x002fe2000f8408ff */
[----:B------:R-:W-:Y:S01]  /*14f0*/  IMAD R3, R19, UR15, R5 ;  /* 0x0000000f13037c24 */ /* 0x000fe2000f8e0205 */
[----:B--2---:R-:W-:Y:S01]  /*1500*/  LEA R26, P0, R0, UR10, 0x2 ;  /* 0x0000000a001a7c11 */ /* 0x004fe2000f8010ff */
[----:B------:R-:W-:Y:S01]  /*1510*/  UMOV UR10, UR62 ;  /* 0x0000003e000a7c82 */ /* 0x000fe20008000000 */
[----:B------:R-:W-:-:S02]  /*1520*/  LEA.HI.X R25, R2, UR21, R6, 0x1, P1 ;  /* 0x0000001502197c11 */ /* 0x000fc400088f0c06 */
[----:B------:R-:W-:Y:S02]  /*1530*/  LEA.HI.X R23, R4, UR23, R3, 0x1, P2 ;  /* 0x0000001704177c11 */ /* 0x000fe400090f0c03 */
[----:B------:R-:W-:Y:S01]  /*1540*/  LEA.HI.X R27, R0, UR11, R7, 0x2, P0 ;  /* 0x0000000b001b7c11 */ /* 0x000fe200080f1407 */
[----:B------:R-:W-:Y:S01]  /*1550*/  UMOV UR11, UR63 ;  /* 0x0000003f000b7c82 */ /* 0x000fe20008000000 */
[----:B------:R-:W-:Y:S01]  /*1560*/  IADD3 R14, P0, PT, R19, 0x40, RZ ;  /* 0x00000040130e7810 */ /* 0x000fe20007f1e0ff */
[----:B------:R1:W-:Y:S01]  /*1570*/  STL.64 [R1+0x28], R22 ;  /* 0x0000281601007387 */ /* 0x0003e20000100a00 */
[C---:B------:R-:W-:Y:S02]  /*1580*/  LOP3.LUT R12, R8.reuse, 0x40, RZ, 0xfc, !PT ;  /* 0x00000040080c7812 */ /* 0x040fe400078efcff */
[----:B------:R-:W-:Y:S01]  /*1590*/  LOP3.LUT R11, R8, 0x20, RZ, 0xfc, !PT ;  /* 0x00000020080b7812 */ /* 0x000fe200078efcff */
[----:B------:R1:W-:Y:S01]  /*15a0*/  STL.64 [R1+0x20], R24 ;  /* 0x0000201801007387 */ /* 0x0003e20000100a00 */
[----:B------:R-:W-:-:S03]  /*15b0*/  IMAD.X R15, RZ, RZ, RZ, P0 ;  /* 0x000000ffff0f7224 */ /* 0x000fc600000e06ff */
[----:B------:R1:W-:Y:S01]  /*15c0*/  STL.64 [R1+0x10], R26 ;  /* 0x0000101a01007387 */ /* 0x0003e20000100a00 */
[----:B------:R-:W-:Y:S05]  /*15d0*/  BRA.U UP0, `(.L_x_244) ;  /* 0x0000000900147547 */ /* 0x000fea000b800000 */
        /* <DEDUP_REMOVED lines=10> */
[----:B------:R-:W-:-:S06]  /*1680*/  UIMAD UR9, UR45, UR9, UR19 ;  /* 0x000000092d0972a4 */ /* 0x000fcc000f8e0213 */
[----:B------:R-:W-:Y:S01]  /*1690*/  MOV R0, UR9 ;  /* 0x0000000900007c02 */ /* 0x000fe20008000f00 */
[----:B------:R-:W-:Y:S05]  /*16a0*/  BRA `(.L_x_246) ;  /* 0x0000000000187947 */ /* 0x000fea0003800000 */
.L_x_245:
[----:B------:R-:W2:Y:S01]  /*16b0*/  LDCU.64 UR14, c[0x0][0x5c0] ;  /* 0x0000b800ff0e77ac */ /* 0x000ea20008000a00 */
[----:B------:R-:W-:-:S04]  /*16c0*/  UIADD3 UR8, UPT, UPT, UR40, UR44, URZ ;  /* 0x0000002c28087290 */ /* 0x000fc8000fffe0ff */
[----:B--2---:R-:W-:Y:S02]  /*16d0*/  UIMAD.WIDE.U32 UR18, UR8, UR14, URZ ;  /* 0x0000000e081272a5 */ /* 0x004fe4000f8e00ff */
[----:B------:R-:W-:-:S04]  /*16e0*/  UIMAD UR8, UR8, UR15, URZ ;  /* 0x0000000f080872a4 */ /* 0x000fc8000f8e02ff */
[----:B------:R-:W-:-:S06]  /*16f0*/  UIADD3 UR8, UPT, UPT, UR19, UR8, URZ ;  /* 0x0000000813087290 */ /* 0x000fcc000fffe0ff */
[----:B------:R-:W-:Y:S02]  /*1700*/  MOV R0, UR8 ;  /* 0x0000000800007c02 */ /* 0x000fe40008000f00 */
.L_x_246:
        /* <DEDUP_REMOVED lines=12> */
[----:B------:R-:W-:Y:S06]  /*17d0*/  BRA `(.L_x_248) ;  /* 0x0000000000187947 */ /* 0x000fec0003800000 */
.L_x_247:
[----:B------:R-:W2:Y:S01]  /*17e0*/  LDCU.64 UR10, c[0x0][0x5c8] ;  /* 0x0000b900ff0a77ac */ /* 0x000ea20008000a00 */
[----:B------:R-:W-:-:S04]  /*17f0*/  UIADD3 UR40, UPT, UPT, UR40, UR44, URZ ;  /* 0x0000002c28287290 */ /* 0x000fc8000fffe0ff */
[----:B--2---:R-:W-:Y:S02]  /*1800*/  UIMAD.WIDE.U32 UR16, UR40, UR10, URZ ;  /* 0x0000000a281072a5 */ /* 0x004fe4000f8e00ff */
[----:B------:R-:W-:-:S04]  /*1810*/  UIMAD UR40, UR40, UR11, URZ ;  /* 0x0000000b282872a4 */ /* 0x000fc8000f8e02ff */
[----:B------:R-:W-:-:S06]  /*1820*/  UIADD3 UR40, UPT, UPT, UR17, UR40, URZ ;  /* 0x0000002811287290 */ /* 0x000fcc000fffe0ff */
[----:B------:R-:W-:-:S07]  /*1830*/  MOV R10, UR40 ;  /* 0x00000028000a7c02 */ /* 0x000fce0008000f00 */
.L_x_248:
[----:B------:R-:W2:Y:S01]  /*1840*/  LDCU.64 UR8, c[0x0][0x5d8] ;  /* 0x0000bb00ff0877ac */ /* 0x000ea20008000a00 */
        /* <DEDUP_REMOVED lines=10> */
[----:B--2---:R-:W-:Y:S01]  /*18f0*/  IMAD.U32 R0, RZ, RZ, UR9 ;  /* 0x00000009ff007e24 */ /* 0x004fe2000f8e00ff */
[----:B------:R-:W-:-:S05]  /*1900*/  MOV R4, UR8 ;  /* 0x0000000800047c02 */ /* 0x000fca0008000f00 */
[----:B------:R-:W-:-:S04]  /*1910*/  IMAD.WIDE.U32 R4, R4, UR28, R2 ;  /* 0x0000001c04047c25 */ /* 0x000fc8000f8e0002 */
[----:B------:R-:W-:Y:S01]  /*1920*/  IMAD R0, R0, UR28, R5 ;  /* 0x0000001c00007c24 */ /* 0x000fe2000f8e0205 */
        /* <DEDUP_REMOVED lines=12> */
[----:B------:R2:W-:Y:S04]  /*19f0*/  @!P3 STG.E.128 desc[UR38][R2.64], RZ ;  /* 0x000000ff0200b986 */ /* 0x0005e8000c101d26 */
[----:B------:R2:W-:Y:S04]  /*1a00*/  @!P2 STG.E.128 desc[UR38][R2.64+0x40], RZ ;  /* 0x000040ff0200a986 */ /* 0x0005e8000c101d26 */
[----:B------:R2:W-:Y:S02]  /*1a10*/  @!P1 STG.E.128 desc[UR38][R2.64+0x80], RZ ;  /* 0x000080ff02009986 */ /* 0x0005e4000c101d26 */
.L_x_250:
[----:B------:R-:W-:Y:S05]  /*1a20*/  BSYNC.RECONVERGENT B0 ;  /* 0x0000000000007941 */ /* 0x000fea0003800200 */
.L_x_249:
[----:B------:R-:W-:Y:S04]  /*1a30*/  BSSY.RECONVERGENT B0, `(.L_x_251) ;  /* 0x0000011000007945 */ /* 0x000fe80003800200 */
[----:B------:R-:W-:Y:S05]  /*1a40*/  @P4 BRA `(.L_x_252) ;  /* 0x00000000003c4947 */ /* 0x000fea0003800000 */
[----:B------:R-:W3:Y:S01]  /*1a50*/  LDCU UR17, c[0x0][0x440] ;  /* 0x00008800ff1177ac */ /* 0x000ee20008000800 */
[----:B--2---:R-:W-:Y:S02]  /*1a60*/  IMAD R2, R15, UR14, RZ ;  /* 0x0000000e0f027c24 */ /* 0x004fe4000f8e02ff */
[----:B------:R-:W-:Y:S01]  /*1a70*/  IMAD.MOV.U32 R5, RZ, RZ, R0 ;  /* 0x000000ffff057224 */ /* 0x000fe200078e0000 */
[----:B------:R-:W2:Y:S01]  /*1a80*/  LDCU.64 UR8, c[0x0][0x560] ;  /* 0x0000ac00ff0877ac */ /* 0x000ea20008000a00 */
        /* <DEDUP_REMOVED lines=8> */
[----:B------:R3:W-:Y:S04]  /*1b10*/  @!P2 STG.E.128 desc[UR38][R2.64], RZ ;  /* 0x000000ff0200a986 */ /* 0x0007e8000c101d26 */
[----:B------:R3:W-:Y:S04]  /*1b20*/  @!P1 STG.E.128 desc[UR38][R2.64+0x40], RZ ;  /* 0x000040ff02009986 */ /* 0x0007e8000c101d26 */
[----:B------:R3:W-:Y:S02]  /*1b30*/  @!P0 STG.E.128 desc[UR38][R2.64+0x80], RZ ;  /* 0x000080ff02008986 */ /* 0x0007e4000c101d26 */
.L_x_252:
[----:B------:R-:W-:Y:S05]  /*1b40*/  BSYNC.RECONVERGENT B0 ;  /* 0x0000000000007941 */ /* 0x000fea0003800200 */
.L_x_251:
[----:B------:R-:W4:Y:S01]  /*1b50*/  LDCU.64 UR8, c[0x0][0x5e0] ;  /* 0x0000bc00ff0877ac */ /* 0x000f220008000a00 */
[----:B--23--:R-:W-:Y:S01]  /*1b60*/  MOV R2, UR10 ;  /* 0x0000000a00027c02 */ /* 0x00cfe20008000f00 */
[----:B------:R-:W-:Y:S01]  /*1b70*/  BSSY.RECONVERGENT B0, `(.L_x_253) ;  /* 0x0000019000007945 */ /* 0x000fe20003800200 */
[----:B------:R-:W-:-:S03]  /*1b80*/  UIMAD UR5, UR5, UR10, URZ ;  /* 0x0000000a050572a4 */ /* 0x000fc6000f8e02ff */
[----:B------:R-:W-:Y:S01]  /*1b90*/  IMAD.WIDE.U32 R2, R2, UR31, R8 ;  /* 0x0000001f02027c25 */ /* 0x000fe2000f8e0008 */
[----:B------:R-:W-:Y:S02]  /*1ba0*/  UIMAD UR5, UR31, UR11, UR5 ;  /* 0x0000000b1f0572a4 */ /* 0x000fe4000f8e0205 */
[----:B------:R-:W-:-:S04]  /*1bb0*/  IADD3 R2, P0, PT, R2, UR16, RZ ;  /* 0x0000001002027c10 */ /* 0x000fc8000ff1e0ff */
[----:B------:R-:W-:Y:S02]  /*1bc0*/  IADD3.X R3, PT, PT, R10, UR5, R3, P0, !PT ;  /* 0x000000050a037c10 */ /* 0x000fe400087fe403 */
[----:B----4-:R-:W-:Y:S02]  /*1bd0*/  MOV R4, UR8 ;  /* 0x0000000800047c02 */ /* 0x010fe40008000f00 */
[----:B------:R-:W-:-:S03]  /*1be0*/  MOV R0, UR9 ;  /* 0x0000000900007c02 */ /* 0x000fc60008000f00 */
        /* <DEDUP_REMOVED lines=17> */
.L_x_254:
[----:B------:R-:W-:Y:S05]  /*1d00*/  BSYNC.RECONVERGENT B0 ;  /* 0x0000000000007941 */ /* 0x000fea0003800200 */
.L_x_253:
        /* <DEDUP_REMOVED lines=10> */
[----:B--2---:R-:W-:-:S04]  /*1db0*/  LEA R2, P2, R4, UR8, 0x1 ;  /* 0x0000000804027c11 */ /* 0x004fc8000f8408ff */
[----:B------:R-:W-:-:S05]  /*1dc0*/  LEA.HI.X R3, R4, UR9, R0, 0x1, P2 ;  /* 0x0000000904037c11 */ /* 0x000fca00090f0c00 */
[----:B------:R4:W-:Y:S04]  /*1dd0*/  @!P1 STG.E.128 desc[UR38][R2.64], RZ ;  /* 0x000000ff02009986 */ /* 0x0009e8000c101d26 */
[----:B------:R4:W-:Y:S01]  /*1de0*/  @!P0 STG.E.128 desc[UR38][R2.64+0x40], RZ ;  /* 0x000040ff02008986 */ /* 0x0009e2000c101d26 */
[----:B------:R-:W-:-:S13]  /*1df0*/  ISETP.GE.AND P0, PT, R12, UR5, PT ;  /* 0x000000050c007c0c */ /* 0x000fda000bf06270 */
[----:B------:R-:W-:Y:S05]  /*1e00*/  @P0 BRA `(.L_x_255) ;  /* 0x0000007000f80947 */ /* 0x000fea0003800000 */
[----:B------:R2:W-:Y:S01]  /*1e10*/  STG.E.128 desc[UR38][R2.64+0x80], RZ ;  /* 0x000080ff02007986 */ /* 0x0005e2000c101d26 */
[----:B------:R-:W-:Y:S05]  /*1e20*/  BRA `(.L_x_255) ;  /* 0x0000007000f07947 */ /* 0x000fea0003800000 */
.L_x_244:
[----:B------:R-:W2:Y:S01]  /*1e30*/  LDCU.64 UR8, c[0x0][0x3d8] ;  /* 0x00007b00ff0877ac */ /* 0x000ea20008000a00 */
        /* <DEDUP_REMOVED lines=14> */
[----:B--2---:R-:W-:Y:S02]  /*1f20*/  IMAD R0, R17, UR8, RZ ;  /* 0x0000000811007c24 */ /* 0x004fe4000f8e02ff */
[----:B------:R-:W-:Y:S01]  /*1f30*/  UISETP.NE.AND UP0, UPT, UR14, 0x1, UPT ;  /* 0x000000010e00788c */ /* 0x000fe2000bf05270 */
[----:B------:R-:W-:-:S03]  /*1f40*/  IMAD.WIDE.U32 R4, R13, UR8, R2 ;  /* 0x000000080d047c25 */ /* 0x000fc6000f8e0002 */
[----:B------:R-:W-:Y:S01]  /*1f50*/  USEL UR14, URZ, 0x3000, UP0 ;  /* 0x00003000ff0e7887 */ /* 0x000fe20008000000 */
[----:B------:R-:W-:Y:S01]  /*1f60*/  IMAD R10, R13, UR9, R0 ;  /* 0x000000090d0a7c24 */ /* 0x000fe2000f8e0200 */
[----:B------:R-:W-:-:S03]  /*1f70*/  LEA R0, R6, UR6, 0x1 ;  /* 0x0000000606007c11 */ /* 0x000fc6000f8e08ff */
[----:B------:R-:W-:Y:S01]  /*1f80*/  IMAD.IADD R10, R5, 0x1, R10 ;  /* 0x00000001050a7824 */ /* 0x000fe200078e020a */
        /* <DEDUP_REMOVED lines=9> */
[----:B---3--:R-:W-:-:S04]  /*2020*/  LEA R2, P2, R6, UR8, 0x1 ;  /* 0x0000000806027c11 */ /* 0x008fc8000f8408ff */
        /* <DEDUP_REMOVED lines=18> */
.L_x_258:
[----:B------:R3:W-:Y:S01]  /*2150*/  STS.128 [R0+0x13000], RZ ;  /* 0x013000ff00007388 */ /* 0x0007e20000000c00 */
[----:B------:R-:W-:Y:S05]  /*2160*/  BRA `(.L_x_259) ;  /* 0x00000000000c7947 */ /* 0x000fea0003800000 */
.L_x_257:
[----:B------:R2:W-:Y:S04]  /*2170*/  STS.128 [R0+0xf000], RZ ;  /* 0x00f000ff00007388 */ /* 0x0005e80000000c00 */
[----:B------:R2:W-:Y:S04]  /*2180*/  STS.128 [R0+0x11000], RZ ;  /* 0x011000ff00007388 */ /* 0x0005e80000000c00 */
[----:B------:R2:W-:Y:S02]  /*2190*/  STS.128 [R0+0x13000], RZ ;  /* 0x013000ff00007388 */ /* 0x0005e40000000c00 */
.L_x_259:
[----:B------:R-:W-:Y:S05]  /*21a0*/  BSYNC.RECONVERGENT B0 ;  /* 0x0000000000007941 */ /* 0x000fea0003800200 */
.L_x_256:
[----:B------:R-:W-:Y:S01]  /*21b0*/  ISETP.GE.AND P4, PT, R20, UR15, PT ;  /* 0x0000000f14007c0c */ /* 0x000fe2000bf86270 */
[----:B------:R-:W-:-:S12]  /*21c0*/  BSSY.RECONVERGENT B0, `(.L_x_260) ;  /* 0x0000022000007945 */ /* 0x000fd80003800200 */
[----:B------:R1:W-:Y:S04]  /*21d0*/  @P4 STS.128 [R0+0x10000], RZ ;  /* 0x010000ff00004388 */ /* 0x0003e80000000c00 */
[----:B------:R1:W-:Y:S04]  /*21e0*/  @P4 STS.128 [R0+0x12000], RZ ;  /* 0x012000ff00004388 */ /* 0x0003e80000000c00 */
[----:B------:R1:W-:Y:S01]  /*21f0*/  @P4 STS.128 [R0+0x14000], RZ ;  /* 0x014000ff00004388 */ /* 0x0003e20000000c00 */
[----:B------:R-:W-:Y:S05]  /*2200*/  @P4 BRA `(.L_x_261) ;  /* 0x0000000000744947 */ /* 0x000fea0003800000 */
[----:B------:R-:W5:Y:S01]  /*2210*/  LDCU UR15, c[0x0][0x440] ;  /* 0x00008800ff0f77ac */ /* 0x000f620008000800 */
[----:B--2-4-:R-:W-:Y:S02]  /*2220*/  IMAD R2, R15, UR16, RZ ;  /* 0x000000100f027c24 */ /* 0x014fe4000f8e02ff */
[----:B------:R-:W-:Y:S01]  /*2230*/  IMAD.MOV.U32 R5, RZ, RZ, R10 ;  /* 0x000000ffff057224 */ /* 0x000fe200078e000a */
[----:B------:R-:W2:Y:S01]  /*2240*/  LDCU.64 UR8, c[0x0][0x390] ;  /* 0x00007200ff0877ac */ /* 0x000ea20008000a00 */
[C---:B------:R-:W-:Y:S02]  /*2250*/  IMAD R2, R14.reuse, UR17, R2 ;  /* 0x000000110e027c24 */ /* 0x040fe4000f8e0202 */
[----:B------:R-:W-:-:S04]  /*2260*/  IMAD.WIDE.U32 R4, R14, UR16, R4 ;  /* 0x000000100e047c25 */ /* 0x000fc8000f8e0004 */
[----:B------:R-:W-:Y:S01]  /*2270*/  IMAD.IADD R3, R5, 0x1, R2 ;  /* 0x0000000105037824 */ /* 0x000fe200078e0202 */
[----:B-----5:R-:W-:Y:S02]  /*2280*/  ISETP.GE.AND P1, PT, R8, UR15, PT ;  /* 0x0000000f08007c0c */ /* 0x020fe4000bf26270 */
        /* <DEDUP_REMOVED lines=20> */
.L_x_262:
[----:B------:R4:W-:Y:S02]  /*23d0*/  STS.128 [R0+0x14000], RZ ;  /* 0x014000ff00007388 */ /* 0x0009e40000000c00 */
.L_x_261:
[----:B------:R-:W-:Y:S05]  /*23e0*/  BSYNC.RECONVERGENT B0 ;  /* 0x0000000000007941 */ /* 0x000fea0003800200 */
.L_x_260:
        /* <DEDUP_REMOVED lines=25> */
.L_x_265:
[----:B------:R1:W-:Y:S01]  /*2580*/  STS.128 [R0+0x8000], RZ ;  /* 0x008000ff00007388 */ /* 0x0003e20000000c00 */
[----:B------:R-:W-:Y:S05]  /*2590*/  BRA `(.L_x_266) ;  /* 0x00000000000c7947 */ /* 0x000fea0003800000 */
.L_x_264:
[----:B------:R1:W-:Y:S04]  /*25a0*/  STS.128 [R0+0x6000], RZ ;  /* 0x006000ff00007388 */ /* 0x0003e80000000c00 */
[----:B------:R1:W-:Y:S04]  /*25b0*/  STS.128 [R0+0x7000], RZ ;  /* 0x007000ff00007388 */ /* 0x0003e80000000c00 */
[----:B------:R1:W-:Y:S02]  /*25c0*/  STS.128 [R0+0x8000], RZ ;  /* 0x008000ff00007388 */ /* 0x0003e40000000c00 */
.L_x_266:
[----:B------:R-:W-:Y:S05]  /*25d0*/  BSYNC.RECONVERGENT B0 ;  /* 0x0000000000007941 */ /* 0x000fea0003800200 */
.L_x_263:
        /* <DEDUP_REMOVED lines=23> */
.L_x_269:
[----:B------:R1:W-:Y:S01]  /*2750*/  STS.128 [R252+0x2000], RZ ;  /* 0x002000fffc007388 */ /* 0x0003e20000000c00 */
[----:B------:R-:W-:Y:S05]  /*2760*/  BRA `(.L_x_270) ;  /* 0x00000000000c7947 */ /* 0x000fea0003800000 */
.L_x_268:
[----:B------:R1:W-:Y:S04]  /*2770*/  STS.128 [R252], RZ ;  /* 0x000000fffc007388 */ /* 0x0003e80000000c00 */
[----:B------:R1:W-:Y:S04]  /*2780*/  STS.128 [R252+0x1000], RZ ;  /* 0x001000fffc007388 */ /* 0x0003e80000000c00 */
[----:B------:R1:W-:Y:S02]  /*2790*/  STS.128 [R252+0x2000], RZ ;  /* 0x002000fffc007388 */ /* 0x0003e40000000c00 */
.L_x_270:
[----:B------:R-:W-:Y:S05]  /*27a0*/  BSYNC.RECONVERGENT B0 ;  /* 0x0000000000007941 */ /* 0x000fea0003800200 */
.L_x_267:
[----:B------:R-:W-:Y:S01]  /*27b0*/  SHF.R.U32.HI R223, RZ, 0x1, R230 ;  /* 0x00000001ffdf7819 */ /* 0x000fe200000116e6 */
[----:B------:R-:W-:Y:S01]  /*27c0*/  IMAD.MOV.U32 R6, RZ, RZ, 0x7f800000 ;  /* 0x7f800000ff067424 */ /* 0x000fe200078e00ff */
[----:B------:R-:W-:Y:S01]  /*27d0*/  MOV R5, 0x7f800000 ;  /* 0x7f80000000057802 */ /* 0x000fe20000000f00 */
[----:B------:R-:W-:Y:S01]  /*27e0*/  IMAD.MOV.U32 R7, RZ, RZ, 0x7f800000 ;  /* 0x7f800000ff077424 */ /* 0x000fe200078e00ff */
[----:B--2-4-:R-:W-:Y:S01]  /*27f0*/  LOP3.LUT R2, R223, 0x10, RZ, 0xc0, !PT ;  /* 0x00000010df027812 */ /* 0x014fe200078ec0ff */
[----:B------:R-:W2:Y:S01]  /*2800*/  LDCU.64 UR8, c[0x0][0x3d0] ;  /* 0x00007a00ff0877ac */ /* 0x000ea20008000a00 */
[----:B------:R-:W-:Y:S02]  /*2810*/  MOV R10, 0x7f800000 ;  /* 0x7f800000000a7802 */ /* 0x000fe40000000f00 */
[----:B------:R-:W-:-:S04]  /*2820*/  LOP3.LUT R16, R2, 0x7, R19, 0xf8, !PT ;  /* 0x0000000702107812 */ /* 0x000fc800078ef813 */
[C---:B------:R-:W-:Y:S01]  /*2830*/  LOP3.LUT R3, R16.reuse, 0x20, RZ, 0xfc, !PT ;  /* 0x0000002010037812 */ /* 0x040fe200078efcff */
[C---:B------:R-:W-:Y:S01]  /*2840*/  VIADD R2, R16.reuse, 0x28 ;  /* 0x0000002810027836 */ /* 0x040fe20000000000 */
[C---:B------:R-:W-:Y:S01]  /*2850*/  ISETP.GE.AND P3, PT, R16.reuse, UR53, PT ;  /* 0x0000003510007c0c */ /* 0x040fe2000bf66270 */
[----:B------:R-:W-:Y:S01]  /*2860*/  VIADD R4, R16, 0x8 ;  /* 0x0000000810047836 */ /* 0x000fe20000000000 */
[----:B------:R-:W-:Y:S01]  /*2870*/  ISETP.GE.AND P1, PT, R3, UR53, PT ;  /* 0x0000003503007c0c */ /* 0x000fe2000bf26270 */
[----:B------:R-:W-:Y:S01]  /*2880*/  STL [R1+0x34], R16 ;  /* 0x0000341001007387 */ /* 0x000fe20000100800 */
[----:B------:R-:W-:Y:S01]  /*2890*/  ISETP.GE.AND P0, PT, R2, UR53, PT ;  /* 0x0000003502007c0c */ /* 0x000fe2000bf06270 */
[----:B------:R-:W-:Y:S01]  /*28a0*/  IMAD.MOV.U32 R2, RZ, RZ, 0x4 ;  /* 0x00000004ff027424 */ /* 0x000fe200078e00ff */
[----:B------:R-:W-:-:S03]  /*28b0*/  ISETP.GE.AND P2, PT, R4, UR53, PT ;  /* 0x0000003504007c0c */ /* 0x000fc6000bf46270 */
[----:B------:R-:W-:-:S05]  /*28c0*/  IMAD.WIDE.U32 R2, R16, R2, UR60 ;  /* 0x0000003c10027e25 */ /* 0x000fca000f8e0002 */
[----:B------:R-:W4:Y:S04]  /*28d0*/  @!P3 LDG.E R10, desc[UR38][R2.64] ;  /* 0x00000026020ab981 */ /* 0x000f28000c1e1900 */
[----:B------:R-:W5:Y:S04]  /*28e0*/  @!P0 LDG.E R5, desc[UR38][R2.64+0xa0] ;  /* 0x0000a02602058981 */ /* 0x000f68000c1e1900 */
[----:B------:R-:W3:Y:S04]  /*28f0*/  @!P1 LDG.E R6, desc[UR38][R2.64+0x80] ;  /* 0x0000802602069981 */ /* 0x000ee8000c1e1900 */
[----:B------:R1:W3:Y:S01]  /*2900*/  @!P2 LDG.E R7, desc[UR38][R2.64+0x20] ;  /* 0x000020260207a981 */ /* 0x0002e2000c1e1900 */
[----:B------:R-:W-:-:S04]  /*2910*/  UIMAD UR5, UR5, UR18, URZ ;  /* 0x00000012050572a4 */ /* 0x000fc8000f8e02ff */
[----:B------:R-:W-:Y:S01]  /*2920*/  UIMAD UR5, UR31, UR19, UR5 ;  /* 0x000000131f0572a4 */ /* 0x000fe2000f8e0205 */
[----:B-1----:R-:W-:-:S04]  /*2930*/  IMAD.U32 R2, RZ, RZ, UR18 ;  /* 0x00000012ff027e24 */ /* 0x002fc8000f8e00ff */
[----:B------:R-:W-:-:S03]  /*2940*/  IMAD.WIDE.U32 R2, R2, UR31, R8 ;  /* 0x0000001f02027c25 */ /* 0x000fc6000f8e0008 */
[----:B------:R-:W-:Y:S01]  /*2950*/  IADD3 R4, P0, PT, R2, UR50, RZ ;  /* 0x0000003202047c10 */ /* 0x000fe2000ff1e0ff */
[----:B--2---:R-:W-:Y:S01]  /*2960*/  IMAD R2, R17, UR8, RZ ;  /* 0x0000000811027c24 */ /* 0x004fe2000f8e02ff */
[----:B------:R-:W-:Y:S03]  /*2970*/  BSSY.RECONVERGENT B0, `(.L_x_271) ;  /* 0x000002a000007945 */ /* 0x000fe60003800200 */
[----:B------:R-:W-:Y:S01]  /*2980*/  IMAD R2, R13, UR9, R2 ;  /* 0x000000090d027c24 */ /* 0x000fe2000f8e0202 */
[----:B-----5:R1:W-:Y:S04]  /*2990*/  STL [R1+0x38], R5 ;  /* 0x0000380501007387 */ /* 0x0203e80000100800 */
[----:B----4-:R2:W-:Y:S04]  /*29a0*/  STL [R1+0x44], R10 ;  /* 0x0000440a01007387 */ /* 0x0105e80000100800 */
[----:B---3--:R3:W-:Y:S04]  /*29b0*/  STL [R1+0x3c], R6 ;  /* 0x00003c0601007387 */ /* 0x0087e80000100800 */
[----:B------:R3:W-:Y:S01]  /*29c0*/  STL [R1+0x40], R7 ;  /* 0x0000400701007387 */ /* 0x0007e20000100800 */
[----:B-1----:R-:W-:-:S03]  /*29d0*/  IADD3.X R5, PT, PT, R18, UR5, R3, P0, !PT ;  /* 0x0000000512057c10 */ /* 0x002fc600087fe403 */
[----:B------:R-:W-:-:S05]  /*29e0*/  IMAD.WIDE.U32 R4, R13, UR8, R4 ;  /* 0x000000080d047c25 */ /* 0x000fca000f8e0004 */
[----:B--2---:R-:W-:Y:S01]  /*29f0*/  IADD3 R10, PT, PT, R5, R2, RZ ;  /* 0x00000002050a7210 */ /* 0x004fe20007ffe0ff */
        /* <DEDUP_REMOVED lines=28> */
.L_x_273:
[----:B------:R4:W-:Y:S01]  /*2bc0*/  STS.128 [R0+0xd000], RZ ;  /* 0x00d000ff00007388 */ /* 0x0009e20000000c00 */
[----:B------:R-:W-:Y:S05]  /*2bd0*/  BRA `(.L_x_274) ;  /* 0x00000000000c7947 */ /* 0x000fea0003800000 */
.L_x_272:
[----:B------:R1:W-:Y:S04]  /*2be0*/  STS.128 [R0+0x9000], RZ ;  /* 0x009000ff00007388 */ /* 0x0003e80000000c00 */
[----:B------:R1:W-:Y:S04]  /*2bf0*/  STS.128 [R0+0xb000], RZ ;  /* 0x00b000ff00007388 */ /* 0x0003e80000000c00 */
[----:B------:R1:W-:Y:S02]  /*2c00*/  STS.128 [R0+0xd000], RZ ;  /* 0x00d000ff00007388 */ /* 0x0003e40000000c00 */
.L_x_274:
[----:B------:R-:W-:Y:S05]  /*2c10*/  BSYNC.RECONVERGENT B0 ;  /* 0x0000000000007941 */ /* 0x000fea0003800200 */
.L_x_271:
        /* <DEDUP_REMOVED lines=33> */
.L_x_277:
[----:B------:R2:W-:Y:S02]  /*2e30*/  STS.128 [R0+0xe000], RZ ;  /* 0x00e000ff00007388 */ /* 0x0005e40000000c00 */
.L_x_276:
[----:B------:R-:W-:Y:S05]  /*2e40*/  BSYNC.RECONVERGENT B0 ;  /* 0x0000000000007941 */ /* 0x000fea0003800200 */
.L_x_275:
[----:B------:R-:W0:Y:S01]  /*2e50*/  LDGDEPBAR ;  /* 0x00000000000079af */ /* 0x000e220000000000 */
[C---:B------:R-:W-:Y:S01]  /*2e60*/  IMAD.SHL.U32 R9, R230.reuse, 0x4, RZ ;  /* 0x00000004e6097824 */ /* 0x040fe200078e00ff */
[----:B------:R-:W-:Y:S01]  /*2e70*/  SHF.R.U32.HI R4, RZ, 0x4, R230 ;  /* 0x00000004ff047819 */ /* 0x000fe200000116e6 */
[C---:B------:R-:W-:Y:S01]  /*2e80*/  IMAD.SHL.U32 R8, R230.reuse, 0x20, RZ ;  /* 0x00000020e6087824 */ /* 0x040fe200078e00ff */
[C---:B------:R-:W-:Y:S01]  /*2e90*/  LOP3.LUT P0, RZ, R230.reuse, 0x4, RZ, 0xc0, !PT ;  /* 0x00000004e6ff7812 */ /* 0x040fe2000780c0ff */
[----:B-12-4-:R-:W-:Y:S01]  /*2ea0*/  IMAD.U32 R0, RZ, RZ, UR46 ;  /* 0x0000002eff007e24 */ /* 0x016fe2000f8e00ff */
[----:B------:R-:W-:Y:S01]  /*2eb0*/  LOP3.LUT R9, R9, 0x18, RZ, 0xc0, !PT ;  /* 0x0000001809097812 */ /* 0x000fe200078ec0ff */
[----:B------:R-:W-:Y:S01]  /*2ec0*/  IMAD.SHL.U32 R10, R230, 0x10, RZ ;  /* 0x00000010e60a7824 */ /* 0x000fe200078e00ff */
[----:B------:R-:W-:Y:S01]  /*2ed0*/  LOP3.LUT R3, R8, 0x20, RZ, 0xc0, !PT ;  /* 0x0000002008037812 */ /* 0x000fe200078ec0ff */
[----:B------:R-:W-:Y:S01]  /*2ee0*/  IMAD.U32 R2, RZ, RZ, UR48 ;  /* 0x00000030ff027e24 */ /* 0x000fe2000f8e00ff */
[----:B------:R-:W-:Y:S01]  /*2ef0*/  IADD3 R0, PT, PT, R0, UR37, R16 ;  /* 0x0000002500007c10 */ /* 0x000fe2000fffe010 */
[----:B------:R-:W1:Y:S01]  /*2f00*/  LDCU UR16, c[0x0][0x3b0] ;  /* 0x00007600ff1077ac */ /* 0x000e620008000800 */
[----:B---3--:R-:W-:Y:S01]  /*2f10*/  LOP3.LUT R6, R9, 0xc0, R8, 0xf8, !PT ;  /* 0x000000c009067812 */ /* 0x008fe200078ef808 */
[----:B------:R-:W-:Y:S01]  /*2f20*/  IMAD.MOV.U32 R227, RZ, RZ, 0x20 ;  /* 0x00000020ffe37424 */ /* 0x000fe200078e00ff */
[----:B------:R-:W-:Y:S01]  /*2f30*/  LOP3.LUT R3, R3, 0x3c00, R10, 0xf8, !PT ;  /* 0x00003c0003037812 */ /* 0x000fe200078ef80a */
[----:B------:R-:W2:Y:S01]  /*2f40*/  LDCU UR17, c[0x0][0x590] ;  /* 0x0000b200ff1177ac */ /* 0x000ea20008000800 */
[----:B------:R-:W-:Y:S01]  /*2f50*/  IADD3 R0, PT, PT, R0, -0x1f, -R2 ;  /* 0xffffffe100007810 */ /* 0x000fe20007ffe802 */
[----:B------:R-:W-:Y:S01]  /*2f60*/  IMAD.MOV.U32 R226, RZ, RZ, 0x20 ;  /* 0x00000020ffe27424 */ /* 0x000fe200078e00ff */
[----:B------:R-:W-:-:S02]  /*2f70*/  LOP3.LUT R4, R4, 0x8, RZ, 0xc0, !PT ;  /* 0x0000000804047812 */ /* 0x000fc400078ec0ff */
[----:B------:R-:W-:Y:S02]  /*2f80*/  CS2R R126, SRZ ;  /* 0x00000000007e7805 */ /* 0x000fe4000001ff00 */
[----:B------:R-:W-:Y:S01]  /*2f90*/  LOP3.LUT R7, R6, 0x8, R230, 0x78, !PT ;  /* 0x0000000806077812 */ /* 0x000fe200078e78e6 */
[----:B------:R3:W-:Y:S01]  /*2fa0*/  STL [R1+0x18], R0 ;  /* 0x0000180001007387 */ /* 0x0007e20000100800 */
[----:B------:R-:W-:Y:S02]  /*2fb0*/  LOP3.LUT R3, R3, 0x100, R10, 0xf8, !PT ;  /* 0x0000010003037812 */ /* 0x000fe400078ef80a */
[----:B------:R-:W-:Y:S01]  /*2fc0*/  CS2R R124, SRZ ;  /* 0x00000000007c7805 */ /* 0x000fe2000001ff00 */
[----:B------:R-:W-:-:S04]  /*2fd0*/  DEPBAR.LE SB0, 0x1 ;  /* 0x000080400000791a */ /* 0x000fc80000000000 */
[----:B------:R-:W-:Y:S01]  /*2fe0*/  LOP3.LUT R4, R4, 0x10, R230, 0xf8, !PT ;  /* 0x0000001004047812 */ /* 0x000fe200078ef8e6 */
[----:B------:R4:W-:Y:S01]  /*2ff0*/  STL [R1+0x30], R252 ;  /* 0x000030fc01007387 */ /* 0x0009e20000100800 */
[----:B------:R-:W-:Y:S02]  /*3000*/  LOP3.LUT R5, R8, 0x120, RZ, 0xc0, !PT ;  /* 0x0000012008057812 */ /* 0x000fe400078ec0ff */
[----:B------:R-:W-:Y:S02]  /*3010*/  CS2R R130, SRZ ;  /* 0x0000000000827805 */ /* 0x000fe4000001ff00 */
[----:B------:R-:W-:Y:S01]  /*3020*/  LOP3.LUT R2, R4, 0xc0, R8, 0xf8, !PT ;  /* 0x000000c004027812 */ /* 0x000fe200078ef808 */
[----:B------:R-:W5:Y:S01]  /*3030*/  S2R R230, SR_TID.X ;  /* 0x0000000000e67919 */ /* 0x000f620000002100 */
[----:B------:R-:W-:Y:S02]  /*3040*/  LOP3.LUT R5, R5, 0x200, R10, 0xf8, !PT ;  /* 0x0000020005057812 */ /* 0x000fe400078ef80a */
[----:B------:R-:W-:-:S02]  /*3050*/  CS2R R128, SRZ ;  /* 0x0000000000807805 */ /* 0x000fc4000001ff00 */
[----:B------:R-:W-:Y:S02]  /*3060*/  LOP3.LUT R4, R2, R9, RZ, 0x3c, !PT ;  /* 0x0000000902047212 */ /* 0x000fe400078e3cff */
[----:B------:R-:W-:Y:S02]  /*3070*/  CS2R R122, SRZ ;  /* 0x00000000007a7805 */ /* 0x000fe4000001ff00 */
[----:B------:R-:W-:Y:S02]  /*3080*/  SEL R227, R227, 0xffffffe0, !P0 ;  /* 0xffffffe0e3e37807 */ /* 0x000fe40004000000 */
[----:B------:R-:W-:Y:S02]  /*3090*/  CS2R R120, SRZ ;  /* 0x0000000000787805 */ /* 0x000fe4000001ff00 */
[----:B------:R-:W-:Y:S02]  /*30a0*/  LOP3.LUT R4, R4, 0x120, R8, 0xf8, !PT ;  /* 0x0000012004047812 */ /* 0x000fe400078ef808 */
[----:B------:R-:W-:-:S02]  /*30b0*/  CS2R R118, SRZ ;  /* 0x0000000000767805 */ /* 0x000fc4000001ff00 */
[----:B------:R-:W-:Y:S02]  /*30c0*/  CS2R R116, SRZ ;  /* 0x0000000000747805 */ /* 0x000fe4000001ff00 */
[----:B------:R-:W-:Y:S02]  /*30d0*/  CS2R R110, SRZ ;  /* 0x00000000006e7805 */ /* 0x000fe4000001ff00 */
[----:B------:R-:W-:Y:S02]  /*30e0*/  LEA R220, R4, UR6, 0x1 ;  /* 0x0000000604dc7c11 */ /* 0x000fe4000f8e08ff */
[----:B------:R-:W-:Y:S02]  /*30f0*/  CS2R R108, SRZ ;  /* 0x00000000006c7805 */ /* 0x000fe4000001ff00 */
[----:B---3--:R-:W-:Y:S02]  /*3100*/  LOP3.LUT R0, R3, R7, RZ, 0xfc, !PT ;  /* 0x0000000703007212 */ /* 0x008fe400078efcff */
[----:B------:R-:W-:-:S02]  /*3110*/  CS2R R114, SRZ ;  /* 0x0000000000727805 */ /* 0x000fc4000001ff00 */
[----:B------:R-:W-:Y:S02]  /*3120*/  LOP3.LUT R3, R6, 0x8, R223, 0x78, !PT ;  /* 0x0000000806037812 */ /* 0x000fe400078e78df */
[----:B------:R-:W-:Y:S02]  /*3130*/  CS2R R112, SRZ ;  /* 0x0000000000707805 */ /* 0x000fe4000001ff00 */
[----:B------:R-:W-:Y:S01]  /*3140*/  LEA R222, R0, UR6, 0x1 ;  /* 0x0000000600de7c11 */ /* 0x000fe2000f8e08ff */
[----:B------:R-:W-:Y:S01]  /*3150*/  BAR.SYNC.DEFER_BLOCKING 0x0 ;  /* 0x0000000000007b1d */ /* 0x000fe20000010000 */
[----:B------:R-:W-:Y:S02]  /*3160*/  LOP3.LUT R3, R5, R3, RZ, 0xfc, !PT ;  /* 0x0000000305037212 */ /* 0x000fe400078efcff */
[----:B------:R-:W-:Y:S02]  /*3170*/  CS2R R106, SRZ ;  /* 0x00000000006a7805 */ /* 0x000fe4000001ff00 */
[----:B------:R-:W-:Y:S01]  /*3180*/  CS2R R104, SRZ ;  /* 0x0000000000687805 */ /* 0x000fe2000001ff00 */
[C---:B------:R-:W-:Y:S01]  /*3190*/  VIADD R2, R222.reuse, 0xf000 ;  /* 0x0000f000de027836 */ /* 0x040fe20000000000 */
[----:B------:R-:W-:Y:S01]  /*31a0*/  LEA R221, R3, UR6, 0x1 ;  /* 0x0000000603dd7c11 */ /* 0x000fe2000f8e08ff */
[----:B------:R-:W-:Y:S01]  /*31b0*/  VIADD R216, R222, 0xf020 ;  /* 0x0000f020ded87836 */ /* 0x000fe20000000000 */
[----:B------:R-:W-:Y:S01]  /*31c0*/  CS2R R102, SRZ ;  /* 0x0000000000667805 */ /* 0x000fe2000001ff00 */
[----:B------:R-:W-:Y:S01]  /*31d0*/  @P0 VIADD R216, R2, 0xffffffe0 ;  /* 0xffffffe002d80836 */ /* 0x000fe20000000000 */
[----:B------:R-:W-:-:S02]  /*31e0*/  CS2R R100, SRZ ;  /* 0x0000000000647805 */ /* 0x000fc4000001ff00 */
[----:B------:R-:W-:Y:S02]  /*31f0*/  CS2R R94, SRZ ;  /* 0x00000000005e7805 */ /* 0x000fe4000001ff00 */
[----:B------:R-:W-:Y:S02]  /*3200*/  CS2R R92, SRZ ;  /* 0x00000000005c7805 */ /* 0x000fe4000001ff00 */
[----:B------:R-:W-:Y:S02]  /*3210*/  CS2R R98, SRZ ;  /* 0x0000000000627805 */ /* 0x000fe4000001ff00 */
[----:B------:R-:W-:Y:S02]  /*3220*/  CS2R R96, SRZ ;  /* 0x0000000000607805 */ /* 0x000fe4000001ff00 */
[C---:B-----5:R-:W-:Y:S01]  /*3230*/  LOP3.LUT P2, R0, R230.reuse, 0x4, RZ, 0xc0, !PT ;  /* 0x00000004e6007812 */ /* 0x060fe2000784c0ff */
[C---:B------:R-:W-:Y:S01]  /*3240*/  IMAD.SHL.U32 R231, R230.reuse, 0x20, RZ ;  /* 0x00000020e6e77824 */ /* 0x040fe200078e00ff */
[C---:B------:R-:W-:Y:S01]  /*3250*/  LOP3.LUT P0, RZ, R230.reuse, 0x2, RZ, 0xc0, !PT ;  /* 0x00000002e6ff7812 */ /* 0x040fe2000780c0ff */
[----:B------:R-:W-:Y:S01]  /*3260*/  IMAD.SHL.U32 R233, R230, 0x10, RZ ;  /* 0x00000010e6e97824 */ /* 0x000fe200078e00ff */
[----:B------:R-:W-:Y:S01]  /*3270*/  ISETP.NE.AND P1, PT, R0, RZ, PT ;  /* 0x000000ff0000720c */ /* 0x000fe20003f25270 */
[----:B------:R-:W-:Y:S01]  /*3280*/  IMAD.MOV.U32 R0, RZ, RZ, 0x10 ;  /* 0x00000010ff007424 */ /* 0x000fe200078e00ff */
[C---:B------:R-:W-:Y:S01]  /*3290*/  LOP3.LUT R229, R231.reuse, 0x120, RZ, 0xc0, !PT ;  /* 0x00000120e7e57812 */ /* 0x040fe200078ec0ff */
[C---:B------:R-:W-:Y:S01]  /*32a0*/  IMAD.SHL.U32 R5, R230.reuse, 0x2, RZ ;  /* 0x00000002e6057824 */ /* 0x040fe200078e00ff */
[----:B------:R-:W-:Y:S01]  /*32b0*/  LOP3.LUT R228, R231, 0xc0, RZ, 0xc0, !PT ;  /* 0x000000c0e7e47812 */ /* 0x000fe200078ec0ff */
[----:B------:R-:W-:Y:S01]  /*32c0*/  IMAD.SHL.U32 R232, R230, 0x4, RZ ;  /* 0x00000004e6e87824 */ /* 0x000fe200078e00ff */
[----:B------:R4:W3:Y:S01]  /*32d0*/  LDSM.16.M88.4 R180, [R216] ;  /* 0x00000000d8b4783b */ /* 0x0008e20000000200 */
[----:B------:R-:W-:-:S02]  /*32e0*/  SEL R0, R0, 0xfffffff0, !P2 ;  /* 0xfffffff000007807 */ /* 0x000fc40005000000 */
[----:B------:R-:W-:Y:S02]  /*32f0*/  CS2R R90, SRZ ;  /* 0x00000000005a7805 */ /* 0x000fe4000001ff00 */
[----:B------:R-:W-:Y:S01]  /*3300*/  LOP3.LUT R0, R231, 0x7400, RZ, 0xc0, !PT ;  /* 0x00007400e7007812 */ /* 0x000fe200078ec0ff */
[----:B------:R4:W1:Y:S01]  /*3310*/  LDSM.16.M88.4 R184, [R216+0x400] ;  /* 0x00040000d8b8783b */ /* 0x0008620000000200 */
[----:B------:R-:W-:Y:S02]  /*3320*/  LOP3.LUT R2, R233, 0x1c0, RZ, 0xc0, !PT ;  /* 0x000001c0e9027812 */ /* 0x000fe400078ec0ff */
[----:B------:R-:W-:Y:S02]  /*3330*/  CS2R R88, SRZ ;  /* 0x0000000000587805 */ /* 0x000fe4000001ff00 */
[----:B------:R-:W-:Y:S01]  /*3340*/  LOP3.LUT R3, R0, 0x6, R5, 0xf8, !PT ;  /* 0x0000000600037812 */ /* 0x000fe200078ef805 */
        /* <DEDUP_REMOVED lines=20> */
[----:B------:R4:W2:Y:S01]  /*3490*/  LDSM.16.M88.4 R188, [R222+0x11000] ;  /* 0x01100000debc783b */ /* 0x0008a20000000200 */
[----:B------:R-:W-:Y:S02]  /*34a0*/  CS2R R56, SRZ ;  /* 0x0000000000387805 */ /* 0x000fe4000001ff00 */
[----:B------:R-:W-:Y:S02]  /*34b0*/  CS2R R54, SRZ ;  /* 0x0000000000367805 */ /* 0x000fe4000001ff00 */
[----:B------:R-:W-:Y:S01]  /*34c0*/  CS2R R52, SRZ ;  /* 0x0000000000347805 */ /* 0x000fe2000001ff00 */
[----:B------:R4:W3:Y:S01]  /*34d0*/  LDSM.16.M88.4 R192, [R222+0x11400] ;  /* 0x01140000dec0783b */ /* 0x0008e20000000200 */
[----:B------:R-:W-:-:S02]  /*34e0*/  CS2R R46, SRZ ;  /* 0x00000000002e7805 */ /* 0x000fc4000001ff00 */
[----:B------:R-:W-:Y:S02]  /*34f0*/  CS2R R44, SRZ ;  /* 0x00000000002c7805 */ /* 0x000fe4000001ff00 */
[----:B------:R-:W-:Y:S01]  /*3500*/  CS2R R50, SRZ ;  /* 0x0000000000327805 */ /* 0x000fe2000001ff00 */
[----:B------:R4:W3:Y:S01]  /*3510*/  LDSM.16.M88.4 R204, [R222+0x13000] ;  /* 0x01300000decc783b */ /* 0x0008e20000000200 */
[----:B------:R-:W-:Y:S02]  /*3520*/  CS2R R48, SRZ ;  /* 0x0000000000307805 */ /* 0x000fe4000001ff00 */
[----:B------:R-:W-:Y:S02]  /*3530*/  CS2R R42, SRZ ;  /* 0x00000000002a7805 */ /* 0x000fe4000001ff00 */
[----:B------:R-:W-:Y:S01]  /*3540*/  CS2R R40, SRZ ;  /* 0x0000000000287805 */ /* 0x000fe2000001ff00 */
[----:B------:R4:W3:Y:S01]  /*3550*/  LDSM.16.M88.4 R208, [R222+0x13400] ;  /* 0x01340000ded0783b */ /* 0x0008e20000000200 */
[----:B------:R-:W-:-:S02]  /*3560*/  CS2R R38, SRZ ;  /* 0x0000000000267805 */ /* 0x000fc4000001ff00 */
[----:B------:R-:W-:Y:S02]  /*3570*/  CS2R R36, SRZ ;  /* 0x0000000000247805 */ /* 0x000fe4000001ff00 */
[----:B------:R-:W-:Y:S01]  /*3580*/  LOP3.LUT P3, R225, R230, 0x8, RZ, 0xc0, !PT ;  /* 0x00000008e6e17812 */ /* 0x000fe2000786c0ff */
[----:B------:R-:W3:Y:S01]  /*3590*/  LDSM.16.M88.4 R216, [R216+0x4400] ;  /* 0x00440000d8d8783b */ /* 0x000ee20000000200 */
[----:B------:R-:W-:Y:S01]  /*35a0*/  VIADD R221, R221, UR14 ;  /* 0x0000000edddd7c36 */ /* 0x000fe20008000000 */
[----:B------:R-:W-:Y:S01]  /*35b0*/  SEL R226, R226, 0xffffffe0, !P0 ;  /* 0xffffffe0e2e27807 */ /* 0x000fe20004000000 */
[----:B------:R-:W-:Y:S01]  /*35c0*/  IMAD.IADD R224, R222, 0x1, R227 ;  /* 0x00000001dee07824 */ /* 0x000fe200078e02e3 */
[----:B------:R-:W-:Y:S01]  /*35d0*/  LOP3.LUT R229, R229, 0x200, R233, 0xf8, !PT ;  /* 0x00000200e5e57812 */ /* 0x000fe200078ef8e9 */
[----:B------:R-:W-:Y:S01]  /*35e0*/  VIADD R220, R220, UR14 ;  /* 0x0000000edcdc7c36 */ /* 0x000fe20008000000 */
[----:B------:R-:W-:Y:S01]  /*35f0*/  LOP3.LUT R228, R228, 0x18, R232, 0xf8, !PT ;  /* 0x00000018e4e47812 */ /* 0x000fe200078ef8e8 */
[----:B------:R-:W-:Y:S01]  /*3600*/  UIADD3 UR51, UPT, UPT, UR51, 0x80, -UR37 ;  /* 0x0000008033337890 */ /* 0x000fe2000fffe825 */
[----:B------:R-:W-:Y:S01]  /*3610*/  LOP3.LUT R0, R2, 0x38, R5, 0xf8, !PT ;  /* 0x0000003802007812 */ /* 0x000fe200078ef805 */
[----:B------:R-:W-:Y:S01]  /*3620*/  USHF.L.U32 UR52, UR52, 0x3, URZ ;  /* 0x0000000334347899 */ /* 0x000fe200080006ff */
[----:B------:R-:W3:Y:S01]  /*3630*/  LDCU UR5, c[0x0][0x440] ;  /* 0x00008800ff0577ac */ /* 0x000ee20008000800 */
[----:B------:R-:W3:Y:S01]  /*3640*/  LDCU UR8, c[0x0][0x3e0] ;  /* 0x00007c00ff0877ac */ /* 0x000ee20008000800 */
[----:B------:R-:W3:Y:S01]  /*3650*/  LDCU UR15, c[0x0][0x50c] ;  /* 0x0000a180ff0f77ac */ /* 0x000ee20008000800 */
[----:B------:R-:W3:Y:S01]  /*3660*/  LDCU UR9, c[0x0][0x45c] ;  /* 0x00008b80ff0977ac */ /* 0x000ee20008000800 */
[----:B-1----:R-:W-:-:S02]  /*3670*/  USHF.L.U32 UR16, UR16, 0x6, URZ ;  /* 0x0000000610107899 */ /* 0x002fc400080006ff */
[----:B--2---:R-:W-:-:S12]  /*3680*/  USHF.L.U32 UR17, UR17, 0x6, URZ ;  /* 0x0000000611117899 */ /* 0x004fd800080006ff */
.L_x_280:
[----:B------:R-:W0:Y:S01]  /*3690*/  LDGDEPBAR ;  /* 0x00000000000079af */ /* 0x000e220000000000 */
[----:B------:R-:W-:Y:S01]  /*36a0*/  IADD3 R0, PT, PT, R221, R227, RZ ;  /* 0x000000e3dd007210 */ /* 0x000fe20007ffe0ff */
[----:B------:R-:W-:Y:S01]  /*36b0*/  USHF.L.U32 UR18, UR41, 0x7, URZ ;  /* 0x0000000729127899 */ /* 0x000fe200080006ff */
[C---:B------:R-:W-:Y:S05]  /*36c0*/  SHF.L.U32 R244, R230.reuse, 0x1, RZ ;  /* 0x00000001e6f47819 */ /* 0x040fea00000006ff */
[----:B------:R-:W-:Y:S01]  /*36d0*/  STL [R1+0x7c], R49 ;  /* 0x00007c3101007387 */ /* 0x000fe20000100800 */
[----:B------:R-:W-:Y:S02]  /*36e0*/  UIADD3 UR46, UPT, UPT, UR46, -0x40, URZ ;  /* 0xffffffc02e2e7890 */ /* 0x000fe4000fffe0ff */
[----:B------:R-:W-:Y:S01]  /*36f0*/  UIADD3 UR14, UPT, UPT, UR18, 0x80, URZ ;  /* 0x00000080120e7890 */ /* 0x000fe2000fffe0ff */
[----:B------:R-:W-:Y:S01]  /*3700*/  STL [R1+0x78], R48 ;  /* 0x0000783001007387 */ /* 0x000fe20000100800 */
[----:B------:R-:W-:Y:S02]  /*3710*/  UISETP.GE.AND UP0, UPT, UR46, UR51, UPT ;  /* 0x000000332e00728c */ /* 0x000fe4000bf06270 */
[----:B------:R-:W-:Y:S01]  /*3720*/  UIADD3 UR47, UPT, UPT, UR47, -0x1, URZ ;  /* 0xffffffff2f2f7890 */ /* 0x000fe2000fffe0ff */
[----:B------:R-:W-:Y:S01]  /*3730*/  STL [R1+0x74], R47 ;  /* 0x0000742f01007387 */ /* 0x000fe20000100800 */
[----:B------:R-:W-:Y:S03]  /*3740*/  UISETP.LT.AND UP0, UPT, UR14, UR37, UP0 ;  /* 0x000000250e00728c */ /* 0x000fe60008701270 */
[----:B------:R-:W-:Y:S03]  /*3750*/  STL [R1+0x70], R46 ;  /* 0x0000702e01007387 */ /* 0x000fe60000100800 */
[----:B------:R-:W-:Y:S01]  /*3760*/  PLOP3.LUT P0, PT, PT, PT, UP0, 0x80, 0x8 ;  /* 0x000000000008781c */ /* 0x000fe20003f0f008 */
[----:B------:R-:W-:Y:S01]  /*3770*/  STL [R1+0x6c], R45 ;  /* 0x00006c2d01007387 */ /* 0x000fe20000100800 */
[----:B------:R-:W-:Y:S01]  /*3780*/  UISETP.GT.AND UP0, UPT, UR47, UR49, UPT ;  /* 0x000000312f00728c */ /* 0x000fe2000bf04270 */
[----:B------:R-:W-:Y:S04]  /*3790*/  DEPBAR.LE SB0, 0x0 ;  /* 0x000080000000791a */ /* 0x000fe80000000000 */
[----:B------:R-:W-:Y:S06]  /*37a0*/  BAR.SYNC.DEFER_BLOCKING 0x0 ;  /* 0x0000000000007b1d */ /* 0x000fec0000010000 */
[----:B------:R-:W-:Y:S04]  /*37b0*/  STL [R1+0x68], R44 ;  /* 0x0000682c01007387 */ /* 0x000fe80000100800 */
[----:B------:R-:W-:Y:S04]  /*37c0*/  STL [R1+0x64], R43 ;  /* 0x0000642b01007387 */ /* 0x000fe80000100800 */
[----:B------:R-:W-:Y:S04]  /*37d0*/  STL [R1+0x60], R42 ;  /* 0x0000602a01007387 */ /* 0x000fe80000100800 */
[----:B------:R-:W-:Y:S04]  /*37e0*/  STL [R1+0x5c], R41 ;  /* 0x00005c2901007387 */ /* 0x000fe80000100800 */
[----:B------:R-:W-:Y:S08]  /*37f0*/  LDSM.16.M88.4 R32, [R221] ;  /* 0x00000000dd20783b */ /* 0x000ff00000000200 */
[----:B------:R-:W1:Y:S08]  /*3800*/  LDSM.16.M88.4 R16, [R222+0x9000] ;  /* 0x00900000de10783b */ /* 0x000e700000000200 */
[----:B------:R-:W2:Y:S08]  /*3810*/  LDSM.16.M88.4 R28, [R221+0x800] ;  /* 0x00080000dd1c783b */ /* 0x000eb00000000200 */
[----:B------:R-:W4:Y:S08]  /*3820*/  LDSM.16.M88.4 R132, [R222+0x9400] ;  /* 0x00940000de84783b */ /* 0x000f300000000200 */
[----:B------:R-:W-:Y:S08]  /*3830*/  LDSM.16.M88.4 R136, [R0] ;  /* 0x000000000088783b */ /* 0x000ff00000000200 */
[----:B------:R-:W3:Y:S01]  /*3840*/  LDSM.16.M88.4 R140, [R224+0x9000] ;  /* 0x00900000e08c783b */ /* 0x000ee20000000200 */
        /* <DEDUP_REMOVED lines=8> */
[-C--:B----4-:R-:W-:Y:S07]  /*38d0*/  HMMA.16816.F32.BF16 R20, R32, R132.reuse, RZ ;  /* 0x000000842014723c */ /* 0x090fee00000418ff */
[----:B------:R-:W4:Y:S01]  /*38e0*/  LDSM.16.M88.4 R160, [R221+0x1800] ;  /* 0x00180000dda0783b */ /* 0x000f220000000200 */
[C---:B------:R-:W-:Y:S07]  /*38f0*/  HMMA.16816.F32.BF16 R24, R28.reuse, R132, RZ ;  /* 0x000000841c18723c */ /* 0x040fee00000418ff */
[----:B------:R-:W-:Y:S01]  /*3900*/  LDSM.16.M88.4 R164, [R224+0xb000] ;  /* 0x00b00000e0a4783b */ /* 0x000fe20000000200 */
[-C--:B------:R-:W-:Y:S07]  /*3910*/  HMMA.16816.F32.BF16 R28, R28, R134.reuse, RZ ;  /* 0x000000861c1c723c */ /* 0x080fee00000418ff */
[----:B------:R-:W-:Y:S01]  /*3920*/  LDSM.16.M88.4 R168, [R222+0xd000] ;  /* 0x00d00000dea8783b */ /* 0x000fe20000000200 */
[----:B------:R-:W-:Y:S07]  /*3930*/  HMMA.16816.F32.BF16 R32, R32, R134, RZ ;  /* 0x000000862020723c */ /* 0x000fee00000418ff */
[----:B------:R-:W4:Y:S01]  /*3940*/  LDSM.16.M88.4 R132, [R222+0xb400] ;  /* 0x00b40000de84783b */ /* 0x000f220000000200 */
[-C--:B---3--:R-:W-:Y:S07]  /*3950*/  HMMA.16816.F32.BF16 R4, R136, R140.reuse, R4 ;  /* 0x0000008c8804723c */ /* 0x088fee0000041804 */
[----:B------:R-:W-:Y:S04]  /*3960*/  STL [R1+0x58], R40 ;  /* 0x0000582801007387 */ /* 0x000fe80000100800 */
[----:B------:R-:W-:Y:S01]  /*3970*/  STL [R1+0x54], R39 ;  /* 0x0000542701007387 */ /* 0x000fe20000100800 */
[C---:B-1----:R-:W-:Y:S03]  /*3980*/  HMMA.16816.F32.BF16 R8, R144.reuse, R140, R8 ;  /* 0x0000008c9008723c */ /* 0x042fe60000041808 */
[----:B------:R-:W-:Y:S04]  /*3990*/  STL [R1+0x50], R38 ;  /* 0x0000502601007387 */ /* 0x000fe80000100800 */
[----:B------:R-:W-:Y:S01]  /*39a0*/  STL [R1+0x4c], R37 ;  /* 0x00004c2501007387 */ /* 0x000fe20000100800 */
[-C--:B------:R-:W-:Y:S03]  /*39b0*/  HMMA.16816.F32.BF16 R12, R144, R142.reuse, R12 ;  /* 0x0000008e900c723c */ /* 0x080fe6000004180c */
[----:B------:R-:W-:Y:S04]  /*39c0*/  STL [R1+0x48], R36 ;  /* 0x0000482401007387 */ /* 0x000fe80000100800 */
[----:B------:R-:W3:Y:S01]  /*39d0*/  LDL R3, [R1+0x44] ;  /* 0x0000440001037983 */ /* 0x000ee20000100800 */
[C---:B------:R-:W-:Y:S03]  /*39e0*/  HMMA.16816.F32.BF16 R16, R136.reuse, R142, R16 ;  /* 0x0000008e8810723c */ /* 0x040fe60000041810 */
[----:B------:R-:W1:Y:S05]  /*39f0*/  LDSM.16.M88.4 R140, [R0+0x1000] ;  /* 0x00100000008c783b */ /* 0x000e6a0000000200 */
[-C--:B--2---:R-:W-:Y:S08]  /*3a00*/  HMMA.16816.F32.BF16 R20, R136, R148.reuse, R20 ;  /* 0x000000948814723c */ /* 0x084ff00000041814 */
[C---:B------:R-:W-:Y:S08]  /*3a10*/  HMMA.16816.F32.BF16 R24, R144.reuse, R148, R24 ;  /* 0x000000949018723c */ /* 0x040ff00000041818 */
[-C--:B------:R-:W-:Y:S01]  /*3a20*/  HMMA.16816.F32.BF16 R28, R144, R150.reuse, R28 ;  /* 0x00000096901c723c */ /* 0x080fe2000004181c */
[----:B------:R-:W-:Y:S07]  /*3a30*/  LDSM.16.M88.4 R144, [R224+0xb400] ;  /* 0x00b40000e090783b */ /* 0x000fee0000000200 */
[----:B------:R-:W-:Y:S01]  /*3a40*/  HMMA.16816.F32.BF16 R32, R136, R150, R32 ;  /* 0x000000968820723c */ /* 0x000fe20000041820 */
[----:B------:R-:W2:Y:S07]  /*3a50*/  LDSM.16.M88.4 R136, [R0+0x1800] ;  /* 0x001800000088783b */ /* 0x000eae0000000200 */
[-C--:B------:R-:W-:Y:S01]  /*3a60*/  HMMA.16816.F32.BF16 R4, R152, R156.reuse, R4 ;  /* 0x0000009c9804723c */ /* 0x080fe20000041804 */
[----:B------:R-:W2:Y:S07]  /*3a70*/  LDSM.16.M88.4 R148, [R221+0x2000] ;  /* 0x00200000dd94783b */ /* 0x000eae0000000200 */
[C---:B----4-:R-:W-:Y:S08]  /*3a80*/  HMMA.16816.F32.BF16 R8, R160.reuse, R156, R8 ;  /* 0x0000009ca008723c */ /* 0x050ff00000041808 */
[-C--:B------:R-:W-:Y:S08]  /*3a90*/  HMMA.16816.F32.BF16 R12, R160, R158.reuse, R12 ;  /* 0x0000009ea00c723c */ /* 0x080ff0000004180c */
[C---:B------:R-:W-:Y:S01]  /*3aa0*/  HMMA.16816.F32.BF16 R16, R152.reuse, R158, R16 ;  /* 0x0000009e9810723c */ /* 0x040fe20000041810 */
[----:B------:R-:W-:Y:S07]  /*3ab0*/  LDSM.16.M88.4 R156, [R0+0x2000] ;  /* 0x00200000009c783b */ /* 0x000fee0000000200 */
[-C--:B------:R-:W-:Y:S08]  /*3ac0*/  HMMA.16816.F32.BF16 R20, R152, R132.reuse, R20 ;  /* 0x000000849814723c */ /* 0x080ff00000041814 */
[C---:B------:R-:W-:Y:S08]  /*3ad0*/  HMMA.16816.F32.BF16 R24, R160.reuse, R132, R24 ;  /* 0x00000084a018723c */ /* 0x040ff00000041818 */
[-C--:B------:R-:W-:Y:S01]  /*3ae0*/  HMMA.16816.F32.BF16 R28, R160, R134.reuse, R28 ;  /* 0x00000086a01c723c */ /* 0x080fe2000004181c */
[----:B------:R-:W-:Y:S07]  /*3af0*/  LDSM.16.M88.4 R160, [R224+0xd000] ;  /* 0x00d00000e0a0783b */ /* 0x000fee0000000200 */
[----:B------:R-:W-:Y:S01]  /*3b00*/  HMMA.16816.F32.BF16 R32, R152, R134, R32 ;  /* 0x000000869820723c */ /* 0x000fe20000041820 */
[----:B------:R-:W4:Y:S07]  /*3b10*/  LDSM.16.M88.4 R132, [R221+0x2800] ;  /* 0x00280000dd84783b */ /* 0x000f2e0000000200 */
[-C--:B-1----:R-:W-:Y:S01]  /*3b20*/  HMMA.16816.F32.BF16 R4, R140, R164.reuse, R4 ;  /* 0x000000a48c04723c */ /* 0x082fe20000041804 */
[----:B------:R-:W1:Y:S07]  /*3b30*/  LDSM.16.M88.4 R152, [R222+0xd400] ;  /* 0x00d40000de98783b */ /* 0x000e6e0000000200 */
[C---:B--2---:R-:W-:Y:S08]  /*3b40*/  HMMA.16816.F32.BF16 R8, R136.reuse, R164, R8 ;  /* 0x000000a48808723c */ /* 0x044ff00000041808 */
[-C--:B------:R-:W-:Y:S08]  /*3b50*/  HMMA.16816.F32.BF16 R12, R136, R166.reuse, R12 ;  /* 0x000000a6880c723c */ /* 0x080ff0000004180c */
[C---:B------:R-:W-:Y:S08]  /*3b60*/  HMMA.16816.F32.BF16 R16, R140.reuse, R166, R16 ;  /* 0x000000a68c10723c */ /* 0x040ff00000041810 */
[-C--:B------:R-:W-:Y:S08]  /*3b70*/  HMMA.16816.F32.BF16 R20, R140, R144.reuse, R20 ;  /* 0x000000908c14723c */ /* 0x080ff00000041814 */
[C---:B------:R-:W-:Y:S08]  /*3b80*/  HMMA.16816.F32.BF16 R24, R136.reuse, R144, R24 ;  /* 0x000000908818723c */ /* 0x040ff00000041818 */
[-C--:B------:R-:W-:Y:S01]  /*3b90*/  HMMA.16816.F32.BF16 R28, R136, R146.reuse, R28 ;  /* 0x00000092881c723c */ /* 0x080fe2000004181c */
[----:B------:R2:W1:Y:S07]  /*3ba0*/  LDSM.16.M88.4 R136, [R0+0x2800] ;  /* 0x002800000088783b */ /* 0x00046e0000000200 */
[----:B------:R-:W-:Y:S01]  /*3bb0*/  HMMA.16816.F32.BF16 R32, R140, R146, R32 ;  /* 0x000000928c20723c */ /* 0x000fe20000041820 */
[----:B------:R-:W-:Y:S01]  /*3bc0*/  MOV R140, UR10 ;  /* 0x0000000a008c7c02 */ /* 0x000fe20008000f00 */
[----:B------:R-:W-:Y:S06]  /*3bd0*/  IMAD.U32 R141, RZ, RZ, UR11 ;  /* 0x0000000bff8d7e24 */ /* 0x000fec000f8e00ff */
[-C--:B------:R-:W-:Y:S08]  /*3be0*/  HMMA.16816.F32.BF16 R4, R148, R168.reuse, R4 ;  /* 0x000000a89404723c */ /* 0x080ff00000041804 */
[C---:B----4-:R-:W-:Y:S04]  /*3bf0*/  HMMA.16816.F32.BF16 R8, R132.reuse, R168, R8 ;  /* 0x000000a88408723c */ /* 0x050fe80000041808 */
[----:B--2---:R-:W-:Y:S04]  /*3c00*/  @!P0 SHF.L.U32 R0, R230, 0x1, RZ ;  /* 0x00000001e6008819 */ /* 0x004fe800000006ff */
[-C--:B------:R-:W-:Y:S03]  /*3c10*/  HMMA.16816.F32.BF16 R12, R132, R170.reuse, R12 ;  /* 0x000000aa840c723c */ /* 0x080fe6000004180c */
[----:B------:R-:W-:Y:S04]  /*3c20*/  @!P0 LOP3.LUT R0, R0, 0x6, RZ, 0xc0, !PT ;  /* 0x0000000600008812 */ /* 0x000fe800078ec0ff */
[----:B------:R-:W-:Y:S01]  /*3c30*/  @!P0 LOP3.LUT R0, R0, 0x1e0, R223, 0xf8, !PT ;  /* 0x000001e000008812 */ /* 0x000fe200078ef8df */
[C---:B------:R-:W-:Y:S04]  /*3c40*/  HMMA.16816.F32.BF16 R16, R148.reuse, R170, R16 ;  /* 0x000000aa9410723c */ /* 0x040fe80000041810 */
[----:B------:R-:W-:Y:S02]  /*3c50*/  @!P0 IADD3 R0, PT, PT, R0, UR18, RZ ;  /* 0x0000001200008c10 */ /* 0x000fe4000fffe0ff */
[----:B------:R-:W-:Y:S02]  /*3c60*/  SHF.R.U32.HI R223, RZ, 0x1, R230 ;  /* 0x00000001ffdf7819 */ /* 0x000fe400000116e6 */
[-C--:B-1----:R-:W-:Y:S03]  /*3c70*/  HMMA.16816.F32.BF16 R20, R148, R152.reuse, R20 ;  /* 0x000000989414723c */ /* 0x082fe60000041814 */
[C---:B------:R-:W-:Y:S05]  /*3c80*/  LOP3.LUT R144, R223.reuse, 0x20, RZ, 0xc0, !PT ;  /* 0x00000020df907812 */ /* 0x040fea00078ec0ff */
[C---:B------:R-:W-:Y:S08]  /*3c90*/  HMMA.16816.F32.BF16 R24, R132.reuse, R152, R24 ;  /* 0x000000988418723c */ /* 0x040ff00000041818 */
[-C--:B------:R-:W-:Y:S08]  /*3ca0*/  HMMA.16816.F32.BF16 R28, R132, R154.reuse, R28 ;  /* 0x0000009a841c723c */ /* 0x080ff0000004181c */
[----:B------:R-:W-:Y:S04]  /*3cb0*/  HMMA.16816.F32.BF16 R32, R148, R154, R32 ;  /* 0x0000009a9420723c */ /* 0x000fe80000041820 */
[----:B------:R-:W-:Y:S04]  /*3cc0*/  LOP3.LUT R148, R223, 0x8, RZ, 0xc0, !PT ;  /* 0x00000008df947812 */ /* 0x000fe800078ec0ff */
[-C--:B------:R-:W-:Y:S08]  /*3cd0*/  HMMA.16816.F32.BF16 R4, R156, R160.reuse, R4 ;  /* 0x000000a09c04723c */ /* 0x080ff00000041804 */
[C---:B------:R-:W-:Y:S08]  /*3ce0*/  HMMA.16816.F32.BF16 R8, R136.reuse, R160, R8 ;  /* 0x000000a08808723c */ /* 0x040ff00000041808 */
[-C--:B------:R-:W-:Y:S03]  /*3cf0*/  HMMA.16816.F32.BF16 R12, R136, R162.reuse, R12 ;  /* 0x000000a2880c723c */ /* 0x080fe6000004180c */
[----:B------:R-:W-:Y:S01]  /*3d00*/  FMUL.FTZ R5, R5, UR15 ;  /* 0x0000000f05057c20 */ /* 0x000fe20008410000 */
[----:B------:R-:W-:Y:S01]  /*3d10*/  FMUL.FTZ R4, R4, UR15 ;  /* 0x0000000f04047c20 */ /* 0x000fe20008410000 */
[----:B------:R-:W-:Y:S01]  /*3d20*/  FMUL.FTZ R6, R6, UR15 ;  /* 0x0000000f06067c20 */ /* 0x000fe20008410000 */
[----:B------:R-:W-:Y:S01]  /*3d30*/  FMUL.FTZ R7, R7, UR15 ;  /* 0x0000000f07077c20 */ /* 0x000fe20008410000 */
[----:B------:R-:W1:Y:S01]  /*3d40*/  MUFU.TANH R2, R5 ;  /* 0x0000000500027308 */ /* 0x000e620000002400 */
[C---:B------:R-:W-:Y:S04]  /*3d50*/  HMMA.16816.F32.BF16 R16, R156.reuse, R162, R16 ;  /* 0x000000a29c10723c */ /* 0x040fe80000041810 */
[----:B------:R-:W-:Y:S01]  /*3d60*/  FMUL.FTZ R8, R8, UR15 ;  /* 0x0000000f08087c20 */ /* 0x000fe20008410000 */
[----:B------:R-:W-:Y:S01]  /*3d70*/  FMUL.FTZ R10, R10, UR15 ;  /* 0x0000000f0a0a7c20 */ /* 0x000fe20008410000 */
[----:B------:R-:W-:Y:S03]  /*3d80*/  FMUL.FTZ R11, R11, UR15 ;  /* 0x0000000f0b0b7c20 */ /* 0x000fe60008410000 */
[----:B------:R-:W2:Y:S01]  /*3d90*/  MUFU.TANH R143, R4 ;  /* 0x00000004008f7308 */ /* 0x000ea20000002400 */
[----:B------:R-:W-:Y:S01]  /*3da0*/  FMUL.FTZ R9, R9, UR15 ;  /* 0x0000000f09097c20 */ /* 0x000fe20008410000 */
[----:B------:R-:W-:Y:S01]  /*3db0*/  FMUL.FTZ R12, R12, UR15 ;  /* 0x0000000f0c0c7c20 */ /* 0x000fe20008410000 */
[----:B------:R-:W-:Y:S01]  /*3dc0*/  FMUL.FTZ R15, R15, UR15 ;  /* 0x0000000f0f0f7c20 */ /* 0x000fe20008410000 */
[----:B------:R-:W-:Y:S01]  /*3dd0*/  FMUL.FTZ R14, R14, UR15 ;  /* 0x0000000f0e0e7c20 */ /* 0x000fe20008410000 */
[----:B------:R-:W-:Y:S05]  /*3de0*/  FMUL.FTZ R13, R13, UR15 ;  /* 0x0000000f0d0d7c20 */ /* 0x000fea0008410000 */
[----:B------:R-:W-:Y:S01]  /*3df0*/  MUFU.TANH R232, R6 ;  /* 0x0000000600e87308 */ /* 0x000fe20000002400 */
[----:B-1----:R-:W-:Y:S02]  /*3e00*/  IMAD.MOV.U32 R163, RZ, RZ, R2 ;  /* 0x000000ffffa37224 */ /* 0x002fe400078e0002 */
[----:B------:R-:W4:Y:S01]  /*3e10*/  LDL R2, [R1+0x40] ;  /* 0x0000400001027983 */ /* 0x000f220000100800 */
[----:B------:R-:W-:Y:S01]  /*3e20*/  FMUL.FTZ R19, R19, UR15 ;  /* 0x0000000f13137c20 */ /* 0x000fe20008410000 */
[----:B------:R-:W-:Y:S01]  /*3e30*/  FMUL.FTZ R17, R17, UR15 ;  /* 0x0000000f11117c20 */ /* 0x000fe20008410000 */
[----:B------:R-:W-:Y:S01]  /*3e40*/  FMUL.FTZ R18, R18, UR15 ;  /* 0x0000000f12127c20 */ /* 0x000fe20008410000 */
[----:B------:R-:W-:Y:S03]  /*3e50*/  FMUL.FTZ R16, R16, UR15 ;  /* 0x0000000f10107c20 */ /* 0x000fe60008410000 */
[----:B------:R1:W-:Y:S10]  /*3e60*/  MUFU.TANH R167, R12 ;  /* 0x0000000c00a77308 */ /* 0x0003f40000002400 */
[----:B------:R2:W2:Y:S10]  /*3e70*/  MUFU.TANH R231, R7 ;  /* 0x0000000700e77308 */ /* 0x0004b40000002400 */
[----:B------:R2:W-:Y:S01]  /*3e80*/  MUFU.TANH R235, R15 ;  /* 0x0000000f00eb7308 */ /* 0x0005e20000002400 */
[----:B-1----:R-:W4:Y:S01]  /*3e90*/  LDL R12, [R1+0x18] ;  /* 0x00001800010c7983 */ /* 0x002f220000100800 */
[C---:B---3--:R-:W-:Y:S08]  /*3ea0*/  FSETP.NEU.FTZ.AND P5, PT, R3.reuse, -INF , PT ;  /* 0xff8000000300780b */ /* 0x048ff00003fbd000 */
[----:B------:R1:W3:Y:S01]  /*3eb0*/  MUFU.TANH R236, R14 ;  /* 0x0000000e00ec7308 */ /* 0x0002e20000002400 */
[----:B--2---:R-:W2:Y:S09]  /*3ec0*/  LDSM.16.M88.4 R4, [R224+0xd400] ;  /* 0x00d40000e004783b */ /* 0x004eb20000000200 */
[----:B------:R3:W4:Y:S01]  /*3ed0*/  MUFU.TANH R170, R8 ;  /* 0x0000000800aa7308 */ /* 0x0007220000002400 */
[----:B------:R-:W4:Y:S09]  /*3ee0*/  LDL R15, [R1+0x3c] ;  /* 0x00003c00010f7983 */ /* 0x000f320000100800 */
[----:B------:R2:W-:Y:S01]  /*3ef0*/  MUFU.TANH R238, R10 ;  /* 0x0000000a00ee7308 */ /* 0x0005e20000002400 */
[----:B-1----:R-:W4:Y:S09]  /*3f00*/  LDL R14, [R1+0x38] ;  /* 0x00003800010e7983 */ /* 0x002f320000100800 */
[----:B------:R1:W-:Y:S01]  /*3f10*/  MUFU.TANH R237, R11 ;  /* 0x0000000b00ed7308 */ /* 0x0003e20000002400 */
[----:B---3--:R-:W-:Y:S09]  /*3f20*/  IMAD.MOV.U32 R8, RZ, RZ, 0x20 ;  /* 0x00000020ff087424 */ /* 0x008ff200078e00ff */
[----:B------:R-:W3:Y:S01]  /*3f30*/  MUFU.TANH R169, R9 ;  /* 0x0000000900a97308 */ /* 0x000ee20000002400 */
[----:B--2---:R-:W-:Y:S01]  /*3f40*/  FMUL.FTZ R10, R3, 1.4426950216293334961 ;  /* 0x3fb8aa3b030a7820 */ /* 0x004fe20000410000 */
[----:B------:R-:W-:Y:S04]  /*3f50*/  IMAD.MOV.U32 R3, RZ, RZ, R143 ;  /* 0x000000ffff037224 */ /* 0x000fe800078e008f */
[----:B------:R-:W-:Y:S04]  /*3f60*/  FSEL R10, R10, RZ, P5 ;  /* 0x000000ff0a0a7208 */ /* 0x000fe80002800000 */
[----:B------:R2:W3:Y:S01]  /*3f70*/  MUFU.TANH R165, R13 ;  /* 0x0000000d00a57308 */ /* 0x0004e20000002400 */
[----:B-1----:R-:W-:Y:S01]  /*3f80*/  MOV R11, 0x18 ;  /* 0x00000018000b7802 */ /* 0x002fe20000000f00 */
[-C--:B------:R-:W-:Y:S08]  /*3f90*/  HMMA.16816.F32.BF16 R20, R156, R4.reuse, R20 ;  /* 0x000000049c14723c */ /* 0x080ff00000041814 */
[----:B------:R-:W-:Y:S01]  /*3fa0*/  MUFU.TANH R155, R19 ;  /* 0x00000013009b7308 */ /* 0x000fe20000002400 */
[C---:B------:R-:W-:Y:S04]  /*3fb0*/  HMMA.16816.F32.BF16 R24, R136.reuse, R4, R24 ;  /* 0x000000048818723c */ /* 0x040fe80000041818 */
[----:B------:R-:W-:Y:S05]  /*3fc0*/  MOV R5, R163 ;  /* 0x000000a300057202 */ /* 0x000fea0000000f00 */
[----:B------:R-:W-:Y:S01]  /*3fd0*/  MUFU.TANH R45, R17 ;  /* 0x00000011002d7308 */ /* 0x000fe20000002400 */
[----:B------:R-:W-:Y:S01]  /*3fe0*/  MOV R4, R231 ;  /* 0x000000e700047202 */ /* 0x000fe20000000f00 */
[----:B--2---:R-:W-:Y:S01]  /*3ff0*/  IMAD.MOV.U32 R13, RZ, RZ, 0x8 ;  /* 0x00000008ff0d7424 */ /* 0x004fe200078e00ff */
[-C--:B------:R-:W-:Y:S03]  /*4000*/  HMMA.16816.F32.BF16 R28, R136, R6.reuse, R28 ;  /* 0x00000006881c723c */ /* 0x080fe6000004181c */
[----:B------:R-:W-:Y:S01]  /*4010*/  FMUL.FTZ R20, R20, UR15 ;  /* 0x0000000f14147c20 */ /* 0x000fe20008410000 */
[----:B------:R-:W-:Y:S03]  /*4020*/  FMUL.FTZ R21, R21, UR15 ;  /* 0x0000000f15157c20 */ /* 0x000fe60008410000 */
[----:B------:R-:W-:Y:S01]  /*4030*/  MUFU.TANH R154, R18 ;  /* 0x00000012009a7308 */ /* 0x000fe20000002400 */
[----:B------:R-:W-:Y:S01]  /*4040*/  FMUL.FTZ R22, R22, UR15 ;  /* 0x0000000f16167c20 */ /* 0x000fe20008410000 */
[----:B------:R-:W-:Y:S01]  /*4050*/  FMUL.FTZ R23, R23, UR15 ;  /* 0x0000000f17177c20 */ /* 0x000fe20008410000 */
[----:B------:R-:W-:Y:S04]  /*4060*/  HMMA.16816.F32.BF16 R32, R156, R6, R32 ;  /* 0x000000069c20723c */ /* 0x000fe80000041820 */
[----:B------:R-:W-:Y:S03]  /*4070*/  MOV R6, R236 ;  /* 0x000000ec00067202 */ /* 0x000fe60000000f00 */
[----:B------:R-:W-:Y:S01]  /*4080*/  MUFU.TANH R42, R20 ;  /* 0x00000014002a7308 */ /* 0x000fe20000002400 */
[----:B------:R-:W-:Y:S02]  /*4090*/  IMAD.MOV.U32 R7, RZ, RZ, R235 ;  /* 0x000000ffff077224 */ /* 0x000fe400078e00eb */
[----:B------:R-:W-:Y:S01]  /*40a0*/  FMUL.FTZ R24, R24, UR15 ;  /* 0x0000000f18187c20 */ /* 0x000fe20008410000 */
[----:B------:R-:W-:Y:S01]  /*40b0*/  FMUL.FTZ R25, R25, UR15 ;  /* 0x0000000f19197c20 */ /* 0x000fe20008410000 */
[----:B------:R-:W-:Y:S01]  /*40c0*/  FMUL.FTZ R26, R26, UR15 ;  /* 0x0000000f1a1a7c20 */ /* 0x000fe20008410000 */
[----:B------:R-:W-:Y:S01]  /*40d0*/  FMUL.FTZ R27, R27, UR15 ;  /* 0x0000000f1b1b7c20 */ /* 0x000fe20008410000 */
[----:B------:R-:W-:Y:S01]  /*40e0*/  FMUL.FTZ R28, R28, UR15 ;  /* 0x0000000f1c1c7c20 */ /* 0x000fe20008410000 */
[----:B------:R-:W-:Y:S02]  /*40f0*/  FMUL.FTZ R29, R29, UR15 ;  /* 0x0000000f1d1d7c20 */ /* 0x000fe40008410000 */
[----:B------:R1:W-:Y:S01]  /*4100*/  MUFU.TANH R46, R16 ;  /* 0x00000010002e7308 */ /* 0x0003e20000002400 */
[----:B------:R-:W-:Y:S01]  /*4110*/  FMUL.FTZ R30, R30, UR15 ;  /* 0x0000000f1e1e7c20 */ /* 0x000fe20008410000 */
[----:B------:R-:W-:Y:S01]  /*4120*/  FMUL.FTZ R31, R31, UR15 ;  /* 0x0000000f1f1f7c20 */ /* 0x000fe20008410000 */
[----:B------:R-:W-:Y:S01]  /*4130*/  FMUL.FTZ R32, R32, UR15 ;  /* 0x0000000f20207c20 */ /* 0x000fe20008410000 */
[----:B------:R-:W-:Y:S06]  /*4140*/  FMUL.FTZ R33, R33, UR15 ;  /* 0x0000000f21217c20 */ /* 0x000fec0008410000 */
[----:B------:R2:W-:Y:S01]  /*4150*/  MUFU.TANH R41, R21 ;  /* 0x0000001500297308 */ /* 0x0005e20000002400 */
[----:B------:R-:W-:Y:S01]  /*4160*/  FMUL.FTZ R34, R34, UR15 ;  /* 0x0000000f22227c20 */ /* 0x000fe20008410000 */
[----:B------:R-:W-:Y:S08]  /*4170*/  FMUL.FTZ R35, R35, UR15 ;  /* 0x0000000f23237c20 */ /* 0x000ff00008410000 */
[----:B------:R-:W-:Y:S01]  /*4180*/  MUFU.TANH R150, R22 ;  /* 0x0000001600967308 */ /* 0x000fe20000002400 */
[----:B-1----:R-:W-:Y:S05]  /*4190*/  IMAD.SHL.U32 R16, R230, 0x20, RZ ;  /* 0x00000020e6107824 */ /* 0x002fea00078e00ff */
[----:B------:R-:W-:Y:S04]  /*41a0*/  LOP3.LUT R16, R16, 0x7400, RZ, 0xc0, !PT ;  /* 0x0000740010107812 */ /* 0x000fe800078ec0ff */
[----:B------:R-:W-:Y:S01]  /*41b0*/  MUFU.TANH R153, R23 ;  /* 0x0000001700997308 */ /* 0x000fe20000002400 */
[----:B--2---:R-:W-:Y:S02]  /*41c0*/  SHF.L.U32 R21, R230, 0x4, RZ ;  /* 0x00000004e6157819 */ /* 0x004fe400000006ff */
[--C-:B------:R-:W-:Y:S02]  /*41d0*/  LOP3.LUT R16, R16, 0x6, R244.reuse, 0xf8, !PT ;  /* 0x0000000610107812 */ /* 0x100fe400078ef8f4 */
[----:B------:R-:W-:Y:S05]  /*41e0*/  LOP3.LUT R21, R21, 0x1c0, RZ, 0xc0, !PT ;  /* 0x000001c015157812 */ /* 0x000fea00078ec0ff */
[----:B------:R-:W-:Y:S01]  /*41f0*/  MUFU.TANH R161, R24 ;  /* 0x0000001800a17308 */ /* 0x000fe20000002400 */
[----:B------:R-:W-:Y:S04]  /*4200*/  LOP3.LUT R21, R21, 0x38, R244, 0xf8, !PT ;  /* 0x0000003815157812 */ /* 0x000fe800078ef8f4 */
[----:B------:R-:W-:Y:S02]  /*4210*/  LOP3.LUT R144, R16, R21, R144, 0xf6, !PT ;  /* 0x0000001510907212 */ /* 0x000fe400078ef690 */
[----:B------:R-:W-:Y:S03]  /*4220*/  MOV R16, 0x10 ;  /* 0x0000001000107802 */ /* 0x000fe60000000f00 */
[----:B------:R-:W-:Y:S01]  /*4230*/  MUFU.TANH R160, R25 ;  /* 0x0000001900a07308 */ /* 0x000fe20000002400 */
[----:B------:R-:W-:Y:S02]  /*4240*/  LEA R144, R144, UR4, 0x1 ;  /* 0x0000000490907c11 */ /* 0x000fe4000f8e08ff */
[----:B------:R-:W-:Y:S02]  /*4250*/  SEL R16, R16, 0xfffffff0, !P2 ;  /* 0xfffffff010107807 */ /* 0x000fe40005000000 */
[C---:B------:R-:W-:Y:S01]  /*4260*/  IADD3 R149, PT, PT, R144.reuse, 0x13000, RZ ;  /* 0x0001300090957810 */ /* 0x040fe20007ffe0ff */
[----:B------:R-:W-:Y:S04]  /*4270*/  VIADD R147, R144, 0x13020 ;  /* 0x0001302090937836 */ /* 0x000fe80000000000 */
[----:B------:R-:W-:Y:S10]  /*4280*/  MUFU.TANH R166, R26 ;  /* 0x0000001a00a67308 */ /* 0x000ff40000002400 */
        /* <DEDUP_REMOVED lines=8> */
[----:B------:R-:W-:Y:S01]  /*4310*/  MUFU.TANH R145, R35 ;  /* 0x0000002300917308 */ /* 0x000fe20000002400 */
[C---:B----4-:R-:W-:Y:S01]  /*4320*/  FMUL.FTZ R9, R2.reuse, 1.4426950216293334961 ;  /* 0x3fb8aa3b02097820 */ /* 0x050fe20000410000 */
[----:B------:R-:W-:Y:S01]  /*4330*/  FSETP.NEU.FTZ.AND P4, PT, R2, -INF , PT ;  /* 0xff8000000200780b */ /* 0x000fe20003f9d000 */
[----:B------:R-:W-:Y:S03]  /*4340*/  @!P0 VIADD R2, R0, 0x1 ;  /* 0x0000000100028836 */ /* 0x000fe60000000000 */
[----:B------:R-:W-:Y:S02]  /*4350*/  FSEL R9, R9, RZ, P4 ;  /* 0x000000ff09097208 */ /* 0x000fe40002000000 */
[C---:B------:R-:W-:Y:S02]  /*4360*/  @!P0 VIADDMNMX R8, R12.reuse, -R8, UR37, PT ;  /* 0x000000250c088e46 */ /* 0x040fe4000b800908 */
[----:B------:R-:W-:Y:S02]  /*4370*/  @!P0 VIADDMNMX R11, R12, -R11, UR37, PT ;  /* 0x000000250c0b8e46 */ /* 0x000fe4000b80090b */
[CC--:B------:R-:W-:Y:S02]  /*4380*/  @!P0 ISETP.GE.AND P6, PT, R0.reuse, R8.reuse, PT ;  /* 0x000000080000820c */ /* 0x0c0fe40003fc6270 */
[-C--:B------:R-:W-:Y:S02]  /*4390*/  @!P0 ISETP.GE.AND P4, PT, R0, R11.reuse, PT ;  /* 0x0000000b0000820c */ /* 0x080fe40003f86270 */
[----:B------:R-:W-:Y:S02]  /*43a0*/  @!P0 FSEL R3, R143, -INF , !P6 ;  /* 0xff8000008f038808 */ /* 0x000fe40007000000 */
[C---:B------:R-:W-:Y:S03]  /*43b0*/  @!P0 ISETP.GE.AND P5, PT, R2.reuse, R8, PT ;  /* 0x000000080200820c */ /* 0x040fe60003fa6270 */
[--C-:B------:R-:W-:Y:S01]  /*43c0*/  FFMA.FTZ R3, R3, UR9, -R10.reuse ;  /* 0x0000000903037c23 */ /* 0x100fe2000801080a */
[----:B------:R-:W-:Y:S02]  /*43d0*/  @!P0 FSEL R5, R163, -INF , !P5 ;  /* 0xff800000a3058808 */ /* 0x000fe40006800000 */
[----:B------:R-:W-:Y:S01]  /*43e0*/  @!P0 ISETP.GE.AND P5, PT, R2, R11, PT ;  /* 0x0000000b0200820c */ /* 0x000fe20003fa6270 */
[----:B------:R1:W-:Y:S02]  /*43f0*/  MUFU.EX2 R239, R3 ;  /* 0x0000000300ef7308 */ /* 0x0003e40000000800 */
[----:B------:R-:W-:Y:S01]  /*4400*/  FFMA.FTZ R5, R5, UR9, -R10 ;  /* 0x0000000905057c23 */ /* 0x000fe2000801080a */
[----:B------:R-:W-:Y:S02]  /*4410*/  @!P0 FSEL R4, R231, -INF , !P5 ;  /* 0xff800000e7048808 */ /* 0x000fe40006800000 */
[----:B------:R-:W-:Y:S05]  /*4420*/  FSETP.NEU.FTZ.AND P5, PT, R15, -INF , PT ;  /* 0xff8000000f00780b */ /* 0x000fea0003fbd000 */
[----:B------:R2:W-:Y:S01]  /*4430*/  MUFU.EX2 R49, R5 ;  /* 0x0000000500317308 */ /* 0x0005e20000000800 */
[----:B-1----:R-:W-:Y:S01]  /*4440*/  IMAD.MOV.U32 R3, RZ, RZ, R232 ;  /* 0x000000ffff037224 */ /* 0x002fe200078e00e8 */
[----:B------:R-:W-:Y:S05]  /*4450*/  @!P0 FSEL R3, R232, -INF , !P4 ;  /* 0xff800000e8038808 */ /* 0x000fea0006000000 */
[--C-:B------:R-:W-:Y:S01]  /*4460*/  FFMA.FTZ R3, R3, UR9, -R9.reuse ;  /* 0x0000000903037c23 */ /* 0x100fe20008010809 */
[----:B--2---:R-:W-:Y:S03]  /*4470*/  @!P0 VIADDMNMX R5, R12, R13, UR37, PT ;  /* 0x000000250c058e46 */ /* 0x004fe6000b80010d */
[----:B------:R1:W-:Y:S01]  /*4480*/  MUFU.EX2 R37, R3 ;  /* 0x0000000300257308 */ /* 0x0003e20000000800 */
[----:B------:R-:W-:Y:S01]  /*4490*/  MOV R13, R170 ;  /* 0x000000aa000d7202 */ /* 0x000fe20000000f00 */
[----:B-1----:R-:W-:Y:S01]  /*44a0*/  FFMA.FTZ R3, R4, UR9, -R9 ;  /* 0x0000000904037c23 */ /* 0x002fe20008010809 */
[----:B------:R-:W-:Y:S01]  /*44b0*/  @!P0 VIMNMX R4, PT, PT, R12, UR37, PT ;  /* 0x000000250c048c48 */ /* 0x000fe2000bfe0100 */
[----:B---3--:R-:W-:Y:S06]  /*44c0*/  IMAD.MOV.U32 R12, RZ, RZ, R169 ;  /* 0x000000ffff0c7224 */ /* 0x008fec00078e00a9 */
[----:B------:R1:W-:Y:S01]  /*44d0*/  MUFU.EX2 R36, R3 ;  /* 0x0000000300247308 */ /* 0x0003e20000000800 */
[-C--:B------:R-:W-:Y:S02]  /*44e0*/  @!P0 ISETP.GE.AND P4, PT, R0, R4.reuse, PT ;  /* 0x000000040000820c */ /* 0x080fe40003f86270 */
[----:B------:R-:W-:Y:S02]  /*44f0*/  @!P0 ISETP.GE.AND P6, PT, R2, R4, PT ;  /* 0x000000040200820c */ /* 0x000fe40003fc6270 */
[----:B------:R-:W-:Y:S02]  /*4500*/  @!P0 FSEL R13, R170, -INF , !P4 ;  /* 0xff800000aa0d8808 */ /* 0x000fe40006000000 */
[----:B------:R-:W-:Y:S02]  /*4510*/  @!P0 FSEL R12, R169, -INF , !P6 ;  /* 0xff800000a90c8808 */ /* 0x000fe40007000000 */
[C---:B------:R-:W-:Y:S01]  /*4520*/  FSETP.NEU.FTZ.AND P4, PT, R14.reuse, -INF , PT ;  /* 0xff8000000e00780b */ /* 0x040fe20003f9d000 */
[----:B------:R-:W-:Y:S01]  /*4530*/  FMUL.FTZ R14, R14, 1.4426950216293334961 ;  /* 0x3fb8aa3b0e0e7820 */ /* 0x000fe20000410000 */
[-C--:B------:R-:W-:Y:S01]  /*4540*/  @!P0 ISETP.GE.AND P6, PT, R0, R5.reuse, PT ;  /* 0x000000050000820c */ /* 0x080fe20003fc6270 */
[----:B-1----:R-:W-:Y:S01]  /*4550*/  FMUL.FTZ R3, R15, 1.4426950216293334961 ;  /* 0x3fb8aa3b0f037820 */ /* 0x002fe20000410000 */
[----:B------:R-:W-:Y:S04]  /*4560*/  IMAD.MOV.U32 R15, RZ, RZ, R165 ;  /* 0x000000ffff0f7224 */ /* 0x000fe800078e00a5 */
[----:B------:R-:W-:Y:S02]  /*4570*/  FSEL R3, R3, RZ, P5 ;  /* 0x000000ff03037208 */ /* 0x000fe40002800000 */
[-C--:B------:R-:W-:Y:S03]  /*4580*/  @!P0 ISETP.GE.AND P5, PT, R2, R5.reuse, PT ;  /* 0x000000050200820c */ /* 0x080fe60003fa6270 */
[--C-:B------:R-:W-:Y:S01]  /*4590*/  FFMA.FTZ R2, R13, UR9, -R3.reuse ;  /* 0x000000090d027c23 */ /* 0x100fe20008010803 */
[----:B------:R-:W-:Y:S01]  /*45a0*/  FFMA.FTZ R12, R12, UR9, -R3 ;  /* 0x000000090c0c7c23 */ /* 0x000fe20008010803 */
[----:B------:R-:W-:Y:S02]  /*45b0*/  MOV R13, R238 ;  /* 0x000000ee000d7202 */ /* 0x000fe40000000f00 */
[----:B------:R1:W-:Y:S01]  /*45c0*/  MUFU.EX2 R251, R2 ;  /* 0x0000000200fb7308 */ /* 0x0003e20000000800 */
[----:B------:R-:W-:Y:S09]  /*45d0*/  @!P0 FSEL R13, R238, -INF , !P6 ;  /* 0xff800000ee0d8808 */ /* 0x000ff20007000000 */
[----:B------:R2:W-:Y:S01]  /*45e0*/  MUFU.EX2 R250, R12 ;  /* 0x0000000c00fa7308 */ /* 0x0005e20000000800 */
[----:B-1----:R-:W-:Y:S01]  /*45f0*/  FSEL R2, R14, RZ, P4 ;  /* 0x000000ff0e027208 */ /* 0x002fe20002000000 */
[----:B------:R-:W-:Y:S01]  /*4600*/  IMAD.MOV.U32 R14, RZ, RZ, R237 ;  /* 0x000000ffff0e7224 */ /* 0x000fe200078e00ed */
[----:B------:R-:W-:Y:S03]  /*4610*/  @!P0 FSEL R14, R237, -INF , !P5 ;  /* 0xff800000ed0e8808 */ /* 0x000fe60006800000 */
[--C-:B--2---:R-:W-:Y:S01]  /*4620*/  FFMA.FTZ R12, R13, UR9, -R2.reuse ;  /* 0x000000090d0c7c23 */ /* 0x104fe20008010802 */
[----:B------:R-:W-:Y:S03]  /*4630*/  @!P0 IADD3 R13, PT, PT, R0, 0x8, RZ ;  /* 0x00000008000d8810 */ /* 0x000fe60007ffe0ff */
[----:B------:R1:W2:Y:S01]  /*4640*/  MUFU.EX2 R19, R12 ;  /* 0x0000000c00137308 */ /* 0x0002a20000000800 */
[CC--:B------:R-:W-:Y:S02]  /*4650*/  @!P0 ISETP.GE.AND P5, PT, R13.reuse, R5.reuse, PT ;  /* 0x000000050d00820c */ /* 0x0c0fe40003fa6270 */
[-C--:B------:R-:W-:Y:S02]  /*4660*/  @!P0 ISETP.GE.AND P4, PT, R13, R4.reuse, PT ;  /* 0x000000040d00820c */ /* 0x080fe40003f86270 */
[----:B------:R-:W-:Y:S05]  /*4670*/  @!P0 FSEL R6, R236, -INF , !P5 ;  /* 0xff800000ec068808 */ /* 0x000fea0006800000 */
[--C-:B------:R-:W-:Y:S04]  /*4680*/  FFMA.FTZ R6, R6, UR9, -R2.reuse ;  /* 0x0000000906067c23 */ /* 0x100fe80008010802 */
[----:B------:R-:W-:Y:S01]  /*4690*/  MUFU.EX2 R17, R6 ;  /* 0x0000000600117308 */ /* 0x000fe20000000800 */
[--C-:B-1----:R-:W-:Y:S01]  /*46a0*/  FFMA.FTZ R12, R14, UR9, -R2.reuse ;  /* 0x000000090e0c7c23 */ /* 0x102fe20008010802 */
[----:B------:R-:W-:Y:S01]  /*46b0*/  IMAD.MOV.U32 R14, RZ, RZ, R167 ;  /* 0x000000ffff0e7224 */ /* 0x000fe200078e00a7 */
[----:B------:R-:W-:Y:S01]  /*46c0*/  @!P0 FSEL R14, R167, -INF , !P4 ;  /* 0xff800000a70e8808 */ /* 0x000fe20006000000 */
[----:B--2---:R-:W-:Y:S06]  /*46d0*/  STL [R1+0xc], R19 ;  /* 0x00000c1301007387 */ /* 0x004fec0000100800 */
[----:B------:R1:W2:Y:S01]  /*46e0*/  MUFU.EX2 R20, R12 ;  /* 0x0000000c00147308 */ /* 0x0002a20000000800 */
[--C-:B------:R-:W-:Y:S09]  /*46f0*/  FFMA.FTZ R14, R14, UR9, -R3.reuse ;  /* 0x000000090e0e7c23 */ /* 0x100ff20008010803 */
[----:B------:R3:W-:Y:S01]  /*4700*/  MUFU.EX2 R247, R14 ;  /* 0x0000000e00f77308 */ /* 0x0007e20000000800 */
[----:B-1----:R-:W-:Y:S01]  /*4710*/  @!P0 IADD3 R12, PT, PT, R0, 0x9, RZ ;  /* 0x00000009000c8810 */ /* 0x002fe20007ffe0ff */
[----:B--2---:R-:W-:Y:S03]  /*4720*/  STL [R1+0x8], R20 ;  /* 0x0000081401007387 */ /* 0x004fe60000100800 */
[C---:B------:R-:W-:Y:S01]  /*4730*/  @!P0 ISETP.GE.AND P4, PT, R12.reuse, R4, PT ;  /* 0x000000040c00820c */ /* 0x040fe20003f86270 */
[----:B------:R-:W-:Y:S03]  /*4740*/  STL [R1+0x4], R17 ;  /* 0x0000041101007387 */ /* 0x000fe60000100800 */
[----:B------:R-:W-:Y:S02]  /*4750*/  @!P0 FSEL R15, R165, -INF , !P4 ;  /* 0xff800000a50f8808 */ /* 0x000fe40006000000 */
[----:B------:R-:W-:Y:S03]  /*4760*/  @!P0 ISETP.GE.AND P4, PT, R12, R5, PT ;  /* 0x000000050c00820c */ /* 0x000fe60003f86270 */
[----:B---3--:R-:W-:Y:S01]  /*4770*/  FFMA.FTZ R14, R15, UR9, -R3 ;  /* 0x000000090f0e7c23 */ /* 0x008fe20008010803 */
[----:B------:R-:W-:Y:S02]  /*4780*/  @!P0 FSEL R7, R235, -INF , !P4 ;  /* 0xff800000eb078808 */ /* 0x000fe40006000000 */
[----:B------:R-:W-:Y:S01]  /*4790*/  @!P0 ISETP.GE.AND P4, PT, R13, R8, PT ;  /* 0x000000080d00820c */ /* 0x000fe20003f86270 */
[----:B------:R1:W-:Y:S02]  /*47a0*/  MUFU.EX2 R246, R14 ;  /* 0x0000000e00f67308 */ /* 0x0003e40000000800 */
[----:B------:R-:W-:Y:S01]  /*47b0*/  FFMA.FTZ R6, R7, UR9, -R2 ;  /* 0x0000000907067c23 */ /* 0x000fe20008010802 */
[----:B------:R-:W-:Y:S07]  /*47c0*/  IMAD.MOV.U32 R7, RZ, RZ, R45 ;  /* 0x000000ffff077224 */ /* 0x000fee00078e002d */
[----:B------:R2:W3:Y:S01]  /*47d0*/  MUFU.EX2 R18, R6 ;  /* 0x0000000600127308 */ /* 0x0004e20000000800 */
[----:B-1----:R-:W-:Y:S01]  /*47e0*/  IMAD.MOV.U32 R14, RZ, RZ, R41 ;  /* 0x000000ffff0e7224 */ /* 0x002fe200078e0029 */
[----:B--2---:R-:W-:Y:S01]  /*47f0*/  MOV R6, R46 ;  /* 0x0000002e00067202 */ /* 0x004fe20000000f00 */
[----:B---3--:R-:W-:Y:S01]  /*4800*/  STL [R1], R18 ;  /* 0x0000001201007387 */ /* 0x008fe20000100800 */
[----:B------:R-:W-:Y:S02]  /*4810*/  @!P0 FSEL R6, R46, -INF , !P4 ;  /* 0xff8000002e068808 */ /* 0x000fe40006000000 */
[----:B------:R-:W-:Y:S01]  /*4820*/  @!P0 ISETP.GE.AND P4, PT, R12, R8, PT ;  /* 0x000000080c00820c */ /* 0x000fe20003f86270 */
[----:B------:R-:W2:Y:S02]  /*4830*/  LDL R142, [R1+0x34] ;  /* 0x00003400018e7983 */ /* 0x000ea40000100800 */
[----:B------:R-:W-:Y:S01]  /*4840*/  FFMA.FTZ R6, R6, UR9, -R10 ;  /* 0x0000000906067c23 */ /* 0x000fe2000801080a */
[----:B------:R-:W-:Y:S02]  /*4850*/  @!P0 FSEL R7, R45, -INF , !P4 ;  /* 0xff8000002d078808 */ /* 0x000fe40006000000 */
[-C--:B------:R-:W-:Y:S01]  /*4860*/  @!P0 ISETP.GE.AND P4, PT, R13, R11.reuse, PT ;  /* 0x0000000b0d00820c */ /* 0x080fe20003f86270 */
[----:B------:R1:W-:Y:S01]  /*4870*/  MUFU.EX2 R48, R6 ;  /* 0x0000000600307308 */ /* 0x0003e20000000800 */
[----:B------:R-:W-:Y:S02]  /*4880*/  IMAD.MOV.U32 R13, RZ, RZ, R42 ;  /* 0x000000ffff0d7224 */ /* 0x000fe400078e002a */
[--C-:B------:R-:W-:Y:S07]  /*4890*/  FFMA.FTZ R7, R7, UR9, -R10.reuse ;  /* 0x0000000907077c23 */ /* 0x100fee000801080a */
[----:B------:R3:W-:Y:S01]  /*48a0*/  MUFU.EX2 R47, R7 ;  /* 0x00000007002f7308 */ /* 0x0007e20000000800 */
[----:B-1----:R-:W-:Y:S02]  /*48b0*/  MOV R6, R154 ;  /* 0x0000009a00067202 */ /* 0x002fe40000000f00 */
[----:B------:R-:W-:Y:S02]  /*48c0*/  @!P0 FSEL R6, R154, -INF , !P4 ;  /* 0xff8000009a068808 */ /* 0x000fe40006000000 */
[-C--:B------:R-:W-:Y:S01]  /*48d0*/  @!P0 ISETP.GE.AND P4, PT, R12, R11.reuse, PT ;  /* 0x0000000b0c00820c */ /* 0x080fe20003f86270 */
[----:B------:R-:W-:Y:S02]  /*48e0*/  IMAD.MOV.U32 R12, RZ, RZ, R155 ;  /* 0x000000ffff0c7224 */ /* 0x000fe400078e009b */
[--C-:B------:R-:W-:Y:S01]  /*48f0*/  FFMA.FTZ R6, R6, UR9, -R9.reuse ;  /* 0x0000000906067c23 */ /* 0x100fe20008010809 */
[----:B------:R-:W-:Y:S02]  /*4900*/  @!P0 FSEL R12, R155, -INF , !P4 ;  /* 0xff8000009b0c8808 */ /* 0x000fe40006000000 */
[----:B---3--:R-:W-:Y:S01]  /*4910*/  @!P0 IADD3 R7, PT, PT, R0, 0x10, RZ ;  /* 0x0000001000078810 */ /* 0x008fe20007ffe0ff */
[----:B------:R1:W-:Y:S02]  /*4920*/  MUFU.EX2 R171, R6 ;  /* 0x0000000600ab7308 */ /* 0x0003e40000000800 */
[--C-:B------:R-:W-:Y:S01]  /*4930*/  FFMA.FTZ R12, R12, UR9, -R9.reuse ;  /* 0x000000090c0c7c23 */ /* 0x100fe20008010809 */
[-C--:B------:R-:W-:Y:S04]  /*4940*/  @!P0 ISETP.GE.AND P4, PT, R7, R8.reuse, PT ;  /* 0x000000080700820c */ /* 0x080fe80003f86270 */
[----:B------:R-:W-:Y:S03]  /*4950*/  @!P0 FSEL R13, R42, -INF , !P4 ;  /* 0xff8000002a0d8808 */ /* 0x000fe60006000000 */
[----:B------:R3:W-:Y:S01]  /*4960*/  MUFU.EX2 R234, R12 ;  /* 0x0000000c00ea7308 */ /* 0x0007e20000000800 */
[----:B-1----:R-:W-:Y:S04]  /*4970*/  @!P0 IADD3 R6, PT, PT, R0, 0x11, RZ ;  /* 0x0000001100068810 */ /* 0x002fe80007ffe0ff */
[----:B------:R-:W-:Y:S01]  /*4980*/  @!P0 ISETP.GE.AND P4, PT, R6, R8, PT ;  /* 0x000000080600820c */ /* 0x000fe20003f86270 */
[--C-:B---3--:R-:W-:Y:S03]  /*4990*/  FFMA.FTZ R12, R13, UR9, -R10.reuse ;  /* 0x000000090d0c7c23 */ /* 0x108fe6000801080a */
[----:B------:R-:W-:Y:S02]  /*49a0*/  @!P0 FSEL R14, R41, -INF , !P4 ;  /* 0xff800000290e8808 */ /* 0x000fe40006000000 */
[-C--:B------:R-:W-:Y:S01]  /*49b0*/  @!P0 ISETP.GE.AND P4, PT, R7, R11.reuse, PT ;  /* 0x0000000b0700820c */ /* 0x080fe20003f86270 */
[----:B------:R1:W-:Y:S02]  /*49c0*/  MUFU.EX2 R44, R12 ;  /* 0x0000000c002c7308 */ /* 0x0003e40000000800 */
[----:B------:R-:W-:Y:S08]  /*49d0*/  FFMA.FTZ R13, R14, UR9, -R10 ;  /* 0x000000090e0d7c23 */ /* 0x000ff0000801080a */
[----:B------:R3:W-:Y:S01]  /*49e0*/  MUFU.EX2 R43, R13 ;  /* 0x0000000d002b7308 */ /* 0x0007e20000000800 */
[----:B-1----:R-:W-:Y:S02]  /*49f0*/  MOV R12, R150 ;  /* 0x00000096000c7202 */ /* 0x002fe40000000f00 */
[----:B------:R-:W-:Y:S02]  /*4a00*/  @!P0 FSEL R12, R150, -INF , !P4 ;  /* 0xff800000960c8808 */ /* 0x000fe40006000000 */
[----:B------:R-:W-:Y:S03]  /*4a10*/  @!P0 ISETP.GE.AND P4, PT, R6, R11, PT ;  /* 0x0000000b0600820c */ /* 0x000fe60003f86270 */
[----:B------:R-:W-:Y:S01]  /*4a20*/  FFMA.FTZ R12, R12, UR9, -R9 ;  /* 0x000000090c0c7c23 */ /* 0x000fe20008010809 */
[----:B---3--:R-:W-:Y:S01]  /*4a30*/  IMAD.MOV.U32 R13, RZ, RZ, R153 ;  /* 0x000000ffff0d7224 */ /* 0x008fe200078e0099 */
[----:B------:R-:W-:Y:S02]  /*4a40*/  @!P0 FSEL R13, R153, -INF , !P4 ;  /* 0xff800000990d8808 */ /* 0x000fe40006000000 */
[----:B------:R1:W-:Y:S01]  /*4a50*/  MUFU.EX2 R158, R12 ;  /* 0x0000000c009e7308 */ /* 0x0003e20000000800 */
[-C--:B------:R-:W-:Y:S02]  /*4a60*/  @!P0 ISETP.GE.AND P4, PT, R7, R4.reuse, PT ;  /* 0x000000040700820c */ /* 0x080fe40003f86270 */
[----:B------:R-:W-:Y:S07]  /*4a70*/  FFMA.FTZ R13, R13, UR9, -R9 ;  /* 0x000000090d0d7c23 */ /* 0x000fee0008010809 */
[----:B------:R3:W-:Y:S01]  /*4a80*/  MUFU.EX2 R159, R13 ;  /* 0x0000000d009f7308 */ /* 0x0007e20000000800 */
[----:B-1----:R-:W-:Y:S02]  /*4a90*/  MOV R12, R161 ;  /* 0x000000a1000c7202 */ /* 0x002fe40000000f00 */
[----:B------:R-:W-:Y:S02]  /*4aa0*/  @!P0 FSEL R12, R161, -INF , !P4 ;  /* 0xff800000a10c8808 */ /* 0x000fe40006000000 */
[----:B------:R-:W-:Y:S03]  /*4ab0*/  @!P0 ISETP.GE.AND P4, PT, R6, R4, PT ;  /* 0x000000040600820c */ /* 0x000fe60003f86270 */
[--C-:B------:R-:W-:Y:S01]  /*4ac0*/  FFMA.FTZ R12, R12, UR9, -R3.reuse ;  /* 0x000000090c0c7c23 */ /* 0x100fe20008010803 */
[----:B---3--:R-:W-:Y:S01]  /*4ad0*/  IMAD.MOV.U32 R13, RZ, RZ, R160 ;  /* 0x000000ffff0d7224 */ /* 0x008fe200078e00a0 */
[----:B------:R-:W-:Y:S02]  /*4ae0*/  @!P0 FSEL R13, R160, -INF , !P4 ;  /* 0xff800000a00d8808 */ /* 0x000fe40006000000 */
[----:B------:R1:W-:Y:S01]  /*4af0*/  MUFU.EX2 R243, R12 ;  /* 0x0000000c00f37308 */ /* 0x0003e20000000800 */
[-C--:B------:R-:W-:Y:S02]  /*4b00*/  @!P0 ISETP.GE.AND P4, PT, R7, R5.reuse, PT ;  /* 0x000000050700820c */ /* 0x080fe40003f86270 */
[----:B------:R-:W-:Y:S02]  /*4b10*/  MOV R7, R166 ;  /* 0x000000a600077202 */ /* 0x000fe40000000f00 */
[----:B------:R-:W-:Y:S02]  /*4b20*/  @!P0 FSEL R7, R166, -INF , !P4 ;  /* 0xff800000a6078808 */ /* 0x000fe40006000000 */
[----:B------:R-:W-:Y:S02]  /*4b30*/  @!P0 ISETP.GE.AND P4, PT, R6, R5, PT ;  /* 0x000000050600820c */ /* 0x000fe40003f86270 */
[C---:B------:R-:W-:Y:S01]  /*4b40*/  @!P0 IADD3 R6, PT, PT, R0.reuse, 0x18, RZ ;  /* 0x0000001800068810 */ /* 0x040fe20007ffe0ff */
[----:B------:R-:W-:Y:S01]  /*4b50*/  FFMA.FTZ R7, R7, UR9, -R2 ;  /* 0x0000000907077c23 */ /* 0x000fe20008010802 */
[----:B------:R-:W-:Y:S03]  /*4b60*/  @!P0 IADD3 R0, PT, PT, R0, 0x19, RZ ;  /* 0x0000001900008810 */ /* 0x000fe60007ffe0ff */
[----:B------:R3:W-:Y:S01]  /*4b70*/  MUFU.EX2 R249, R7 ;  /* 0x0000000700f97308 */ /* 0x0007e20000000800 */
[C---:B------:R-:W-:Y:S01]  /*4b80*/  @!P0 ISETP.GE.AND P5, PT, R0.reuse, R8, PT ;  /* 0x000000080000820c */ /* 0x040fe20003fa6270 */
[----:B-1----:R-:W-:Y:S01]  /*4b90*/  FFMA.FTZ R12, R13, UR9, -R3 ;  /* 0x000000090d0c7c23 */ /* 0x002fe20008010803 */
[----:B------:R-:W-:Y:S07]  /*4ba0*/  @!P0 ISETP.GE.AND P6, PT, R0, R11, PT ;  /* 0x0000000b0000820c */ /* 0x000fee0003fc6270 */
[----:B------:R1:W4:Y:S01]  /*4bb0*/  MUFU.EX2 R242, R12 ;  /* 0x0000000c00f27308 */ /* 0x0003220000000800 */
[----:B---3--:R-:W-:Y:S02]  /*4bc0*/  IMAD.MOV.U32 R7, RZ, RZ, R152 ;  /* 0x000000ffff077224 */ /* 0x008fe400078e0098 */
[----:B-1----:R-:W-:Y:S01]  /*4bd0*/  IMAD.MOV.U32 R12, RZ, RZ, R168 ;  /* 0x000000ffff0c7224 */ /* 0x002fe200078e00a8 */
[----:B------:R-:W-:Y:S02]  /*4be0*/  @!P0 FSEL R12, R168, -INF , !P4 ;  /* 0xff800000a80c8808 */ /* 0x000fe40006000000 */
[-C--:B------:R-:W-:Y:S03]  /*4bf0*/  @!P0 ISETP.GE.AND P4, PT, R6, R4.reuse, PT ;  /* 0x000000040600820c */ /* 0x080fe60003f86270 */
[----:B------:R-:W-:Y:S01]  /*4c00*/  FFMA.FTZ R12, R12, UR9, -R2 ;  /* 0x000000090c0c7c23 */ /* 0x000fe20008010802 */
[----:B------:R-:W-:Y:S02]  /*4c10*/  @!P0 FSEL R7, R152, -INF , !P4 ;  /* 0xff80000098078808 */ /* 0x000fe40006000000 */
[----:B------:R-:W-:Y:S01]  /*4c20*/  @!P0 ISETP.GE.AND P4, PT, R0, R4, PT ;  /* 0x000000040000820c */ /* 0x000fe20003f86270 */
[----:B------:R-:W-:Y:S01]  /*4c30*/  IMAD.MOV.U32 R4, RZ, RZ, R151 ;  /* 0x000000ffff047224 */ /* 0x000fe200078e0097 */
[----:B------:R-:W-:Y:S01]  /*4c40*/  MUFU.EX2 R248, R12 ;  /* 0x0000000c00f87308 */ /* 0x000fe20000000800 */
[--C-:B------:R-:W-:Y:S01]  /*4c50*/  FFMA.FTZ R7, R7, UR9, -R3.reuse ;  /* 0x0000000907077c23 */ /* 0x100fe20008010803 */
[----:B------:R-:W-:Y:S02]  /*4c60*/  @!P0 FSEL R4, R151, -INF , !P4 ;  /* 0xff80000097048808 */ /* 0x000fe40006000000 */
[----:B------:R-:W-:Y:S02]  /*4c70*/  @!P0 ISETP.GE.AND P4, PT, R6, R8, PT ;  /* 0x000000080600820c */ /* 0x000fe40003f86270 */
[----:B------:R-:W-:Y:S01]  /*4c80*/  MOV R8, R145 ;  /* 0x0000009100087202 */ /* 0x000fe20000000f00 */
[----:B------:R-:W-:Y:S03]  /*4c90*/  FFMA.FTZ R3, R4, UR9, -R3 ;  /* 0x0000000904037c23 */ /* 0x000fe60008010803 */
[----:B------:R1:W-:Y:S01]  /*4ca0*/  MUFU.EX2 R241, R7 ;  /* 0x0000000700f17308 */ /* 0x0003e20000000800 */
[----:B------:R-:W-:Y:S09]  /*4cb0*/  @!P0 FSEL R8, R145, -INF , !P6 ;  /* 0xff80000091088808 */ /* 0x000ff20007000000 */
[----:B------:R3:W-:Y:S01]  /*4cc0*/  MUFU.EX2 R240, R3 ;  /* 0x0000000300f07308 */ /* 0x0007e20000000800 */
[----:B-1----:R-:W-:Y:S02]  /*4cd0*/  MOV R7, R40 ;  /* 0x0000002800077202 */ /* 0x002fe40000000f00 */
[----:B------:R-:W-:Y:S02]  /*4ce0*/  @!P0 FSEL R7, R40, -INF , !P4 ;  /* 0xff80000028078808 */ /* 0x000fe40006000000 */
[C---:B------:R-:W-:Y:S03]  /*4cf0*/  @!P0 ISETP.GE.AND P4, PT, R6.reuse, R11, PT ;  /* 0x0000000b0600820c */ /* 0x040fe60003f86270 */
[----:B------:R-:W-:Y:S01]  /*4d00*/  FFMA.FTZ R4, R7, UR9, -R10 ;  /* 0x0000000907047c23 */ /* 0x000fe2000801080a */
[----:B---3--:R-:W-:Y:S01]  /*4d10*/  IMAD.MOV.U32 R3, RZ, RZ, R233 ;  /* 0x000000ffff037224 */ /* 0x008fe200078e00e9 */
[----:B------:R-:W-:Y:S01]  /*4d20*/  @!P0 FSEL R3, R233, -INF , !P5 ;  /* 0xff800000e9038808 */ /* 0x000fe20006800000 */
[----:B------:R-:W-:Y:S01]  /*4d30*/  IMAD.MOV.U32 R7, RZ, RZ, R162 ;  /* 0x000000ffff077224 */ /* 0x000fe200078e00a2 */
[----:B------:R1:W-:Y:S01]  /*4d40*/  MUFU.EX2 R39, R4 ;  /* 0x0000000400277308 */ /* 0x0003e20000000800 */
[----:B------:R-:W-:Y:S01]  /*4d50*/  @!P0 ISETP.GE.AND P5, PT, R6, R5, PT ;  /* 0x000000050600820c */ /* 0x000fe20003fa6270 */
[----:B------:R-:W-:Y:S02]  /*4d60*/  IMAD.MOV.U32 R6, RZ, RZ, R146 ;  /* 0x000000ffff067224 */ /* 0x000fe400078e0092 */
[----:B------:R-:W-:Y:S01]  /*4d70*/  FFMA.FTZ R10, R3, UR9, -R10 ;  /* 0x00000009030a7c23 */ /* 0x000fe2000801080a */
[----:B------:R-:W-:Y:S02]  /*4d80*/  F2FP.BF16.F32.PACK_AB R3, R36, R37 ;  /* 0x000000252403723e */ /* 0x000fe400000010ff */
[----:B------:R-:W-:Y:S02]  /*4d90*/  @!P0 FSEL R6, R146, -INF , !P4 ;  /* 0xff80000092068808 */ /* 0x000fe40006000000 */
[----:B------:R-:W-:Y:S01]  /*4da0*/  @!P0 ISETP.GE.AND P4, PT, R0, R5, PT ;  /* 0x000000050000820c */ /* 0x000fe20003f86270 */
[----:B------:R3:W-:Y:S01]  /*4db0*/  STS [R144+0x13400], R3 ;  /* 0x0134000390007388 */ /* 0x0007e20000000800 */
[----:B------:R-:W-:Y:S01]  /*4dc0*/  F2FP.BF16.F32.PACK_AB R5, R250, R251 ;  /* 0x000000fbfa05723e */ /* 0x000fe200000010ff */
[--C-:B------:R-:W-:Y:S01]  /*4dd0*/  FFMA.FTZ R0, R6, UR9, -R9.reuse ;  /* 0x0000000906007c23 */ /* 0x100fe20008010809 */
[----:B------:R-:W-:Y:S01]  /*4de0*/  IMAD.MOV.U32 R6, RZ, RZ, R164 ;  /* 0x000000ffff067224 */ /* 0x000fe200078e00a4 */
[----:B------:R-:W-:Y:S01]  /*4df0*/  @!P0 FSEL R6, R164, -INF , !P5 ;  /* 0xff800000a4068808 */ /* 0x000fe20006800000 */
[----:B------:R-:W-:Y:S01]  /*4e00*/  FFMA.FTZ R9, R8, UR9, -R9 ;  /* 0x0000000908097c23 */ /* 0x000fe20008010809 */
[----:B------:R3:W-:Y:S01]  /*4e10*/  MUFU.EX2 R157, R0 ;  /* 0x00000000009d7308 */ /* 0x0007e20000000800 */
[----:B------:R-:W-:Y:S02]  /*4e20*/  @!P0 FSEL R7, R162, -INF , !P4 ;  /* 0xff800000a2078808 */ /* 0x000fe40006000000 */
[----:B-1----:R-:W-:Y:S01]  /*4e30*/  F2FP.BF16.F32.PACK_AB R4, R49, R239 ;  /* 0x000000ef3104723e */ /* 0x002fe200000010ff */
[--C-:B------:R-:W-:Y:S02]  /*4e40*/  FFMA.FTZ R6, R6, UR9, -R2.reuse ;  /* 0x0000000906067c23 */ /* 0x100fe40008010802 */
[----:B------:R-:W-:Y:S01]  /*4e50*/  FFMA.FTZ R2, R7, UR9, -R2 ;  /* 0x0000000907027c23 */ /* 0x000fe20008010802 */
[----:B----4-:R-:W-:Y:S01]  /*4e60*/  F2FP.BF16.F32.PACK_AB R7, R242, R243 ;  /* 0x000000f3f207723e */ /* 0x010fe200000010ff */
[----:B------:R1:W-:Y:S02]  /*4e70*/  STS [R144+0x13000], R4 ;  /* 0x0130000490007388 */ /* 0x0003e40000000800 */
[----:B------:R4:W-:Y:S01]  /*4e80*/  MUFU.EX2 R245, R6 ;  /* 0x0000000600f57308 */ /* 0x0009e20000000800 */
[----:B---3--:R-:W-:Y:S09]  /*4e90*/  IADD3 R0, PT, PT, R16, R144, RZ ;  /* 0x0000009010007210 */ /* 0x008ff20007ffe0ff */
[----:B------:R-:W-:Y:S01]  /*4ea0*/  MUFU.EX2 R38, R10 ;  /* 0x0000000a00267308 */ /* 0x000fe20000000800 */
[----:B------:R-:W-:Y:S05]  /*4eb0*/  F2FP.BF16.F32.PACK_AB R3, R234, R171 ;  /* 0x000000abea03723e */ /* 0x000fea00000010ff */
[----:B------:R3:W-:Y:S01]  /*4ec0*/  STS [R0+0x13400], R3 ;  /* 0x0134000300007388 */ /* 0x0007e20000000800 */
[----:B----4-:R-:W-:Y:S03]  /*4ed0*/  F2FP.BF16.F32.PACK_AB R6, R20, R19 ;  /* 0x000000131406723e */ /* 0x010fe600000010ff */
[----:B------:R-:W4:Y:S01]  /*4ee0*/  MUFU.EX2 R156, R9 ;  /* 0x00000009009c7308 */ /* 0x000f220000000800 */
[----:B-1----:R-:W-:Y:S09]  /*4ef0*/  F2FP.BF16.F32.PACK_AB R4, R47, R48 ;  /* 0x000000302f04723e */ /* 0x002ff200000010ff */
[----:B------:R1:W2:Y:S01]  /*4f00*/  MUFU.EX2 R244, R2 ;  /* 0x0000000200f47308 */ /* 0x0002a20000000800 */
[----:B------:R4:W-:Y:S04]  /*4f10*/  STS [R0+0x13000], R4 ;  /* 0x0130000400007388 */ /* 0x0009e80000000800 */
[----:B------:R2:W-:Y:S04]  /*4f20*/  STS [R144+0x14000], R5 ;  /* 0x0140000590007388 */ /* 0x0005e80000000800 */
[----:B------:R2:W-:Y:S01]  /*4f30*/  STS [R144+0x14400], R6 ;  /* 0x0144000690007388 */ /* 0x0005e20000000800 */
[----:B---3--:R-:W-:Y:S01]  /*4f40*/  IMAD.MOV.U32 R3, RZ, RZ, R147 ;  /* 0x000000ffff037224 */ /* 0x008fe200078e0093 */
[----:B------:R-:W-:Y:S05]  /*4f50*/  @P3 IADD3 R3, PT, PT, R149, -0x20, RZ ;  /* 0xffffffe095033810 */ /* 0x000fea0007ffe0ff */
[----:B-1----:R-:W-:Y:S01]  /*4f60*/  IMAD.IADD R2, R16, 0x1, R3 ;  /* 0x0000000110027824 */ /* 0x002fe200078e0203 */
[----:B----4-:R-:W-:Y:S02]  /*4f70*/  F2FP.BF16.F32.PACK_AB R4, R18, R17 ;  /* 0x000000111204723e */ /* 0x010fe400000010ff */
[----:B--2---:R-:W-:Y:S03]  /*4f80*/  F2FP.BF16.F32.PACK_AB R5, R246, R247 ;  /* 0x000000f7f605723e */ /* 0x004fe600000010ff */
[----:B------:R1:W-:Y:S01]  /*4f90*/  STS [R0+0x14400], R4 ;  /* 0x0144000400007388 */ /* 0x0003e20000000800 */
[----:B------:R-:W-:Y:S03]  /*4fa0*/  F2FP.BF16.F32.PACK_AB R6, R159, R158 ;  /* 0x0000009e9f06723e */ /* 0x000fe600000010ff */
[----:B------:R2:W-:Y:S04]  /*4fb0*/  STS [R0+0x14000], R5 ;  /* 0x0140000500007388 */ /* 0x0005e80000000800 */
[----:B------:R3:W-:Y:S01]  /*4fc0*/  STS [R3+0x400], R6 ;  /* 0x0004000603007388 */ /* 0x0007e20000000800 */
[----:B-1----:R-:W-:Y:S02]  /*4fd0*/  F2FP.BF16.F32.PACK_AB R4, R156, R157 ;  /* 0x0000009d9c04723e */ /* 0x002fe400000010ff */
[----:B--2---:R-:W-:Y:S02]  /*4fe0*/  F2FP.BF16.F32.PACK_AB R0, R43, R44 ;  /* 0x0000002c2b00723e */ /* 0x004fe400000010ff */
[----:B------:R-:W-:Y:S02]  /*4ff0*/  F2FP.BF16.F32.PACK_AB R5, R38, R39 ;  /* 0x000000272605723e */ /* 0x000fe400000010ff */
[----:B---3--:R-:W-:Y:S01]  /*5000*/  F2FP.BF16.F32.PACK_AB R6, R248, R249 ;  /* 0x000000f9f806723e */ /* 0x008fe200000010ff */
[----:B------:R1:W-:Y:S04]  /*5010*/  STS [R3], R0 ;  /* 0x0000000003007388 */ /* 0x0003e80000000800 */
[----:B------:R2:W-:Y:S04]  /*5020*/  STS [R2], R5 ;  /* 0x0000000502007388 */ /* 0x0005e80000000800 */
[----:B------:R3:W-:Y:S04]  /*5030*/  STS [R2+0x400], R4 ;  /* 0x0004000402007388 */ /* 0x0007e80000000800 */
[----:B------:R-:W-:Y:S04]  /*5040*/  STS [R3+0x1000], R7 ;  /* 0x0010000703007388 */ /* 0x000fe80000000800 */
[----:B------:R4:W-:Y:S01]  /*5050*/  STS [R3+0x1400], R6 ;  /* 0x0014000603007388 */ /* 0x0009e20000000800 */
[----:B-1----:R-:W-:Y:S02]  /*5060*/  LOP3.LUT R0, R229, R228, R148, 0xf6, !PT ;  /* 0x000000e4e5007212 */ /* 0x002fe400078ef694 */
[----:B--2---:R-:W-:Y:S02]  /*5070*/  F2FP.BF16.F32.PACK_AB R5, R240, R241 ;  /* 0x000000f1f005723e */ /* 0x004fe400000010ff */
[----:B------:R-:W-:Y:S02]  /*5080*/  LEA R0, R0, UR4, 0x1 ;  /* 0x0000000400007c11 */ /* 0x000fe4000f8e08ff */
[----:B---3--:R-:W-:Y:S01]  /*5090*/  F2FP.BF16.F32.PACK_AB R4, R244, R245 ;  /* 0x000000f5f404723e */ /* 0x008fe200000010ff */
[----:B------:R-:W-:Y:S04]  /*50a0*/  STS [R2+0x1000], R5 ;  /* 0x0010000502007388 */ /* 0x000fe80000000800 */
[----:B------:R1:W-:Y:S01]  /*50b0*/  STS [R2+0x1400], R4 ;  /* 0x0014000402007388 */ /* 0x0003e20000000800 */
[C---:B----4-:R-:W-:Y:S03]  /*50c0*/  IADD3 R3, PT, PT, R0.reuse, 0x6000, RZ ;  /* 0x0000600000037810 */ /* 0x050fe60007ffe0ff */
[----:B------:R-:W2:Y:S08]  /*50d0*/  LDSM.16.M88.4 R32, [R0+0x6000] ;  /* 0x006000000020783b */ /* 0x000eb00000000200 */
[----:B------:R-:W3:Y:S01]  /*50e0*/  LDSM.16.M88.4 R28, [R0+0x6800] ;  /* 0x00680000001c783b */ /* 0x000ee20000000200 */
[----:B-1----:R-:W-:Y:S01]  /*50f0*/  VIADD R2, R0, 0x6020 ;  /* 0x0000602000027836 */ /* 0x002fe20000000000 */
[----:B------:R-:W-:Y:S01]  /*5100*/  @P2 IADD3 R2, PT, PT, R3, -0x20, RZ ;  /* 0xffffffe003022810 */ /* 0x000fe20007ffe0ff */
[----:B------:R-:W-:Y:S05]  /*5110*/  IMAD.MOV.U32 R3, RZ, RZ, R143 ;  /* 0x000000ffff037224 */ /* 0x000fea00078e008f */
        /* <DEDUP_REMOVED lines=50> */
[----:B------:R-:W-:Y:S03]  /*5440*/  LDSM.16.M88.4 R136, [R2+0x2800] ;  /* 0x002800000288783b */ /* 0x000fe60000000200 */
[C---:B------:R-:W-:Y:S05]  /*5450*/  ISETP.NE.AND P0, PT, R225.reuse, RZ, PT ;  /* 0x000000ffe100720c */ /* 0x040fea0003f05270 */
[----:B------:R-:W2:Y:S04]  /*5460*/  LDG.E R143, desc[UR38][R132.64] ;  /* 0x00000026848f7981 */ /* 0x000ea8000c1e1900 */
[----:B------:R-:W3:Y:S04]  /*5470*/  LDG.E R142, desc[UR38][R132.64+0x20] ;  /* 0x00002026848e7981 */ /* 0x000ee8000c1e1900 */
[----:B------:R-:W5:Y:S04]  /*5480*/  LDG.E R141, desc[UR38][R132.64+0x80] ;  /* 0x00008026848d7981 */ /* 0x000f68000c1e1900 */
[----:B------:R1:W5:Y:S04]  /*5490*/  LDG.E R140, desc[UR38][R132.64+0xa0] ;  /* 0x0000a026848c7981 */ /* 0x000368000c1e1900 */
[----:B-1----:R1:W4:Y:S02]  /*54a0*/  LDSM.16.M88.4 R132, [R2+0x2000] ;  /* 0x002000000284783b */ /* 0x0023240000000200 */
[----:B-1----:R-:W-:Y:S04]  /*54b0*/  SHF.L.U32 R2, R230, 0x6, RZ ;  /* 0x00000006e6027819 */ /* 0x002fe800000006ff */
[----:B------:R-:W-:Y:S01]  /*54c0*/  LOP3.LUT R0, R2, 0x400, RZ, 0xc0, !PT ;  /* 0x0000040002007812 */ /* 0x000fe200078ec0ff */
[-C--:B----4-:R-:W-:Y:S08]  /*54d0*/  HMMA.16816.F32.BF16 R4, R132, R212.reuse, R4 ;  /* 0x000000d48404723c */ /* 0x090ff00000041804 */
[C---:B------:R-:W-:Y:S08]  /*54e0*/  HMMA.16816.F32.BF16 R8, R136.reuse, R212, R8 ;  /* 0x000000d48808723c */ /* 0x040ff00000041808 */
[-C--:B------:R-:W-:Y:S08]  /*54f0*/  HMMA.16816.F32.BF16 R12, R136, R214.reuse, R12 ;  /* 0x000000d6880c723c */ /* 0x080ff0000004180c */
[C---:B------:R-:W-:Y:S08]  /*5500*/  HMMA.16816.F32.BF16 R16, R132.reuse, R214, R16 ;  /* 0x000000d68410723c */ /* 0x040ff00000041810 */
[-C--:B------:R-:W-:Y:S08]  /*5510*/  HMMA.16816.F32.BF16 R20, R132, R216.reuse, R20 ;  /* 0x000000d88414723c */ /* 0x080ff00000041814 */
[C---:B------:R-:W-:Y:S08]  /*5520*/  HMMA.16816.F32.BF16 R24, R136.reuse, R216, R24 ;  /* 0x000000d88818723c */ /* 0x040ff00000041818 */
[-C--:B------:R-:W-:Y:S03]  /*5530*/  HMMA.16816.F32.BF16 R28, R136, R218.reuse, R28 ;  /* 0x000000da881c723c */ /* 0x080fe6000004181c */
[----:B------:R-:W-:Y:S01]  /*5540*/  IMAD.MOV.U32 R139, RZ, RZ, R163 ;  /* 0x000000ffff8b7224 */ /* 0x000fe200078e00a3 */
[----:B------:R-:W-:Y:S01]  /*5550*/  MOV R138, R3 ;  /* 0x00000003008a7202 */ /* 0x000fe20000000f00 */
[----:B------:R-:W-:Y:S01]  /*5560*/  IMAD.SHL.U32 R163, R230, 0x8, RZ ;  /* 0x00000008e6a37824 */ /* 0x000fe200078e00ff */
[----:B------:R-:W-:Y:S02]  /*5570*/  LOP3.LUT R3, R225, 0x30, R223, 0xf8, !PT ;  /* 0x00000030e1037812 */ /* 0x000fe400078ef8df */
[----:B------:R-:W-:Y:S04]  /*5580*/  HMMA.16816.F32.BF16 R32, R132, R218, R32 ;  /* 0x000000da8420723c */ /* 0x000fe80000041820 */
[----:B------:R-:W-:Y:S04]  /*5590*/  LOP3.LUT R3, R3, 0x1c0, R2, 0xf8, !PT ;  /* 0x000001c003037812 */ /* 0x000fe800078ef802 */
[----:B------:R-:W-:Y:S04]  /*55a0*/  LOP3.LUT R3, R3, 0x38, R163, 0x78, !PT ;  /* 0x0000003803037812 */ /* 0x000fe800078e78a3 */
[----:B------:R-:W-:Y:S01]  /*55b0*/  LEA R3, R3, R0, 0x1 ;  /* 0x0000000003037211 */ /* 0x000fe200078e08ff */
[----:B------:R-:W-:Y:S04]  /*55c0*/  FFMA.FTZ R0, -R138, R138, 1 ;  /* 0x3f8000008a007423 */ /* 0x000fe8000001018a */
[----:B------:R-:W-:Y:S01]  /*55d0*/  FMUL.FTZ R0, R0, UR15 ;  /* 0x0000000f00007c20 */ /* 0x000fe20008410000 */
[C---:B--2---:R-:W-:Y:S01]  /*55e0*/  FADD.FTZ R4, -R143.reuse, R4 ;  /* 0x000000048f047221 */ /* 0x044fe20000010100 */
[C---:B------:R-:W-:Y:S01]  /*55f0*/  FADD.FTZ R16, -R143.reuse, R16 ;  /* 0x000000108f107221 */ /* 0x040fe20000010100 */
[C---:B------:R-:W-:Y:S01]  /*5600*/  FADD.FTZ R17, -R143.reuse, R17 ;  /* 0x000000118f117221 */ /* 0x040fe20000010100 */
[----:B------:R-:W-:Y:S01]  /*5610*/  FADD.FTZ R20, -R143, R20 ;  /* 0x000000148f147221 */ /* 0x000fe20000010100 */
[----:B------:R-:W-:Y:S01]  /*5620*/  FMUL.FTZ R239, R239, R4 ;  /* 0x00000004efef7220 */ /* 0x000fe20000410000 */
[----:B------:R-:W-:Y:S01]  /*5630*/  FADD.FTZ R4, -R143, R5 ;  /* 0x000000058f047221 */ /* 0x000fe20000010100 */
[----:B------:R-:W-:Y:S01]  /*5640*/  FFMA.FTZ R5, -R139, R139, 1 ;  /* 0x3f8000008b057423 */ /* 0x000fe2000001018b */
[----:B------:R-:W-:Y:S01]  /*5650*/  FMUL.FTZ R132, R47, R17 ;  /* 0x000000112f847220 */ /* 0x000fe20000410000 */
[----:B------:R-:W-:Y:S01]  /*5660*/  FFMA.FTZ R17, -R46, R46, 1 ;  /* 0x3f8000002e117423 */ /* 0x000fe2000001012e */
[----:B------:R-:W-:Y:S01]  /*5670*/  FMUL.FTZ R4, R49, R4 ;  /* 0x0000000431047220 */ /* 0x000fe20000410000 */
[----:B------:R-:W-:Y:S01]  /*5680*/  FMUL.FTZ R5, R5, UR15 ;  /* 0x0000000f05057c20 */ /* 0x000fe20008410000 */
[----:B------:R1:W5:Y:S01]  /*5690*/  LDL.LU R49, [R1+0x7c] ;  /* 0x00007c0001317983 */ /* 0x0003620000300800 */
[----:B------:R-:W-:Y:S01]  /*56a0*/  FMUL.FTZ R133, R44, R20 ;  /* 0x000000142c857220 */ /* 0x000fe20000410000 */
[----:B------:R-:W-:Y:S01]  /*56b0*/  FADD.FTZ R21, -R143, R21 ;  /* 0x000000158f157221 */ /* 0x000fe20000010100 */
[----:B------:R-:W-:Y:S01]  /*56c0*/  FMUL.FTZ R5, R4, R5 ;  /* 0x0000000504057220 */ /* 0x000fe20000410000 */
[----:B------:R-:W-:Y:S01]  /*56d0*/  FMUL.FTZ R4, R48, R16 ;  /* 0x0000001030047220 */ /* 0x000fe20000410000 */
[----:B------:R-:W-:Y:S01]  /*56e0*/  FFMA.FTZ R16, -R45, R45, 1 ;  /* 0x3f8000002d107423 */ /* 0x000fe2000001012d */
[----:B------:R1:W5:Y:S01]  /*56f0*/  LDL.LU R48, [R1+0x78] ;  /* 0x0000780001307983 */ /* 0x0003620000300800 */
[----:B------:R-:W-:Y:S01]  /*5700*/  FMUL.FTZ R134, R43, R21 ;  /* 0x000000152b867220 */ /* 0x000fe20000410000 */
[----:B------:R-:W-:Y:S01]  /*5710*/  FFMA.FTZ R20, -R42, R42, 1 ;  /* 0x3f8000002a147423 */ /* 0x000fe2000001012a */
[----:B------:R-:W-:Y:S01]  /*5720*/  FFMA.FTZ R21, -R41, R41, 1 ;  /* 0x3f80000029157423 */ /* 0x000fe20000010129 */
[----:B------:R1:W5:Y:S01]  /*5730*/  LDL.LU R47, [R1+0x74] ;  /* 0x00007400012f7983 */ /* 0x0003620000300800 */
[----:B------:R-:W-:Y:S01]  /*5740*/  FADD.FTZ R33, -R143, R33 ;  /* 0x000000218f217221 */ /* 0x000fe20000010100 */
[C---:B---3--:R-:W-:Y:S01]  /*5750*/  FADD.FTZ R6, -R142.reuse, R6 ;  /* 0x000000068e067221 */ /* 0x048fe20000010100 */
[----:B------:R-:W-:Y:S01]  /*5760*/  FADD.FTZ R7, -R142, R7 ;  /* 0x000000078e077221 */ /* 0x000fe20000010100 */
[----:B------:R1:W5:Y:S01]  /*5770*/  LDL.LU R46, [R1+0x70] ;  /* 0x00007000012e7983 */ /* 0x0003620000300800 */
[----:B------:R-:W-:Y:S01]  /*5780*/  FMUL.FTZ R33, R38, R33 ;  /* 0x0000002126217220 */ /* 0x000fe20000410000 */
[----:B------:R-:W-:Y:S01]  /*5790*/  FMUL.FTZ R6, R37, R6 ;  /* 0x0000000625067220 */ /* 0x000fe20000410000 */
[----:B------:R-:W-:Y:S01]  /*57a0*/  FMUL.FTZ R0, R239, R0 ;  /* 0x00000000ef007220 */ /* 0x000fe20000410000 */
[----:B------:R1:W5:Y:S01]  /*57b0*/  LDL.LU R45, [R1+0x6c] ;  /* 0x00006c00012d7983 */ /* 0x0003620000300800 */
[----:B------:R-:W-:Y:S01]  /*57c0*/  FMUL.FTZ R20, R20, UR15 ;  /* 0x0000000f14147c20 */ /* 0x000fe20008410000 */
[----:B------:R-:W-:Y:S01]  /*57d0*/  FMUL.FTZ R17, R17, UR15 ;  /* 0x0000000f11117c20 */ /* 0x000fe20008410000 */
[----:B------:R-:W-:Y:S01]  /*57e0*/  FMUL.FTZ R21, R21, UR15 ;  /* 0x0000000f15157c20 */ /* 0x000fe20008410000 */
[----:B------:R1:W5:Y:S01]  /*57f0*/  LDL.LU R44, [R1+0x68] ;  /* 0x00006800012c7983 */ /* 0x0003620000300800 */
[----:B------:R-:W-:Y:S01]  /*5800*/  FMUL.FTZ R16, R16, UR15 ;  /* 0x0000000f10107c20 */ /* 0x000fe20008410000 */
[----:B------:R-:W-:Y:S01]  /*5810*/  FMUL.FTZ R17, R4, R17 ;  /* 0x0000001104117220 */ /* 0x000fe20000410000 */
[----:B------:R-:W-:Y:S01]  /*5820*/  F2FP.BF16.F32.PACK_AB R5, R5, R0 ;  /* 0x000000000505723e */ /* 0x000fe200000010ff */
[----:B------:R1:W5:Y:S01]  /*5830*/  LDL.LU R43, [R1+0x64] ;  /* 0x00006400012b7983 */ /* 0x0003620000300800 */
[----:B------:R-:W-:Y:S01]  /*5840*/  FMUL.FTZ R16, R132, R16 ;  /* 0x0000001084107220 */ /* 0x000fe20000410000 */
[----:B------:R-:W-:Y:S01]  /*5850*/  FMUL.FTZ R0, R133, R20 ;  /* 0x0000001485007220 */ /* 0x000fe20000410000 */
[----:B------:R-:W-:Y:S01]  /*5860*/  FMUL.FTZ R21, R134, R21 ;  /* 0x0000001586157220 */ /* 0x000fe20000410000 */
[----:B------:R1:W5:Y:S01]  /*5870*/  LDL.LU R42, [R1+0x60] ;  /* 0x00006000012a7983 */ /* 0x0003620000300800 */
[----:B------:R-:W-:Y:S01]  /*5880*/  FFMA.FTZ R20, -R233, R233, 1 ;  /* 0x3f800000e9147423 */ /* 0x000fe200000101e9 */
[----:B------:R-:W-:Y:S01]  /*5890*/  F2FP.BF16.F32.PACK_AB R16, R16, R17 ;  /* 0x000000111010723e */ /* 0x000fe200000010ff */
[----:B------:R-:W-:Y:S01]  /*58a0*/  FADD.FTZ R17, -R143, R32 ;  /* 0x000000208f117221 */ /* 0x000fe20000010100 */
[----:B------:R1:W5:Y:S01]  /*58b0*/  LDL.LU R41, [R1+0x5c] ;  /* 0x00005c0001297983 */ /* 0x0003620000300800 */
[----:B------:R-:W-:Y:S01]  /*58c0*/  FFMA.FTZ R32, -R40, R40, 1 ;  /* 0x3f80000028207423 */ /* 0x000fe20000010128 */
[----:B------:R-:W-:Y:S01]  /*58d0*/  F2FP.BF16.F32.PACK_AB R21, R21, R0 ;  /* 0x000000001515723e */ /* 0x000fe200000010ff */
[----:B------:R-:W-:Y:S01]  /*58e0*/  FMUL.FTZ R0, R39, R17 ;  /* 0x0000001127007220 */ /* 0x000fe20000410000 */
[----:B------:R1:W5:Y:S01]  /*58f0*/  LDL.LU R40, [R1+0x58] ;  /* 0x0000580001287983 */ /* 0x0003620000300800 */
[----:B------:R-:W-:Y:S01]  /*5900*/  FMUL.FTZ R32, R32, UR15 ;  /* 0x0000000f20207c20 */ /* 0x000fe20008410000 */
[----:B------:R-:W-:Y:S01]  /*5910*/  FFMA.FTZ R17, -R232, R232, 1 ;  /* 0x3f800000e8117423 */ /* 0x000fe200000101e8 */
[----:B------:R-:W-:Y:S01]  /*5920*/  FMUL.FTZ R20, R20, UR15 ;  /* 0x0000000f14147c20 */ /* 0x000fe20008410000 */
[----:B------:R1:W5:Y:S01]  /*5930*/  LDL.LU R39, [R1+0x54] ;  /* 0x0000540001277983 */ /* 0x0003620000300800 */
[----:B------:R-:W-:Y:S01]  /*5940*/  FMUL.FTZ R32, R0, R32 ;  /* 0x0000002000207220 */ /* 0x000fe20000410000 */
[----:B------:R-:W-:Y:S01]  /*5950*/  FMUL.FTZ R0, R36, R7 ;  /* 0x0000000724007220 */ /* 0x000fe20000410000 */
[----:B------:R-:W-:Y:S01]  /*5960*/  FFMA.FTZ R7, -R231, R231, 1 ;  /* 0x3f800000e7077423 */ /* 0x000fe200000101e7 */
[----:B------:R1:W5:Y:S01]  /*5970*/  LDL.LU R38, [R1+0x50] ;  /* 0x0000500001267983 */ /* 0x0003620000300800 */
[----:B------:R-:W-:Y:S01]  /*5980*/  FMUL.FTZ R17, R17, UR15 ;  /* 0x0000000f11117c20 */ /* 0x000fe20008410000 */
[----:B------:R-:W-:Y:S02]  /*5990*/  IMAD.MOV.U32 R4, RZ, RZ, R147 ;  /* 0x000000ffff047224 */ /* 0x000fe400078e0093 */
[----:B------:R-:W-:Y:S01]  /*59a0*/  FMUL.FTZ R7, R7, UR15 ;  /* 0x0000000f07077c20 */ /* 0x000fe20008410000 */
[----:B------:R1:W5:Y:S01]  /*59b0*/  LDL.LU R37, [R1+0x4c] ;  /* 0x00004c0001257983 */ /* 0x0003620000300800 */
[----:B------:R-:W-:Y:S01]  /*59c0*/  @P0 IADD3 R4, PT, PT, R149, -0x20, RZ ;  /* 0xffffffe095040810 */ /* 0x000fe20007ffe0ff */
[C---:B------:R-:W-:Y:S01]  /*59d0*/  IMAD.SHL.U32 R233, R230.reuse, 0x10, RZ ;  /* 0x00000010e6e97824 */ /* 0x040fe200078e00ff */
[C---:B------:R-:W-:Y:S01]  /*59e0*/  SHF.L.U32 R232, R230.reuse, 0x2, RZ ;  /* 0x00000002e6e87819 */ /* 0x040fe200000006ff */
[----:B------:R1:W5:Y:S01]  /*59f0*/  LDL.LU R36, [R1+0x48] ;  /* 0x0000480001247983 */ /* 0x0003620000300800 */
[----:B------:R-:W-:Y:S01]  /*5a00*/  SHF.L.U32 R231, R230, 0x5, RZ ;  /* 0x00000005e6e77819 */ /* 0x000fe200000006ff */
[----:B------:R-:W-:Y:S01]  /*5a10*/  FMUL.FTZ R20, R33, R20 ;  /* 0x0000001421147220 */ /* 0x000fe20000410000 */
[----:B------:R-:W-:Y:S01]  /*5a20*/  FMUL.FTZ R17, R6, R17 ;  /* 0x0000001106117220 */ /* 0x000fe20000410000 */
[----:B------:R-:W-:Y:S01]  /*5a30*/  FMUL.FTZ R7, R0, R7 ;  /* 0x0000000700077220 */ /* 0x000fe20000410000 */
[----:B------:R-:W-:Y:S06]  /*5a40*/  BRA.U !UP0, `(.L_x_278) ;  /* 0x0000000108ac7547 */ /* 0x000fec000b800000 */
[----:B------:R-:W2:Y:S01]  /*5a50*/  LDL.LU.64 R134, [R1+0x28] ;  /* 0x0000280001867983 */ /* 0x000ea20000300a00 */
[----:B------:R-:W-:Y:S01]  /*5a60*/  IMAD.SHL.U32 R6, R230, 0x8, RZ ;  /* 0x00000008e6067824 */ /* 0x000fe200078e00ff */
[----:B------:R-:W-:Y:S02]  /*5a70*/  ULOP3.LUT UR14, UR47, 0x1, URZ, 0xc0, !UPT ;  /* 0x000000012f0e7892 */ /* 0x000fe4000f8ec0ff */
[----:B------:R-:W3:Y:S02]  /*5a80*/  LDL.LU R132, [R1+0x30] ;  /* 0x0000300001847983 */ /* 0x000ee40000300800 */
[----:B------:R-:W-:Y:S01]  /*5a90*/  LOP3.LUT R6, R6, 0x18, RZ, 0xc0, !PT ;  /* 0x0000001806067812 */ /* 0x000fe200078ec0ff */
[----:B------:R-:W-:Y:S03]  /*5aa0*/  UISETP.NE.U32.AND UP1, UPT, UR14, 0x1, UPT ;  /* 0x000000010e00788c */ /* 0x000fe6000bf25070 */
[C---:B------:R-:W-:Y:S01]  /*5ab0*/  LOP3.LUT R0, R6.reuse, 0x20, RZ, 0xfc, !PT ;  /* 0x0000002006007812 */ /* 0x040fe200078efcff */
[----:B------:R-:W-:Y:S01]  /*5ac0*/  USEL UR14, UR34, 0x3000, !UP1 ;  /* 0x00003000220e7887 */ /* 0x000fe2000c800000 */
[----:B------:R-:W-:Y:S02]  /*5ad0*/  ISETP.GE.AND P5, PT, R6, UR5, PT ;  /* 0x0000000506007c0c */ /* 0x000fe4000bfa6270 */
[----:B------:R-:W-:Y:S02]  /*5ae0*/  ISETP.GE.AND P4, PT, R0, UR5, PT ;  /* 0x0000000500007c0c */ /* 0x000fe4000bf86270 */
[----:B------:R-:W-:Y:S01]  /*5af0*/  LOP3.LUT R0, R6, 0x40, RZ, 0xfc, !PT ;  /* 0x0000004006007812 */ /* 0x000fe200078efcff */
[----:B------:R-:W-:Y:S01]  /*5b00*/  VIADD R252, R252, UR14 ;  /* 0x0000000efcfc7c36 */ /* 0x000fe20008000000 */
[----:B------:R-:W-:Y:S01]  /*5b10*/  IADD3 R6, P6, PT, RZ, -UR35, RZ ;  /* 0x80000023ff067c10 */ /* 0x000fe2000ffde0ff */
[----:B------:R-:W-:Y:S01]  /*5b20*/  VIADD R221, R221, UR14 ;  /* 0x0000000edddd7c36 */ /* 0x000fe20008000000 */
[----:B------:R-:W-:Y:S03]  /*5b30*/  ISETP.GE.AND P0, PT, R0, UR5, PT ;  /* 0x0000000500007c0c */ /* 0x000fe6000bf06270 */
[----:B------:R-:W-:Y:S05]  /*5b40*/  IMAD.X R0, RZ, RZ, ~UR16, P6 ;  /* 0x80000010ff007e24 */ /* 0x000fea000b0e06ff */
[----:B------:R-:W-:Y:S01]  /*5b50*/  SHF.R.S64 R6, R6, 0x1f, R0 ;  /* 0x0000001f06067819 */ /* 0x000fe20000001000 */
[----:B---3--:R-:W-:Y:S03]  /*5b60*/  VIADD R132, R132, UR14 ;  /* 0x0000000e84847c36 */ /* 0x008fe60008000000 */
[----:B--2---:R-:W-:Y:S02]  /*5b70*/  IADD3 R6, P6, PT, R134, R6, RZ ;  /* 0x0000000686067210 */ /* 0x004fe40007fde0ff */
[----:B------:R2:W-:Y:S02]  /*5b80*/  STL [R1+0x30], R132 ;  /* 0x0000308401007387 */ /* 0x0005e40000100800 */
[----:B------:R-:W-:Y:S01]  /*5b90*/  LEA.HI.X.SX32 R0, R0, R135, 0x1, P6 ;  /* 0x0000008700007211 */ /* 0x000fe200030f0eff */
[----:B------:R-:W-:Y:S04]  /*5ba0*/  IMAD.MOV.U32 R134, RZ, RZ, R6 ;  /* 0x000000ffff867224 */ /* 0x000fe800078e0006 */
[----:B------:R-:W-:Y:S05]  /*5bb0*/  IMAD.MOV.U32 R135, RZ, RZ, R0 ;  /* 0x000000ffff877224 */ /* 0x000fea00078e0000 */
        /* <DEDUP_REMOVED lines=18> */
[----:B------:R2:W-:Y:S04]  /*5ce0*/  STL.64 [R1+0x28], R134 ;  /* 0x0000288601007387 */ /* 0x0005e80000100a00 */
[----:B------:R-:W0:Y:S02]  /*5cf0*/  LDGDEPBAR ;  /* 0x00000000000079af */ /* 0x000e240000000000 */
.L_x_278:
[----:B--2---:R-:W2:Y:S01]  /*5d00*/  LDL.LU R135, [R1+0xc] ;  /* 0x00000c0001877983 */ /* 0x004ea20000300800 */
[C---:B------:R-:W-:Y:S01]  /*5d10*/  FADD.FTZ R19, -R142.reuse, R19 ;  /* 0x000000138e137221 */ /* 0x040fe20000010100 */
[----:B------:R-:W-:Y:S01]  /*5d20*/  FFMA.FTZ R6, -R155, R155, 1 ;  /* 0x3f8000009b067423 */ /* 0x000fe2000001019b */
[----:B------:R-:W-:Y:S02]  /*5d30*/  FADD.FTZ R34, -R142, R34 ;  /* 0x000000228e227221 */ /* 0x000fe40000010100 */
[----:B------:R-:W3:Y:S01]  /*5d40*/  LDL.LU R134, [R1+0x8] ;  /* 0x0000080001867983 */ /* 0x000ee20000300800 */
[----:B------:R-:W-:Y:S01]  /*5d50*/  FMUL.FTZ R19, R234, R19 ;  /* 0x00000013ea137220 */ /* 0x000fe20000410000 */
[----:B------:R-:W-:Y:S01]  /*5d60*/  FMUL.FTZ R6, R6, UR15 ;  /* 0x0000000f06067c20 */ /* 0x000fe20008410000 */
[----:B------:R-:W-:Y:S02]  /*5d70*/  MOV R33, 0x10 ;  /* 0x0000001000217802 */ /* 0x000fe40000000f00 */
[----:B------:R-:W4:Y:S01]  /*5d80*/  LDL.LU R133, [R1+0x4] ;  /* 0x0000040001857983 */ /* 0x000f220000300800 */
[----:B------:R-:W-:Y:S01]  /*5d90*/  FMUL.FTZ R34, R157, R34 ;  /* 0x000000229d227220 */ /* 0x000fe20000410000 */
[----:B------:R-:W-:Y:S01]  /*5da0*/  FMUL.FTZ R19, R19, R6 ;  /* 0x0000000613137220 */ /* 0x000fe20000410000 */
[----:B------:R-:W-:Y:S02]  /*5db0*/  FFMA.FTZ R6, -R146, R146, 1 ;  /* 0x3f80000092067423 */ /* 0x000fe40000010192 */
[----:B------:R-:W4:Y:S01]  /*5dc0*/  LDL.LU R132, [R1] ;  /* 0x0000000001847983 */ /* 0x000f220000300800 */
[----:B------:R-:W-:Y:S01]  /*5dd0*/  F2FP.BF16.F32.PACK_AB R0, R7, R17 ;  /* 0x000000110700723e */ /* 0x000fe200000010ff */
[----:B------:R-:W-:Y:S01]  /*5de0*/  FADD.FTZ R22, -R142, R22 ;  /* 0x000000168e167221 */ /* 0x000fe20000010100 */
[----:B------:R-:W-:Y:S02]  /*5df0*/  FMUL.FTZ R6, R6, UR15 ;  /* 0x0000000f06067c20 */ /* 0x000fe40008410000 */
[----:B------:R1:W-:Y:S01]  /*5e00*/  STS [R144+0xf000], R5 ;  /* 0x00f0000590007388 */ /* 0x0003e20000000800 */
[----:B------:R-:W-:Y:S01]  /*5e10*/  SEL R33, R33, 0xfffffff0, !P1 ;  /* 0xfffffff021217807 */ /* 0x000fe20004800000 */
[----:B------:R-:W-:Y:S01]  /*5e20*/  FMUL.FTZ R22, R158, R22 ;  /* 0x000000169e167220 */ /* 0x000fe20000410000 */
[----:B------:R-:W-:Y:S02]  /*5e30*/  FMUL.FTZ R34, R34, R6 ;  /* 0x0000000622227220 */ /* 0x000fe40000410000 */
[----:B------:R1:W-:Y:S01]  /*5e40*/  STS [R144+0xf400], R0 ;  /* 0x00f4000090007388 */ /* 0x0003e20000000800 */
[----:B------:R-:W-:Y:S01]  /*5e50*/  IADD3 R6, PT, PT, R144, R33, RZ ;  /* 0x0000002190067210 */ /* 0x000fe20007ffe0ff */
[----:B------:R-:W-:Y:S01]  /*5e60*/  FADD.FTZ R18, -R142, R18 ;  /* 0x000000128e127221 */ /* 0x000fe20000010100 */
[----:B------:R-:W-:Y:S01]  /*5e70*/  F2FP.BF16.F32.PACK_AB R20, R20, R32 ;  /* 0x000000201414723e */ /* 0x000fe200000010ff */
[C---:B------:R-:W-:Y:S01]  /*5e80*/  FADD.FTZ R23, -R142.reuse, R23 ;  /* 0x000000178e177221 */ /* 0x040fe20000010100 */
[----:B------:R-:W-:Y:S01]  /*5e90*/  FFMA.FTZ R7, -R153, R153, 1 ;  /* 0x3f80000099077423 */ /* 0x000fe20000010199 */
[----:B------:R1:W-:Y:S01]  /*5ea0*/  STS [R6+0xf000], R16 ;  /* 0x00f0001006007388 */ /* 0x0003e20000000800 */
[----:B------:R-:W-:Y:S01]  /*5eb0*/  FADD.FTZ R35, -R142, R35 ;  /* 0x000000238e237221 */ /* 0x000fe20000010100 */
[----:B------:R-:W-:Y:S01]  /*5ec0*/  FMUL.FTZ R18, R171, R18 ;  /* 0x00000012ab127220 */ /* 0x000fe20000410000 */
[----:B-----5:R-:W-:Y:S01]  /*5ed0*/  FADD.FTZ R9, -R141, R9 ;  /* 0x000000098d097221 */ /* 0x020fe20000010100 */
[----:B------:R-:W-:Y:S01]  /*5ee0*/  FMUL.FTZ R23, R159, R23 ;  /* 0x000000179f177220 */ /* 0x000fe20000410000 */
[----:B------:R-:W-:Y:S01]  /*5ef0*/  FMUL.FTZ R7, R7, UR15 ;  /* 0x0000000f07077c20 */ /* 0x000fe20008410000 */
[----:B------:R-:W-:Y:S01]  /*5f00*/  FMUL.FTZ R35, R156, R35 ;  /* 0x000000239c237220 */ /* 0x000fe20000410000 */
[C---:B------:R-:W-:Y:S01]  /*5f10*/  FADD.FTZ R8, -R141.reuse, R8 ;  /* 0x000000088d087221 */ /* 0x040fe20000010100 */
[C---:B------:R-:W-:Y:S01]  /*5f20*/  FADD.FTZ R12, -R141.reuse, R12 ;  /* 0x0000000c8d0c7221 */ /* 0x040fe20000010100 */
[C---:B------:R-:W-:Y:S01]  /*5f30*/  FADD.FTZ R13, -R141.reuse, R13 ;  /* 0x0000000d8d0d7221 */ /* 0x040fe20000010100 */
[C---:B------:R-:W-:Y:S01]  /*5f40*/  FADD.FTZ R29, -R141.reuse, R29 ;  /* 0x0000001d8d1d7221 */ /* 0x040fe20000010100 */
[----:B------:R-:W-:Y:S01]  /*5f50*/  FADD.FTZ R25, -R141, R25 ;  /* 0x000000198d197221 */ /* 0x000fe20000010100 */
[----:B------:R-:W-:Y:S01]  /*5f60*/  FMUL.FTZ R12, R247, R12 ;  /* 0x0000000cf70c7220 */ /* 0x000fe20000410000 */
[----:B------:R-:W-:Y:S01]  /*5f70*/  FMUL.FTZ R13, R246, R13 ;  /* 0x0000000df60d7220 */ /* 0x000fe20000410000 */
[----:B------:R-:W-:Y:S01]  /*5f80*/  FMUL.FTZ R29, R240, R29 ;  /* 0x0000001df01d7220 */ /* 0x000fe20000410000 */
[----:B-1----:R-:W-:Y:S01]  /*5f90*/  FFMA.FTZ R5, -R154, R154, 1 ;  /* 0x3f8000009a057423 */ /* 0x002fe2000001019a */
[----:B------:R-:W-:Y:S01]  /*5fa0*/  FMUL.FTZ R25, R242, R25 ;  /* 0x00000019f2197220 */ /* 0x000fe20000410000 */
[----:B------:R-:W-:Y:S01]  /*5fb0*/  FADD.FTZ R15, -R140, R15 ;  /* 0x0000000f8c0f7221 */ /* 0x000fe20000010100 */
[----:B------:R-:W-:Y:S01]  /*5fc0*/  FADD.FTZ R28, -R141, R28 ;  /* 0x0000001c8d1c7221 */ /* 0x000fe20000010100 */
[----:B------:R-:W-:Y:S01]  /*5fd0*/  FMUL.FTZ R32, R5, UR15 ;  /* 0x0000000f05207c20 */ /* 0x000fe20008410000 */
[----:B------:R-:W-:Y:S01]  /*5fe0*/  FFMA.FTZ R5, -R150, R150, 1 ;  /* 0x3f80000096057423 */ /* 0x000fe20000010196 */
[----:B------:R-:W-:Y:S01]  /*5ff0*/  FFMA.FTZ R0, -R165, R165, 1 ;  /* 0x3f800000a5007423 */ /* 0x000fe200000101a5 */
[----:B------:R-:W-:Y:S01]  /*6000*/  FADD.FTZ R10, -R140, R10 ;  /* 0x0000000a8c0a7221 */ /* 0x000fe20000010100 */
[----:B------:R-:W-:Y:S01]  /*6010*/  FMUL.FTZ R32, R18, R32 ;  /* 0x0000002012207220 */ /* 0x000fe20000410000 */
[----:B------:R-:W-:Y:S01]  /*6020*/  FMUL.FTZ R5, R5, UR15 ;  /* 0x0000000f05057c20 */ /* 0x000fe20008410000 */
[----:B------:R-:W-:Y:S01]  /*6030*/  FMUL.FTZ R16, R250, R9 ;  /* 0x00000009fa107220 */ /* 0x000fe20000410000 */
[----:B------:R-:W-:Y:S01]  /*6040*/  FMUL.FTZ R18, R23, R7 ;  /* 0x0000000717127220 */ /* 0x000fe20000410000 */
[----:B------:R-:W-:Y:S01]  /*6050*/  FFMA.FTZ R9, -R170, R170, 1 ;  /* 0x3f800000aa097423 */ /* 0x000fe200000101aa */
[----:B------:R-:W-:Y:S01]  /*6060*/  FMUL.FTZ R22, R22, R5 ;  /* 0x0000000516167220 */ /* 0x000fe20000410000 */
[----:B------:R-:W-:Y:S01]  /*6070*/  FFMA.FTZ R5, -R145, R145, 1 ;  /* 0x3f80000091057423 */ /* 0x000fe20000010191 */
[----:B------:R-:W-:Y:S01]  /*6080*/  FFMA.FTZ R7, -R167, R167, 1 ;  /* 0x3f800000a7077423 */ /* 0x000fe200000101a7 */
[----:B------:R-:W-:Y:S01]  /*6090*/  FMUL.FTZ R9, R9, UR15 ;  /* 0x0000000f09097c20 */ /* 0x000fe20008410000 */
[----:B------:R-:W-:Y:S01]  /*60a0*/  FMUL.FTZ R0, R0, UR15 ;  /* 0x0000000f00007c20 */ /* 0x000fe20008410000 */
[----:B------:R-:W-:Y:S01]  /*60b0*/  FMUL.FTZ R5, R5, UR15 ;  /* 0x0000000f05057c20 */ /* 0x000fe20008410000 */
[----:B------:R-:W-:Y:S01]  /*60c0*/  FMUL.FTZ R7, R7, UR15 ;  /* 0x0000000f07077c20 */ /* 0x000fe20008410000 */
[----:B------:R-:W-:Y:S01]  /*60d0*/  F2FP.BF16.F32.PACK_AB R18, R18, R22 ;  /* 0x000000161212723e */ /* 0x000fe200000010ff */
[C---:B------:R-:W-:Y:S01]  /*60e0*/  FADD.FTZ R14, -R140.reuse, R14 ;  /* 0x0000000e8c0e7221 */ /* 0x040fe20000010100 */
[----:B------:R-:W-:Y:S01]  /*60f0*/  FMUL.FTZ R17, R35, R5 ;  /* 0x0000000523117220 */ /* 0x000fe20000410000 */
[----:B------:R-:W-:Y:S01]  /*6100*/  F2FP.BF16.F32.PACK_AB R5, R19, R32 ;  /* 0x000000201305723e */ /* 0x000fe200000010ff */
[----:B------:R-:W-:Y:S01]  /*6110*/  FMUL.FTZ R19, R251, R8 ;  /* 0x00000008fb137220 */ /* 0x000fe20000410000 */
[----:B------:R-:W-:Y:S01]  /*6120*/  FFMA.FTZ R8, -R169, R169, 1 ;  /* 0x3f800000a9087423 */ /* 0x000fe200000101a9 */
[----:B------:R-:W-:Y:S01]  /*6130*/  FMUL.FTZ R28, R241, R28 ;  /* 0x0000001cf11c7220 */ /* 0x000fe20000410000 */
[----:B------:R-:W-:Y:S01]  /*6140*/  FADD.FTZ R11, -R140, R11 ;  /* 0x0000000b8c0b7221 */ /* 0x000fe20000010100 */
[----:B------:R-:W-:Y:S01]  /*6150*/  FMUL.FTZ R23, R19, R9 ;  /* 0x0000000913177220 */ /* 0x000fe20000410000 */
[----:B------:R-:W-:Y:S01]  /*6160*/  FMUL.FTZ R19, R12, R7 ;  /* 0x000000070c137220 */ /* 0x000fe20000410000 */
[----:B------:R-:W-:Y:S01]  /*6170*/  FMUL.FTZ R12, R13, R0 ;  /* 0x000000000d0c7220 */ /* 0x000fe20000410000 */
[----:B------:R-:W-:Y:S01]  /*6180*/  FFMA.FTZ R0, -R151, R151, 1 ;  /* 0x3f80000097007423 */ /* 0x000fe20000010197 */
[----:B------:R-:W-:Y:S01]  /*6190*/  FMUL.FTZ R8, R8, UR15 ;  /* 0x0000000f08087c20 */ /* 0x000fe20008410000 */
[----:B------:R1:W-:Y:S01]  /*61a0*/  STS [R6+0xf400], R5 ;  /* 0x00f4000506007388 */ /* 0x0003e20000000800 */
[----:B------:R-:W-:Y:S01]  /*61b0*/  FFMA.FTZ R7, -R152, R152, 1 ;  /* 0x3f80000098077423 */ /* 0x000fe20000010198 */
[----:B------:R-:W-:Y:S01]  /*61c0*/  FMUL.FTZ R0, R0, UR15 ;  /* 0x0000000f00007c20 */ /* 0x000fe20008410000 */
[----:B------:R-:W-:Y:S01]  /*61d0*/  FMUL.FTZ R22, R16, R8 ;  /* 0x0000000810167220 */ /* 0x000fe20000410000 */
[----:B------:R-:W-:Y:S01]  /*61e0*/  FFMA.FTZ R8, -R160, R160, 1 ;  /* 0x3f800000a0087423 */ /* 0x000fe200000101a0 */
[----:B------:R-:W-:Y:S01]  /*61f0*/  FMUL.FTZ R7, R7, UR15 ;  /* 0x0000000f07077c20 */ /* 0x000fe20008410000 */
[----:B------:R-:W-:Y:S01]  /*6200*/  FMUL.FTZ R16, R29, R0 ;  /* 0x000000001d107220 */ /* 0x000fe20000410000 */
[----:B------:R-:W-:Y:S01]  /*6210*/  F2FP.BF16.F32.PACK_AB R12, R12, R19 ;  /* 0x000000130c0c723e */ /* 0x000fe200000010ff */
[----:B------:R-:W-:Y:S01]  /*6220*/  FMUL.FTZ R8, R8, UR15 ;  /* 0x0000000f08087c20 */ /* 0x000fe20008410000 */
[----:B------:R-:W-:Y:S01]  /*6230*/  F2FP.BF16.F32.PACK_AB R0, R22, R23 ;  /* 0x000000171600723e */ /* 0x000fe200000010ff */
[----:B------:R-:W-:Y:S01]  /*6240*/  FMUL.FTZ R28, R28, R7 ;  /* 0x000000071c1c7220 */ /* 0x000fe20000410000 */
[----:B------:R-:W-:Y:S01]  /*6250*/  FFMA.FTZ R7, -R237, R237, 1 ;  /* 0x3f800000ed077423 */ /* 0x000fe200000101ed */
[----:B------:R-:W-:Y:S01]  /*6260*/  FMUL.FTZ R13, R25, R8 ;  /* 0x00000008190d7220 */ /* 0x000fe20000410000 */
[----:B------:R-:W-:Y:S01]  /*6270*/  FFMA.FTZ R8, -R238, R238, 1 ;  /* 0x3f800000ee087423 */ /* 0x000fe200000101ee */
[----:B------:R1:W-:Y:S01]  /*6280*/  STS [R144+0x10000], R0 ;  /* 0x0100000090007388 */ /* 0x0003e20000000800 */
[----:B------:R-:W-:Y:S01]  /*6290*/  FADD.FTZ R30, -R140, R30 ;  /* 0x0000001e8c1e7221 */ /* 0x000fe20000010100 */
[----:B------:R-:W-:Y:S01]  /*62a0*/  FMUL.FTZ R7, R7, UR15 ;  /* 0x0000000f07077c20 */ /* 0x000fe20008410000 */
[----:B------:R-:W-:Y:S01]  /*62b0*/  FMUL.FTZ R8, R8, UR15 ;  /* 0x0000000f08087c20 */ /* 0x000fe20008410000 */
[----:B------:R-:W-:Y:S01]  /*62c0*/  FADD.FTZ R24, -R141, R24 ;  /* 0x000000188d187221 */ /* 0x000fe20000010100 */
[----:B------:R-:W-:Y:S01]  /*62d0*/  FMUL.FTZ R30, R245, R30 ;  /* 0x0000001ef51e7220 */ /* 0x000fe20000410000 */
[----:B------:R-:W-:Y:S01]  /*62e0*/  FFMA.FTZ R9, -R161, R161, 1 ;  /* 0x3f800000a1097423 */ /* 0x000fe200000101a1 */
[C---:B------:R-:W-:Y:S01]  /*62f0*/  FADD.FTZ R31, -R140.reuse, R31 ;  /* 0x0000001f8c1f7221 */ /* 0x040fe20000010100 */
[----:B------:R-:W-:Y:S01]  /*6300*/  FMUL.FTZ R24, R243, R24 ;  /* 0x00000018f3187220 */ /* 0x000fe20000410000 */
[----:B------:R-:W-:Y:S01]  /*6310*/  FADD.FTZ R27, -R140, R27 ;  /* 0x0000001b8c1b7221 */ /* 0x000fe20000010100 */
[----:B------:R-:W-:Y:S01]  /*6320*/  FMUL.FTZ R9, R9, UR15 ;  /* 0x0000000f09097c20 */ /* 0x000fe20008410000 */
[----:B-1----:R-:W-:Y:S01]  /*6330*/  FFMA.FTZ R5, -R236, R236, 1 ;  /* 0x3f800000ec057423 */ /* 0x002fe200000101ec */
[----:B------:R-:W-:Y:S01]  /*6340*/  FMUL.FTZ R31, R244, R31 ;  /* 0x0000001ff41f7220 */ /* 0x000fe20000410000 */
[----:B------:R-:W-:Y:S01]  /*6350*/  FMUL.FTZ R27, R248, R27 ;  /* 0x0000001bf81b7220 */ /* 0x000fe20000410000 */
[----:B------:R-:W-:Y:S01]  /*6360*/  FMUL.FTZ R24, R24, R9 ;  /* 0x0000000918187220 */ /* 0x000fe20000410000 */
[----:B------:R-:W-:Y:S01]  /*6370*/  FMUL.FTZ R5, R5, UR15 ;  /* 0x0000000f05057c20 */ /* 0x000fe20008410000 */
[----:B------:R-:W-:Y:S01]  /*6380*/  F2FP.BF16.F32.PACK_AB R17, R17, R34 ;  /* 0x000000221111723e */ /* 0x000fe200000010ff */
[----:B------:R-:W4:Y:S01]  /*6390*/  LDL.LU.64 R150, [R1+0x10] ;  /* 0x0000100001967983 */ /* 0x000f220000300a00 */
[----:B------:R-:W-:Y:S01]  /*63a0*/  F2FP.BF16.F32.PACK_AB R16, R16, R28 ;  /* 0x0000001c1010723e */ /* 0x000fe200000010ff */
[----:B------:R-:W1:Y:S01]  /*63b0*/  LDC R149, c[0x0][0x44c] ;  /* 0x00011300ff957b82 */ /* 0x000e620000000800 */
[----:B------:R-:W-:Y:S01]  /*63c0*/  F2FP.BF16.F32.PACK_AB R13, R13, R24 ;  /* 0x000000180d0d723e */ /* 0x000fe200000010ff */
[----:B------:R-:W-:Y:S04]  /*63d0*/  FFMA.FTZ R0, -R235, R235, 1 ;  /* 0x3f800000eb007423 */ /* 0x000fe800000101eb */
[----:B------:R-:W-:Y:S01]  /*63e0*/  FMUL.FTZ R0, R0, UR15 ;  /* 0x0000000f00007c20 */ /* 0x000fe20008410000 */
[----:B-1----:R-:W-:Y:S02]  /*63f0*/  IMAD R165, R149, UR8, RZ ;  /* 0x0000000895a57c24 */ /* 0x002fe4000f8e02ff */
[----:B--2---:R-:W-:Y:S04]  /*6400*/  FMUL.FTZ R10, R135, R10 ;  /* 0x0000000a870a7220 */ /* 0x004fe80000410000 */
[----:B------:R-:W-:Y:S01]  /*6410*/  FMUL.FTZ R19, R10, R8 ;  /* 0x000000080a137220 */ /* 0x000fe20000410000 */
[----:B---3--:R-:W-:Y:S01]  /*6420*/  FMUL.FTZ R11, R134, R11 ;  /* 0x0000000b860b7220 */ /* 0x008fe20000410000 */
[----:B----4-:R-:W-:Y:S03]  /*6430*/  FMUL.FTZ R14, R133, R14 ;  /* 0x0000000e850e7220 */ /* 0x010fe60000410000 */
[----:B------:R-:W-:Y:S01]  /*6440*/  FMUL.FTZ R11, R11, R7 ;  /* 0x000000070b0b7220 */ /* 0x000fe20000410000 */
[----:B------:R-:W-:Y:S01]  /*6450*/  FADD.FTZ R7, -R140, R26 ;  /* 0x0000001a8c077221 */ /* 0x000fe20000010100 */
[----:B------:R-:W-:Y:S01]  /*6460*/  FMUL.FTZ R15, R132, R15 ;  /* 0x0000000f840f7220 */ /* 0x000fe20000410000 */
[----:B------:R-:W-:Y:S01]  /*6470*/  FMUL.FTZ R14, R14, R5 ;  /* 0x000000050e0e7220 */ /* 0x000fe20000410000 */
[----:B------:R-:W-:Y:S01]  /*6480*/  FFMA.FTZ R5, -R168, R168, 1 ;  /* 0x3f800000a8057423 */ /* 0x000fe200000101a8 */
[----:B------:R-:W-:Y:S01]  /*6490*/  FMUL.FTZ R7, R249, R7 ;  /* 0x00000007f9077220 */ /* 0x000fe20000410000 */
[----:B------:R-:W-:Y:S01]  /*64a0*/  FMUL.FTZ R15, R15, R0 ;  /* 0x000000000f0f7220 */ /* 0x000fe20000410000 */
[----:B------:R-:W-:Y:S01]  /*64b0*/  FFMA.FTZ R0, -R166, R166, 1 ;  /* 0x3f800000a6007423 */ /* 0x000fe200000101a6 */
[----:B------:R-:W-:Y:S03]  /*64c0*/  FMUL.FTZ R8, R5, UR15 ;  /* 0x0000000f05087c20 */ /* 0x000fe60008410000 */
[----:B------:R-:W-:Y:S01]  /*64d0*/  FMUL.FTZ R10, R0, UR15 ;  /* 0x0000000f000a7c20 */ /* 0x000fe20008410000 */
[----:B------:R-:W-:Y:S01]  /*64e0*/  FFMA.FTZ R0, -R164, R164, 1 ;  /* 0x3f800000a4007423 */ /* 0x000fe200000101a4 */
[----:B------:R-:W-:Y:S02]  /*64f0*/  FMUL.FTZ R8, R27, R8 ;  /* 0x000000081b087220 */ /* 0x000fe40000410000 */
[----:B------:R-:W-:Y:S01]  /*6500*/  FMUL.FTZ R10, R7, R10 ;  /* 0x0000000a070a7220 */ /* 0x000fe20000410000 */
[----:B------:R-:W-:Y:S01]  /*6510*/  FMUL.FTZ R5, R0, UR15 ;  /* 0x0000000f00057c20 */ /* 0x000fe20008410000 */
[----:B------:R-:W-:Y:S01]  /*6520*/  FFMA.FTZ R7, -R162, R162, 1 ;  /* 0x3f800000a2077423 */ /* 0x000fe200000101a2 */
[--C-:B------:R-:W-:Y:S02]  /*6530*/  SHF.R.U32.HI R0, RZ, 0x4, R230.reuse ;  /* 0x00000004ff007819 */ /* 0x100fe400000116e6 */
[----:B------:R-:W-:Y:S01]  /*6540*/  FMUL.FTZ R30, R30, R5 ;  /* 0x000000051e1e7220 */ /* 0x000fe20000410000 */
[----:B------:R-:W-:Y:S01]  /*6550*/  F2FP.BF16.F32.PACK_AB R5, R11, R19 ;  /* 0x000000130b05723e */ /* 0x000fe200000010ff */
[----:B------:R-:W-:Y:S01]  /*6560*/  FMUL.FTZ R7, R7, UR15 ;  /* 0x0000000f07077c20 */ /* 0x000fe20008410000 */
[----:B------:R-:W-:Y:S02]  /*6570*/  F2FP.BF16.F32.PACK_AB R8, R8, R10 ;  /* 0x0000000a0808723e */ /* 0x000fe400000010ff */
[----:B------:R-:W-:Y:S01]  /*6580*/  LOP3.LUT R164, R0, 0x8, RZ, 0xc0, !PT ;  /* 0x0000000800a47812 */ /* 0x000fe200078ec0ff */
[----:B------:R1:W-:Y:S01]  /*6590*/  STS [R144+0x10400], R5 ;  /* 0x0104000590007388 */ /* 0x0003e20000000800 */
[----:B------:R-:W-:Y:S01]  /*65a0*/  FMUL.FTZ R9, R31, R7 ;  /* 0x000000071f097220 */ /* 0x000fe20000410000 */
[----:B------:R-:W-:Y:S03]  /*65b0*/  F2FP.BF16.F32.PACK_AB R7, R15, R14 ;  /* 0x0000000e0f07723e */ /* 0x000fe600000010ff */
[----:B------:R-:W-:Y:S01]  /*65c0*/  STS [R6+0x10000], R12 ;  /* 0x0100000c06007388 */ /* 0x000fe20000000800 */
[----:B------:R-:W-:Y:S02]  /*65d0*/  LOP3.LUT R0, R164, 0x10, R230, 0xf8, !PT ;  /* 0x00000010a4007812 */ /* 0x000fe400078ef8e6 */
[----:B------:R-:W-:Y:S02]  /*65e0*/  F2FP.BF16.F32.PACK_AB R9, R9, R30 ;  /* 0x0000001e0909723e */ /* 0x000fe400000010ff */
[----:B------:R-:W-:Y:S01]  /*65f0*/  STS [R6+0x10400], R7 ;  /* 0x0104000706007388 */ /* 0x000fe20000000800 */
[--C-:B------:R-:W-:Y:S04]  /*6600*/  LOP3.LUT R0, R0, 0xc0, R231.reuse, 0xf8, !PT ;  /* 0x000000c000007812 */ /* 0x100fe800078ef8e7 */
[----:B------:R-:W-:Y:S01]  /*6610*/  STS [R4+-0x4000], R21 ;  /* 0xffc0001504007388 */ /* 0x000fe20000000800 */
[----:B------:R-:W-:Y:S04]  /*6620*/  LOP3.LUT R0, R0, 0x18, R232, 0x78, !PT ;  /* 0x0000001800007812 */ /* 0x000fe800078e78e8 */
[----:B------:R-:W-:Y:S01]  /*6630*/  STS [R4+-0x3c00], R18 ;  /* 0xffc4001204007388 */ /* 0x000fe20000000800 */
[----:B------:R-:W-:Y:S04]  /*6640*/  LOP3.LUT R0, R0, 0x120, R231, 0xf8, !PT ;  /* 0x0000012000007812 */ /* 0x000fe800078ef8e7 */
[----:B------:R-:W-:Y:S02]  /*6650*/  LEA R0, R0, UR4, 0x1 ;  /* 0x0000000400007c11 */ /* 0x000fe4000f8e08ff */
[----:B-1----:R-:W-:Y:S05]  /*6660*/  IADD3 R5, PT, PT, R33, R4, RZ ;  /* 0x0000000421057210 */ /* 0x002fea0007ffe0ff */
[----:B------:R-:W-:Y:S05]  /*6670*/  STS [R5+-0x4000], R20 ;  /* 0xffc0001405007388 */ /* 0x000fea0000000800 */
[----:B------:R-:W-:Y:S05]  /*6680*/  STS [R5+-0x3c00], R17 ;  /* 0xffc4001105007388 */ /* 0x000fea0000000800 */
[----:B------:R-:W-:Y:S05]  /*6690*/  STS [R4+-0x3000], R13 ;  /* 0xffd0000d04007388 */ /* 0x000fea0000000800 */
[----:B------:R-:W-:Y:S05]  /*66a0*/  STS [R4+-0x2c00], R8 ;  /* 0xffd4000804007388 */ /* 0x000fea0000000800 */
[----:B------:R-:W-:Y:S05]  /*66b0*/  STS [R5+-0x3000], R16 ;  /* 0xffd0001005007388 */ /* 0x000fea0000000800 */
[----:B------:R-:W-:Y:S01]  /*66c0*/  STS [R5+-0x2c00], R9 ;  /* 0xffd4000905007388 */ /* 0x000fe20000000800 */
[----:B------:R-:W-:Y:S06]  /*66d0*/  BAR.SYNC.DEFER_BLOCKING 0x0 ;  /* 0x0000000000007b1d */ /* 0x000fec0000010000 */
[----:B------:R-:W-:Y:S05]  /*66e0*/  LDSM.16.MT88.4 R4, [R3+UR4+0x13000] ;  /* 0x013000040304783b */ /* 0x000fea0008004200 */
[----:B------:R-:W1:Y:S05]  /*66f0*/  LDSM.16.MT88.4 R8, [R0+0x6000] ;  /* 0x006000000008783b */ /* 0x000e6a0000004200 */
[----:B------:R-:W2:Y:S05]  /*6700*/  LDSM.16.MT88.4 R12, [R3+UR4+0x15000] ;  /* 0x01500004030c783b */ /* 0x000eaa0008004200 */
[----:B------:R-:W3:Y:S05]  /*6710*/  LDSM.16.MT88.4 R16, [R0+0x7000] ;  /* 0x007000000010783b */ /* 0x000eea0000004200 */
[----:B------:R-:W4:Y:S05]  /*6720*/  LDSM.16.MT88.4 R20, [R0+0x8000] ;  /* 0x008000000014783b */ /* 0x000f2a0000004200 */
[----:B------:R-:W-:Y:S05]  /*6730*/  LDSM.16.MT88.4 R24, [R3+UR4+0x13800] ;  /* 0x013800040318783b */ /* 0x000fea0008004200 */
[----:B------:R-:W4:Y:S05]  /*6740*/  LDSM.16.MT88.4 R28, [R0+0x6400] ;  /* 0x00640000001c783b */ /* 0x000f2a0000004200 */
[----:B------:R-:W4:Y:S05]  /*6750*/  LDSM.16.MT88.4 R32, [R3+UR4+0x15800] ;  /* 0x015800040320783b */ /* 0x000f2a0008004200 */
[----:B------:R-:W4:Y:S01]  /*6760*/  LDSM.16.MT88.4 R132, [R0+0x7400] ;  /* 0x007400000084783b */ /* 0x000f220000004200 */
[-C--:B-1----:R-:W-:Y:S04]  /*6770*/  HMMA.16816.F32.BF16 R36, R4, R8.reuse, R36 ;  /* 0x000000080424723c */ /* 0x082fe80000041824 */
[----:B------:R-:W-:Y:S05]  /*6780*/  LDSM.16.MT88.4 R136, [R0+0x6c00] ;  /* 0x006c00000088783b */ /* 0x000fea0000004200 */
[----:B------:R-:W-:Y:S01]  /*6790*/  LDSM.16.MT88.4 R140, [R3+UR4+0x16800] ;  /* 0x01680004038c783b */ /* 0x000fe20008004200 */
[C---:B--2---:R-:W-:Y:S04]  /*67a0*/  HMMA.16816.F32.BF16 R40, R12.reuse, R8, R40 ;  /* 0x000000080c28723c */ /* 0x044fe80000041828 */
[----:B------:R-:W-:Y:S04]  /*67b0*/  LDSM.16.MT88.4 R144, [R0+0x7c00] ;  /* 0x007c00000090783b */ /* 0x000fe80000004200 */
        /* <DEDUP_REMOVED lines=13> */
[----:B------:R-:W2:Y:S05]  /*6890*/  LDSM.16.MT88.4 R4, [R3+UR4+0x14000] ;  /* 0x014000040304783b */ /* 0x000eaa0008004200 */
        /* <DEDUP_REMOVED lines=14> */
[----:B------:R-:W1:Y:S01]  /*6980*/  LDSM.16.MT88.4 R32, [R0+0x8c00] ;  /* 0x008c00000020783b */ /* 0x000e620000004200 */
[----:B------:R-:W-:Y:S06]  /*6990*/  BAR.SYNC.DEFER_BLOCKING 0x0 ;  /* 0x0000000000007b1d */ /* 0x000fec0000010000 */
        /* <DEDUP_REMOVED lines=13> */
[----:B------:R-:W-:Y:S04]  /*6a70*/  LEA R4, -R165, RZ, 0x6 ;  /* 0x000000ffa5047211 */ /* 0x000fe800078e31ff */
[-C--:B------:R-:W-:Y:S05]  /*6a80*/  HMMA.16816.F32.BF16 R36, R132, R136.reuse, R36 ;  /* 0x000000888424723c */ /* 0x080fea0000041824 */
[C---:B------:R-:W-:Y:S03]  /*6a90*/  LEA R6, P0, R4.reuse, R150, 0x2 ;  /* 0x0000009604067211 */ /* 0x040fe600078010ff */
[C---:B------:R-:W-:Y:S04]  /*6aa0*/  HMMA.16816.F32.BF16 R40, R140.reuse, R136, R40 ;  /* 0x000000888c28723c */ /* 0x040fe80000041828 */
[----:B------:R-:W-:Y:S02]  /*6ab0*/  MOV R170, R6 ;  /* 0x0000000600aa7202 */ /* 0x000fe40000000f00 */
[----:B------:R-:W-:Y:S02]  /*6ac0*/  LEA.HI.X.SX32 R5, R4, R151, 0x2, P0 ;  /* 0x0000009704057211 */ /* 0x000fe400000f16ff */
[-C--:B------:R-:W-:Y:S03]  /*6ad0*/  HMMA.16816.F32.BF16 R44, R140, R138.reuse, R44 ;  /* 0x0000008a8c2c723c */ /* 0x080fe6000004182c */
[----:B------:R-:W-:Y:S02]  /*6ae0*/  MOV R171, R5 ;  /* 0x0000000500ab7202 */ /* 0x000fe40000000f00 */
[----:B------:R-:W-:Y:S03]  /*6af0*/  LOP3.LUT R4, R2, 0x1c0, RZ, 0xc0, !PT ;  /* 0x000001c002047812 */ /* 0x000fe600078ec0ff */
[C---:B------:R-:W-:Y:S01]  /*6b00*/  HMMA.16816.F32.BF16 R48, R132.reuse, R138, R48 ;  /* 0x0000008a8430723c */ /* 0x040fe20000041830 */
[----:B------:R2:W-:Y:S07]  /*6b10*/  STL.64 [R1+0x10], R170 ;  /* 0x000010aa01007387 */ /* 0x0005ee0000100a00 */
[-C--:B------:R-:W-:Y:S08]  /*6b20*/  HMMA.16816.F32.BF16 R52, R132, R144.reuse, R52 ;  /* 0x000000908434723c */ /* 0x080ff00000041834 */
[C---:B------:R-:W-:Y:S08]  /*6b30*/  HMMA.16816.F32.BF16 R56, R140.reuse, R144, R56 ;  /* 0x000000908c38723c */ /* 0x040ff00000041838 */
[-C--:B------:R-:W-:Y:S08]  /*6b40*/  HMMA.16816.F32.BF16 R60, R140, R146.reuse, R60 ;  /* 0x000000928c3c723c */ /* 0x080ff0000004183c */
[C---:B------:R-:W-:Y:S08]  /*6b50*/  HMMA.16816.F32.BF16 R64, R132.reuse, R146, R64 ;  /* 0x000000928440723c */ /* 0x040ff00000041840 */
[-C--:B-1----:R-:W-:Y:S08]  /*6b60*/  HMMA.16816.F32.BF16 R68, R132, R32.reuse, R68 ;  /* 0x000000208444723c */ /* 0x082ff00000041844 */
[C---:B------:R-:W-:Y:S08]  /*6b70*/  HMMA.16816.F32.BF16 R72, R140.reuse, R32, R72 ;  /* 0x000000208c48723c */ /* 0x040ff00000041848 */
[-C--:B------:R-:W-:Y:S08]  /*6b80*/  HMMA.16816.F32.BF16 R76, R140, R34.reuse, R76 ;  /* 0x000000228c4c723c */ /* 0x080ff0000004184c */
[----:B------:R-:W-:Y:S01]  /*6b90*/  HMMA.16816.F32.BF16 R80, R132, R34, R80 ;  /* 0x000000228450723c */ /* 0x000fe20000041850 */
[----:B------:R-:W-:Y:S08]  /*6ba0*/  @!UPT UIADD3 URZ, UPT, UPT, URZ, URZ, URZ ;  /* 0x000000fffffff290 */ /* 0x000ff0000fffe0ff */
[----:B--2---:R-:W-:Y:S11]  /*6bb0*/  BRA.U !UP0, `(.L_x_279) ;  /* 0x0000000108887547 */ /* 0x004ff6000b800000 */
[----:B------:R-:W2:Y:S01]  /*6bc0*/  LDL.LU.64 R150, [R1+0x20] ;  /* 0x0000200001967983 */ /* 0x000ea20000300a00 */
        /* <DEDUP_REMOVED lines=9> */
[----:B------:R-:W-:Y:S02]  /*6c60*/  LOP3.LUT R6, R10, 0x18, R230, 0x78, !PT ;  /* 0x000000180a067812 */ /* 0x000fe400078e78e6 */
[----:B------:R-:W-:Y:S02]  /*6c70*/  ISETP.GE.AND P4, PT, R9, UR5, PT ;  /* 0x0000000509007c0c */ /* 0x000fe4000bf86270 */
[----:B------:R-:W-:Y:S02]  /*6c80*/  LOP3.LUT R6, R6, 0x1f20, R163, 0xf8, !PT ;  /* 0x00001f2006067812 */ /* 0x000fe400078ef8a3 */
[----:B--2---:R-:W-:Y:S04]  /*6c90*/  IADD3 R8, P6, PT, R150, R7, RZ ;  /* 0x0000000796087210 */ /* 0x004fe80007fde0ff */
[----:B------:R-:W-:Y:S02]  /*6ca0*/  LEA.HI.X.SX32 R7, R5, R151, 0x1, P6 ;  /* 0x0000009705077211 */ /* 0x000fe400030f0eff */
[----:B------:R-:W-:Y:S03]  /*6cb0*/  LEA R5, R6, UR4, 0x1 ;  /* 0x0000000406057c11 */ /* 0x000fe6000f8e08ff */
[----:B------:R-:W-:Y:S05]  /*6cc0*/  IMAD.MOV.U32 R9, RZ, RZ, R7 ;  /* 0x000000ffff097224 */ /* 0x000fea00078e0007 */
        /* <DEDUP_REMOVED lines=15> */
[----:B------:R1:W-:Y:S04]  /*6dc0*/  STL.64 [R1+0x20], R8 ;  /* 0x0000200801007387 */ /* 0x0003e80000100a00 */
[----:B------:R-:W0:Y:S02]  /*6dd0*/  LDGDEPBAR ;  /* 0x00000000000079af */ /* 0x000e240000000000 */
.L_x_279:
[----:B------:R-:W-:Y:S01]  /*6de0*/  LOP3.LUT R2, R2, 0x200, RZ, 0xc0, !PT ;  /* 0x0000020002027812 */ /* 0x000fe200078ec0ff */
[----:B-1----:R-:W-:Y:S01]  /*6df0*/  LDSM.16.MT88.4 R8, [R0+0x9000] ;  /* 0x009000000008783b */ /* 0x002fe20000004200 */
[----:B------:R-:W-:Y:S01]  /*6e00*/  LOP3.LUT R4, R4, 0x38, R163, 0xf8, !PT ;  /* 0x0000003804047812 */ /* 0x000fe200078ef8a3 */
[----:B------:R-:W-:Y:S01]  /*6e10*/  IMAD.U32 R166, RZ, RZ, UR52 ;  /* 0x00000034ffa67e24 */ /* 0x000fe2000f8e00ff */
[----:B------:R-:W-:Y:S01]  /*6e20*/  LOP3.LUT R2, R2, 0xc00, R231, 0xf8, !PT ;  /* 0x00000c0002027812 */ /* 0x000fe200078ef8e7 */
[----:B------:R-:W-:Y:S01]  /*6e30*/  LDSM.16.MT88.4 R16, [R0+0xb000] ;  /* 0x00b000000010783b */ /* 0x000fe20000004200 */
[----:B------:R-:W-:Y:S01]  /*6e40*/  PLOP3.LUT P5, PT, PT, PT, UP0, 0x80, 0x8 ;  /* 0x000000000008781c */ /* 0x000fe20003faf008 */
[----:B------:R-:W-:Y:S01]  /*6e50*/  IMAD.MOV.U32 R239, RZ, RZ, 0x4 ;  /* 0x00000004ffef7424 */ /* 0x000fe200078e00ff */
[----:B------:R-:W-:Y:S01]  /*6e60*/  LOP3.LUT R2, R2, R4, R148, 0xf6, !PT ;  /* 0x0000000402027212 */ /* 0x000fe200078ef694 */
[----:B------:R-:W-:Y:S01]  /*6e70*/  LDSM.16.MT88.4 R28, [R0+0xd000] ;  /* 0x00d00000001c783b */ /* 0x000fe20000004200 */
[----:B------:R-:W-:Y:S01]  /*6e80*/  LEA R166, P0, R166, R170, 0x2 ;  /* 0x000000aaa6a67211 */ /* 0x000fe200078010ff */
[----:B------:R-:W-:Y:S01]  /*6e90*/  @UP0 UIADD3 UR19, UP1, UPT, UR60, -0x100, URZ ;  /* 0xffffff003c130890 */ /* 0x000fe2000ff3e0ff */
[----:B------:R-:W-:Y:S01]  /*6ea0*/  LEA R2, R2, UR4, 0x1 ;  /* 0x0000000402027c11 */ /* 0x000fe2000f8e08ff */
[----:B------:R-:W-:Y:S01]  /*6eb0*/  LDSM.16.MT88.4 R132, [R0+0x9400] ;  /* 0x009400000084783b */ /* 0x000fe20000004200 */
[----:B------:R-:W-:Y:S02]  /*6ec0*/  ULOP3.LUT UR14, UR47, 0x1, URZ, 0xc0, !UPT ;  /* 0x000000012f0e7892 */ /* 0x000fe4000f8ec0ff */
[----:B------:R-:W-:Y:S01]  /*6ed0*/  @UP0 UIADD3.X UR18, UPT, UPT, UR61, -0x1, URZ, UP1, !UPT ;  /* 0xffffffff3d120890 */ /* 0x000fe20008ffe4ff */
[----:B------:R-:W1:Y:S01]  /*6ee0*/  LDSM.16.M88.4 R24, [R2+0xf000] ;  /* 0x00f000000218783b */ /* 0x000e620000000200 */
[C---:B------:R-:W-:Y:S01]  /*6ef0*/  IMAD.IADD R161, R2.reuse, 0x1, R226 ;  /* 0x0000000102a17824 */ /* 0x040fe200078e02e2 */
[----:B------:R-:W-:Y:S01]  /*6f00*/  @UP0 UIADD3 UR10, UP1, UPT, UR10, -0x100, URZ ;  /* 0xffffff000a0a0890 */ /* 0x000fe2000ff3e0ff */
[C---:B------:R-:W-:Y:S01]  /*6f10*/  VIADD R12, R2.reuse, 0xf000 ;  /* 0x0000f000020c7836 */ /* 0x040fe20000000000 */
[----:B------:R-:W2:Y:S01]  /*6f20*/  LDL R238, [R1+0x34] ;  /* 0x0000340001ee7983 */ /* 0x000ea20000100800 */
[----:B------:R-:W-:Y:S01]  /*6f30*/  VIADD R160, R2, 0xf040 ;  /* 0x0000f04002a07836 */ /* 0x000fe20000000000 */
[----:B------:R-:W-:Y:S01]  /*6f40*/  @UP0 UIADD3.X UR11, UPT, UPT, UR11, -0x1, URZ, UP1, !UPT ;  /* 0xffffffff0b0b0890 */ /* 0x000fe20008ffe4ff */
[----:B------:R-:W-:Y:S01]  /*6f50*/  @P1 VIADD R160, R12, 0xffffffc0 ;  /* 0xffffffc00ca01836 */ /* 0x000fe20000000000 */
[----:B------:R-:W3:Y:S01]  /*6f60*/  LDSM.16.M88.4 R32, [R161+0xf000] ;  /* 0x00f00000a120783b */ /* 0x000ee20000000200 */
[----:B------:R-:W-:Y:S02]  /*6f70*/  UISETP.NE.U32.AND UP1, UPT, UR14, 0x1, UPT ;  /* 0x000000010e00788c */ /* 0x000fe4000bf25070 */
[----:B------:R-:W-:Y:S01]  /*6f80*/  IMAD.IADD R162, R226, 0x1, R160 ;  /* 0x00000001e2a27824 */ /* 0x000fe200078e02a0 */
[----:B------:R-:W4:Y:S03]  /*6f90*/  LDL R237, [R1+0x44] ;  /* 0x0000440001ed7983 */ /* 0x000f260000100800 */
[----:B------:R-:W-:Y:S01]  /*6fa0*/  PLOP3.LUT P4, PT, PT, PT, UP1, 0x80, 0x8 ;  /* 0x000000000008781c */ /* 0x000fe20003f8f018 */
[----:B------:R-:W5:Y:S04]  /*6fb0*/  LDSM.16.MT88.4 R136, [R0+0xb400] ;  /* 0x00b400000088783b */ /* 0x000f680000004200 */
[----:B------:R-:W4:Y:S04]  /*6fc0*/  LDL R236, [R1+0x40] ;  /* 0x0000400001ec7983 */ /* 0x000f280000100800 */
[----:B------:R-:W5:Y:S04]  /*6fd0*/  LDSM.16.MT88.4 R140, [R0+0xd400] ;  /* 0x00d40000008c783b */ /* 0x000f680000004200 */
[----:B------:R-:W4:Y:S04]  /*6fe0*/  LDL R235, [R1+0x3c] ;  /* 0x00003c0001eb7983 */ /* 0x000f280000100800 */
[----:B------:R-:W-:Y:S04]  /*6ff0*/  LDSM.16.MT88.4 R148, [R0+0x9800] ;  /* 0x009800000094783b */ /* 0x000fe80000004200 */
[----:B------:R-:W4:Y:S01]  /*7000*/  LDL R234, [R1+0x38] ;  /* 0x0000380001ea7983 */ /* 0x000f220000100800 */
[C---:B-1----:R-:W-:Y:S03]  /*7010*/  HMMA.16816.F32.BF16 R4, R24.reuse, R8, RZ ;  /* 0x000000081804723c */ /* 0x042fe600000418ff */
[----:B------:R-:W1:Y:S04]  /*7020*/  LDSM.16.M88.4 R144, [R160] ;  /* 0x00000000a090783b */ /* 0x000e680000000200 */
[----:B------:R-:W-:Y:S01]  /*7030*/  LDSM.16.MT88.4 R156, [R0+0x9c00] ;  /* 0x009c0000009c783b */ /* 0x000fe20000004200 */
[C---:B------:R-:W-:Y:S03]  /*7040*/  HMMA.16816.F32.BF16 R8, R24.reuse, R10, RZ ;  /* 0x0000000a1808723c */ /* 0x040fe600000418ff */
[----:B------:R-:W-:Y:S05]  /*7050*/  LDSM.16.M88.4 R152, [R162] ;  /* 0x00000000a298783b */ /* 0x000fea0000000200 */
        /* <DEDUP_REMOVED lines=8> */
[C---:B-----5:R-:W-:Y:S08]  /*70e0*/  HMMA.16816.F32.BF16 R12, R32.reuse, R136, R12 ;  /* 0x00000088200c723c */ /* 0x060ff0000004180c */
[C---:B------:R-:W-:Y:S01]  /*70f0*/  HMMA.16816.F32.BF16 R16, R32.reuse, R138, R16 ;  /* 0x0000008a2010723c */ /* 0x040fe20000041810 */
[----:B------:R-:W-:Y:S07]  /*7100*/  LDSM.16.MT88.4 R136, [R0+0xdc00] ;  /* 0x00dc00000088783b */ /* 0x000fee0000004200 */
[C---:B------:R-:W-:Y:S08]  /*7110*/  HMMA.16816.F32.BF16 R20, R32.reuse, R140, R20 ;  /* 0x0000008c2014723c */ /* 0x040ff00000041814 */
[----:B------:R-:W-:Y:S01]  /*7120*/  HMMA.16816.F32.BF16 R24, R32, R142, R24 ;  /* 0x0000008e2018723c */ /* 0x000fe20000041818 */
[----:B------:R-:W5:Y:S04]  /*7130*/  LDSM.16.MT88.4 R32, [R0+0xbc00] ;  /* 0x00bc00000020783b */ /* 0x000f680000004200 */
[----:B------:R3:W-:Y:S03]  /*7140*/  LDSM.16.M88.4 R140, [R2+0x11000] ;  /* 0x01100000028c783b */ /* 0x0007e60000000200 */
[C---:B-1----:R-:W-:Y:S08]  /*7150*/  HMMA.16816.F32.BF16 R4, R144.reuse, R148, R4 ;  /* 0x000000949004723c */ /* 0x042ff00000041804 */
[C---:B------:R-:W-:Y:S01]  /*7160*/  HMMA.16816.F32.BF16 R8, R144.reuse, R150, R8 ;  /* 0x000000969008723c */ /* 0x040fe20000041808 */
[----:B------:R-:W1:Y:S07]  /*7170*/  LDSM.16.MT88.4 R148, [R0+0xa000] ;  /* 0x00a000000094783b */ /* 0x000e6e0000004200 */
[C---:B------:R-:W-:Y:S01]  /*7180*/  HMMA.16816.F32.BF16 R12, R144.reuse, R28, R12 ;  /* 0x0000001c900c723c */ /* 0x040fe2000004180c */
[----:B---3--:R-:W-:Y:S07]  /*7190*/  IMAD.U32 R2, RZ, RZ, UR52 ;  /* 0x00000034ff027e24 */ /* 0x008fee000f8e00ff */
[C---:B------:R-:W-:Y:S01]  /*71a0*/  HMMA.16816.F32.BF16 R16, R144.reuse, R30, R16 ;  /* 0x0000001e9010723c */ /* 0x040fe20000041810 */
[----:B------:R-:W3:Y:S02]  /*71b0*/  LDSM.16.MT88.4 R28, [R0+0xc000] ;  /* 0x00c00000001c783b */ /* 0x000ee40000004200 */
        /* <DEDUP_REMOVED lines=9> */
[C---:B-----5:R-:W-:Y:S08]  /*7250*/  HMMA.16816.F32.BF16 R12, R152.reuse, R32, R12 ;  /* 0x00000020980c723c */ /* 0x060ff0000004180c */
[C---:B------:R-:W-:Y:S01]  /*7260*/  HMMA.16816.F32.BF16 R16, R152.reuse, R34, R16 ;  /* 0x000000229810723c */ /* 0x040fe20000041810 */
[----:B------:R-:W5:Y:S07]  /*7270*/  LDSM.16.MT88.4 R32, [R0+0xc400] ;  /* 0x00c400000020783b */ /* 0x000f6e0000004200 */
[C---:B------:R-:W-:Y:S08]  /*7280*/  HMMA.16816.F32.BF16 R20, R152.reuse, R136, R20 ;  /* 0x000000889814723c */ /* 0x040ff00000041814 */
[----:B------:R-:W-:Y:S01]  /*7290*/  HMMA.16816.F32.BF16 R24, R152, R138, R24 ;  /* 0x0000008a9818723c */ /* 0x000fe20000041818 */
[----:B------:R-:W-:Y:S07]  /*72a0*/  LDSM.16.MT88.4 R136, [R0+0xa800] ;  /* 0x00a800000088783b */ /* 0x000fee0000004200 */
[C---:B-1----:R-:W-:Y:S08]  /*72b0*/  HMMA.16816.F32.BF16 R4, R140.reuse, R148, R4 ;  /* 0x000000948c04723c */ /* 0x042ff00000041804 */
[C---:B------:R-:W-:Y:S08]  /*72c0*/  HMMA.16816.F32.BF16 R8, R140.reuse, R150, R8 ;  /* 0x000000968c08723c */ /* 0x040ff00000041808 */
[C---:B---3--:R-:W-:Y:S08]  /*72d0*/  HMMA.16816.F32.BF16 R12, R140.reuse, R28, R12 ;  /* 0x0000001c8c0c723c */ /* 0x048ff0000004180c */
[C---:B------:R-:W-:Y:S01]  /*72e0*/  HMMA.16816.F32.BF16 R16, R140.reuse, R30, R16 ;  /* 0x0000001e8c10723c */ /* 0x040fe20000041810 */
[----:B------:R-:W1:Y:S07]  /*72f0*/  LDSM.16.MT88.4 R28, [R0+0xe400] ;  /* 0x00e40000001c783b */ /* 0x000e6e0000004200 */
[C---:B------:R-:W-:Y:S08]  /*7300*/  HMMA.16816.F32.BF16 R20, R140.reuse, R132, R20 ;  /* 0x000000848c14723c */ /* 0x040ff00000041814 */
[----:B------:R-:W-:Y:S01]  /*7310*/  HMMA.16816.F32.BF16 R24, R140, R134, R24 ;  /* 0x000000868c18723c */ /* 0x000fe20000041818 */
[----:B------:R-:W3:Y:S04]  /*7320*/  LDSM.16.M88.4 R132, [R160+0x2000] ;  /* 0x00200000a084783b */ /* 0x000ee80000000200 */
[----:B------:R-:W-:Y:S03]  /*7330*/  LDSM.16.MT88.4 R140, [R0+0xac00] ;  /* 0x00ac0000008c783b */ /* 0x000fe60000004200 */
[C---:B------:R-:W-:Y:S08]  /*7340*/  HMMA.16816.F32.BF16 R4, R144.reuse, R156, R4 ;  /* 0x0000009c9004723c */ /* 0x040ff00000041804 */
[C---:B------:R-:W-:Y:S03]  /*7350*/  HMMA.16816.F32.BF16 R8, R144.reuse, R158, R8 ;  /* 0x0000009e9008723c */ /* 0x040fe60000041808 */
[C---:B------:R-:W-:Y:S04]  /*7360*/  LEA R158, P0, R165.reuse, R166, 0x5 ;  /* 0x000000a6a59e7211 */ /* 0x040fe800078028ff */
[C---:B------:R-:W-:Y:S01]  /*7370*/  LEA.HI.X.SX32 R159, R165.reuse, R167, 0x5, P0 ;  /* 0x000000a7a59f7211 */ /* 0x040fe200000f2eff */
[C---:B-----5:R-:W-:Y:S03]  /*7380*/  HMMA.16816.F32.BF16 R12, R144.reuse, R32, R12 ;  /* 0x00000020900c723c */ /* 0x060fe6000004180c */
[C---:B------:R-:W-:Y:S04]  /*7390*/  LEA R156, P0, R165.reuse, R158, 0x5 ;  /* 0x0000009ea59c7211 */ /* 0x040fe800078028ff */
[C---:B------:R-:W-:Y:S01]  /*73a0*/  LEA.HI.X.SX32 R157, R165.reuse, R159, 0x5, P0 ;  /* 0x0000009fa59d7211 */ /* 0x040fe200000f2eff */
[C---:B------:R-:W-:Y:S01]  /*73b0*/  HMMA.16816.F32.BF16 R16, R144.reuse, R34, R16 ;  /* 0x000000229010723c */ /* 0x040fe20000041810 */
[----:B------:R-:W5:Y:S02]  /*73c0*/  LDSM.16.MT88.4 R32, [R0+0xc800] ;  /* 0x00c800000020783b */ /* 0x000f640000004200 */
        /* <DEDUP_REMOVED lines=15> */
[C---:B-----5:R-:W-:Y:S03]  /*74c0*/  HMMA.16816.F32.BF16 R12, R132.reuse, R32, R12 ;  /* 0x00000020840c723c */ /* 0x060fe6000004180c */
[C---:B------:R-:W-:Y:S05]  /*74d0*/  LEA R148, P0, R165.reuse, R168, 0x5 ;  /* 0x000000a8a5947211 */ /* 0x040fea00078028ff */
[C---:B------:R-:W-:Y:S01]  /*74e0*/  HMMA.16816.F32.BF16 R16, R132.reuse, R34, R16 ;  /* 0x000000228410723c */ /* 0x040fe20000041810 */
[----:B------:R-:W5:Y:S02]  /*74f0*/  LDSM.16.MT88.4 R32, [R0+0xcc00] ;  /* 0x00cc00000020783b */ /* 0x000f640000004200 */
[C---:B------:R-:W-:Y:S02]  /*7500*/  LEA.HI.X.SX32 R149, R165.reuse, R169, 0x5, P0 ;  /* 0x000000a9a5957211 */ /* 0x040fe400000f2eff */
[C---:B------:R-:W-:Y:S03]  /*7510*/  LEA R146, P0, R165.reuse, R148, 0x5 ;  /* 0x00000094a5927211 */ /* 0x040fe600078028ff */
[C---:B-1----:R-:W-:Y:S03]  /*7520*/  HMMA.16816.F32.BF16 R20, R132.reuse, R28, R20 ;  /* 0x0000001c8414723c */ /* 0x042fe60000041814 */
[C---:B------:R-:W-:Y:S02]  /*7530*/  LEA.HI.X.SX32 R147, R165.reuse, R149, 0x5, P0 ;  /* 0x00000095a5937211 */ /* 0x040fe400000f2eff */
[C---:B------:R-:W-:Y:S03]  /*7540*/  LEA R144, P0, R165.reuse, R146, 0x5 ;  /* 0x00000092a5907211 */ /* 0x040fe600078028ff */
[----:B------:R-:W-:Y:S01]  /*7550*/  HMMA.16816.F32.BF16 R24, R132, R30, R24 ;  /* 0x0000001e8418723c */ /* 0x000fe20000041818 */
[----:B------:R1:W4:Y:S02]  /*7560*/  LDSM.16.MT88.4 R28, [R0+0xec00] ;  /* 0x00ec0000001c783b */ /* 0x0003240000004200 */
        /* <DEDUP_REMOVED lines=9> */
[C---:B-----5:R-:W-:Y:S03]  /*7600*/  HMMA.16816.F32.BF16 R12, R136.reuse, R32, R12 ;  /* 0x00000020880c723c */ /* 0x060fe6000004180c */
[C---:B------:R-:W-:Y:S02]  /*7610*/  LEA.HI.X.SX32 R141, R165.reuse, R133, 0x5, P0 ;  /* 0x00000085a58d7211 */ /* 0x040fe400000f2eff */
[----:B--2---:R-:W-:Y:S01]  /*7620*/  @P5 LOP3.LUT R238, R0, 0x7, R2, 0xf8, !PT ;  /* 0x0000000700ee5812 */ /* 0x004fe200078ef802 */
[C---:B------:R-:W-:Y:S02]  /*7630*/  VIADD R0, R220.reuse, 0xffffd000 ;  /* 0xffffd000dc007836 */ /* 0x040fe40000000000 */
[C---:B------:R-:W-:Y:S02]  /*7640*/  HMMA.16816.F32.BF16 R16, R136.reuse, R34, R16 ;  /* 0x000000228810723c */ /* 0x040fe40000041810 */
[----:B------:R-:W-:Y:S01]  /*7650*/  @P5 STL [R1+0x34], R238 ;  /* 0x000034ee01005387 */ /* 0x000fe20000100800 */
[C---:B------:R-:W-:Y:S04]  /*7660*/  IMAD.WIDE R142, R165.reuse, -0xc0, R140 ;  /* 0xffffff40a58e7825 */ /* 0x040fe800078e028c */
[----:B------:R-:W-:Y:S01]  /*7670*/  @P4 VIADD R0, R220, 0x3000 ;  /* 0x00003000dc004836 */ /* 0x000fe20000000000 */
[C---:B----4-:R-:W-:Y:S03]  /*7680*/  HMMA.16816.F32.BF16 R20, R136.reuse, R28, R20 ;  /* 0x0000001c8814723c */ /* 0x050fe60000041814 */
        /* <DEDUP_REMOVED lines=8> */
[----:B------:R-:W3:Y:S01]  /*7710*/  @P5 LDG.E R236, desc[UR38][R28.64+-0xe0] ;  /* 0xffff20261cec5981 */ /* 0x000ee2000c1e1900 */
[C---:B------:R-:W-:Y:S03]  /*7720*/  LEA R32, P0, R165.reuse, R34, 0x5 ;  /* 0x00000022a5207211 */ /* 0x040fe600078028ff */
[----:B------:R-:W4:Y:S01]  /*7730*/  @P5 LDG.E R235, desc[UR38][R28.64+-0x80] ;  /* 0xffff80261ceb5981 */ /* 0x000f22000c1e1900 */
        /* <DEDUP_REMOVED lines=26> */
[----:B------:R1:W-:Y:S04]  /*78e0*/  REDG.E.ADD.F32.FTZ.RN.STRONG.GPU desc[UR38][R170.64+0x100], R20 ;  /* 0x00010014aa0079a6 */ /* 0x0003e8000c12f326 */
        /* <DEDUP_REMOVED lines=11> */
[----:B-1----:R-:W5:Y:S04]  /*79a0*/  LDL.LU R170, [R1+0x18] ;  /* 0x0000180001aa7983 */ /* 0x002f680000300800 */
[----:B------:R-:W1:Y:S04]  /*79b0*/  LDSM.16.MT88.4 R28, [R220+0x2000] ;  /* 0x00200000dc1c783b */ /* 0x000e680000004200 */
[----:B------:R-:W-:Y:S04]  /*79c0*/  LDSM.16.MT88.4 R32, [R3+UR4+0xf800] ;  /* 0x00f800040320783b */ /* 0x000fe80008004200 */
[----:B------:R-:W1:Y:S04]  /*79d0*/  LDSM.16.MT88.4 R20, [R220+0x400] ;  /* 0x00040000dc14783b */ /* 0x000e680000004200 */
[----:B------:R-:W1:Y:S04]  /*79e0*/  LDSM.16.MT88.4 R132, [R3+UR4+0x11800] ;  /* 0x011800040384783b */ /* 0x000e680008004200 */
[----:B------:R-:W1:Y:S04]  /*79f0*/  LDSM.16.MT88.4 R24, [R220+0x1400] ;  /* 0x00140000dc18783b */ /* 0x000e680000004200 */
[----:B------:R-:W-:Y:S01]  /*7a00*/  LDSM.16.MT88.4 R136, [R220+0xc00] ;  /* 0x000c0000dc88783b */ /* 0x000fe20000004200 */
[-C--:B------:R-:W-:Y:S03]  /*7a10*/  HMMA.16816.F32.BF16 R84, R4, R8.reuse, R84 ;  /* 0x000000080454723c */ /* 0x080fe60000041854 */
[----:B------:R-:W-:Y:S04]  /*7a20*/  LDSM.16.MT88.4 R140, [R3+UR4+0x12800] ;  /* 0x01280004038c783b */ /* 0x000fe80008004200 */
[----:B------:R-:W-:Y:S01]  /*7a30*/  LDSM.16.MT88.4 R144, [R220+0x2c00] ;  /* 0x002c0000dc90783b */ /* 0x000fe20000004200 */
        /* <DEDUP_REMOVED lines=14> */
[----:B------:R-:W1:Y:S04]  /*7b20*/  LDSM.16.MT88.4 R4, [R3+UR4+0x10000] ;  /* 0x010000040304783b */ /* 0x000e680008004200 */
[----:B------:R-:W-:Y:S03]  /*7b30*/  LDSM.16.MT88.4 R28, [R220+0x2800] ;  /* 0x00280000dc1c783b */ /* 0x000fe60000004200 */
[-C--:B------:R-:W-:Y:S08]  /*7b40*/  HMMA.16816.F32.BF16 R84, R32, R20.reuse, R84 ;  /* 0x000000142054723c */ /* 0x080ff00000041854 */
[C---:B------:R-:W-:Y:S08]  /*7b50*/  HMMA.16816.F32.BF16 R88, R132.reuse, R20, R88 ;  /* 0x000000148458723c */ /* 0x040ff00000041858 */
[-C--:B------:R-:W-:Y:S08]  /*7b60*/  HMMA.16816.F32.BF16 R92, R132, R22.reuse, R92 ;  /* 0x00000016845c723c */ /* 0x080ff0000004185c */
[C---:B------:R-:W-:Y:S01]  /*7b70*/  HMMA.16816.F32.BF16 R96, R32.reuse, R22, R96 ;  /* 0x000000162060723c */ /* 0x040fe20000041860 */
[----:B------:R-:W1:Y:S07]  /*7b80*/  LDSM.16.MT88.4 R20, [R220+0x1800] ;  /* 0x00180000dc14783b */ /* 0x000e6e0000004200 */
[-C--:B------:R-:W-:Y:S08]  /*7b90*/  HMMA.16816.F32.BF16 R100, R32, R24.reuse, R100 ;  /* 0x000000182064723c */ /* 0x080ff00000041864 */
[C---:B------:R-:W-:Y:S08]  /*7ba0*/  HMMA.16816.F32.BF16 R104, R132.reuse, R24, R104 ;  /* 0x000000188468723c */ /* 0x040ff00000041868 */
[-C--:B------:R-:W-:Y:S01]  /*7bb0*/  HMMA.16816.F32.BF16 R108, R132, R26.reuse, R108 ;  /* 0x0000001a846c723c */ /* 0x080fe2000004186c */
[----:B--2---:R-:W-:Y:S04]  /*7bc0*/  @P5 STL [R1+0x44], R237 ;  /* 0x000044ed01005387 */ /* 0x004fe80000100800 */
[----:B---3--:R-:W-:Y:S03]  /*7bd0*/  @P5 STL [R1+0x40], R236 ;  /* 0x000040ec01005387 */ /* 0x008fe60000100800 */
[C---:B------:R-:W-:Y:S01]  /*7be0*/  HMMA.16816.F32.BF16 R112, R32.reuse, R26, R112 ;  /* 0x0000001a2070723c */ /* 0x040fe20000041870 */
[----:B------:R-:W2:Y:S04]  /*7bf0*/  LDSM.16.MT88.4 R24, [R3+UR4+0x10800] ;  /* 0x010800040318783b */ /* 0x000ea80008004200 */
[----:B----4-:R-:W-:Y:S03]  /*7c00*/  @P5 STL [R1+0x3c], R235 ;  /* 0x00003ceb01005387 */ /* 0x010fe60000100800 */
[-C--:B------:R-:W-:Y:S01]  /*7c10*/  HMMA.16816.F32.BF16 R116, R32, R8.reuse, R116 ;  /* 0x000000082074723c */ /* 0x080fe20000041874 */
[----:B-----5:R-:W-:Y:S07]  /*7c20*/  @P5 STL [R1+0x38], R234 ;  /* 0x000038ea01005387 */ /* 0x020fee0000100800 */
[C---:B------:R-:W-:Y:S08]  /*7c30*/  HMMA.16816.F32.BF16 R120, R132.reuse, R8, R120 ;  /* 0x000000088478723c */ /* 0x040ff00000041878 */
[-C--:B------:R-:W-:Y:S01]  /*7c40*/  HMMA.16816.F32.BF16 R124, R132, R10.reuse, R124 ;  /* 0x0000000a847c723c */ /* 0x080fe2000004187c */
[----:B------:R3:W4:Y:S07]  /*7c50*/  LDSM.16.MT88.4 R132, [R220+0x1c00] ;  /* 0x001c0000dc84783b */ /* 0x00072e0000004200 */
[----:B------:R-:W-:Y:S08]  /*7c60*/  HMMA.16816.F32.BF16 R128, R32, R10, R128 ;  /* 0x0000000a2080723c */ /* 0x000ff00000041880 */
[-C--:B-1----:R-:W-:Y:S08]  /*7c70*/  HMMA.16816.F32.BF16 R84, R4, R12.reuse, R84 ;  /* 0x0000000c0454723c */ /* 0x082ff00000041854 */
[C---:B------:R-:W-:Y:S04]  /*7c80*/  HMMA.16816.F32.BF16 R88, R16.reuse, R12, R88 ;  /* 0x0000000c1058723c */ /* 0x040fe80000041858 */
[----:B---3--:R-:W-:Y:S04]  /*7c90*/  IMAD.MOV.U32 R220, RZ, RZ, R0 ;  /* 0x000000ffffdc7224 */ /* 0x008fe800078e0000 */
        /* <DEDUP_REMOVED lines=8> */
[-C--:B------:R-:W-:Y:S03]  /*7d20*/  HMMA.16816.F32.BF16 R124, R16, R30.reuse, R124 ;  /* 0x0000001e107c723c */ /* 0x080fe6000004187c */
[----:B------:R-:W-:Y:S05]  /*7d30*/  VIADD R170, R170, 0xffffffc0 ;  /* 0xffffffc0aaaa7836 */ /* 0x000fea0000000000 */
[----:B------:R-:W-:Y:S01]  /*7d40*/  HMMA.16816.F32.BF16 R128, R4, R30, R128 ;  /* 0x0000001e0480723c */ /* 0x000fe20000041880 */
[----:B------:R1:W-:Y:S07]  /*7d50*/  STL [R1+0x18], R170 ;  /* 0x000018aa01007387 */ /* 0x0003ee0000100800 */
[-C--:B--2---:R-:W-:Y:S08]  /*7d60*/  HMMA.16816.F32.BF16 R84, R24, R136.reuse, R84 ;  /* 0x000000881854723c */ /* 0x084ff00000041854 */
        /* <DEDUP_REMOVED lines=12> */
[----:B-1----:R-:W-:Y:S11]  /*7e30*/  BRA.U UP0, `(.L_x_280) ;  /* 0xffffffb900147547 */ /* 0x002ff6000b83ffff */
        /* <DEDUP_REMOVED lines=9> */
[----:B------:R-:W-:-:S02]  /*7ed0*/  LOP3.LUT R2, R2, 0x20, R163, 0xf8, !PT ;  /* 0x0000002002027812 */ /* 0x000fc400078ef8a3 */
[----:B------:R-:W-:Y:S02]  /*7ee0*/  F2FP.BF16.F32.PACK_AB R36, R37, R36 ;  /* 0x000000242524723e */ /* 0x000fe400000010ff */
[----:B------:R-:W-:Y:S02]  /*7ef0*/  LOP3.LUT R0, R2, R0, R164, 0xf6, !PT ;  /* 0x0000000002007212 */ /* 0x000fe400078ef6a4 */
[----:B------:R-:W-:Y:S01]  /*7f00*/  LOP3.LUT R2, R232, 0x40, RZ, 0xc0, !PT ;  /* 0x00000040e8027812 */ /* 0x000fe200078ec0ff */
        /* <DEDUP_REMOVED lines=161> */
.L_x_281:
[----:B-1----:R-:W-:Y:S01]  /*8920*/  LOP3.LUT R0, R230, 0x18, RZ, 0xc0, !PT ;  /* 0x00000018e6007812 */ /* 0x002fe200078ec0ff */
[----:B------:R-:W-:Y:S06]  /*8930*/  BRA.U UP1, `(.L_x_282) ;  /* 0x00000001012c7547 */ /* 0x000fec000b800000 */
        /* <DEDUP_REMOVED lines=11> */
.L_x_282:
[----:B------:R-:W1:Y:S01]  /*89f0*/  LDCU.64 UR8, c[0x0][0x5c8] ;  /* 0x0000b900ff0877ac */ /* 0x000e620008000a00 */
[----:B------:R-:W-:-:S04]  /*8a00*/  UIADD3 UR5, UPT, UPT, UR40, UR44, URZ ;  /* 0x0000002c28057290 */ /* 0x000fc8000fffe0ff */
[----:B-1----:R-:W-:Y:S02]  /*8a10*/  UIMAD.WIDE.U32 UR20, UR5, UR8, URZ ;  /* 0x00000008051472a5 */ /* 0x002fe4000f8e00ff */
[----:B------:R-:W-:-:S04]  /*8a20*/  UIMAD UR5, UR5, UR9, URZ ;  /* 0x00000009050572a4 */ /* 0x000fc8000f8e02ff */
[----:B------:R-:W-:-:S06]  /*8a30*/  UIADD3 UR5, UPT, UPT, UR21, UR5, URZ ;  /* 0x0000000515057290 */ /* 0x000fcc000fffe0ff */
[----:B------:R-:W-:-:S07]  /*8a40*/  MOV R23, UR5 ;  /* 0x0000000500177c02 */ /* 0x000fce0008000f00 */
.L_x_283:
[----:B------:R-:W-:Y:S01]  /*8a50*/  BAR.SYNC.DEFER_BLOCKING 0x0 ;  /* 0x0000000000007b1d */ /* 0x000fe20000010000 */
[--C-:B------:R-:W-:Y:S01]  /*8a60*/  LOP3.LUT R0, R0, 0xd8, R163.reuse, 0x78, !PT ;  /* 0x000000d800007812 */ /* 0x100fe200078e78a3 */
[----:B------:R-:W-:Y:S01]  /*8a70*/  USHF.L.U32 UR5, UR41, 0x7, URZ ;  /* 0x0000000729057899 */ /* 0x000fe200080006ff */
[----:B------:R-:W-:Y:S01]  /*8a80*/  SHF.R.U32.HI R230, RZ, 0x2, R230 ;  /* 0x00000002ffe67819 */ /* 0x000fe200000116e6 */
[----:B------:R-:W-:Y:S01]  /*8a90*/  IMAD.U32 R56, RZ, RZ, UR8 ;  /* 0x00000008ff387e24 */ /* 0x000fe2000f8e00ff */
[----:B------:R-:W-:Y:S01]  /*8aa0*/  LOP3.LUT R0, R0, 0x1f20, R163, 0xf8, !PT ;  /* 0x00001f2000007812 */ /* 0x000fe200078ef8a3 */
[----:B------:R-:W-:Y:S02]  /*8ab0*/  UIMAD.WIDE.U32 UR22, UR5, UR10, URZ ;  /* 0x0000000a051672a5 */ /* 0x000fe4000f8e00ff */
[----:B------:R-:W1:Y:S01]  /*8ac0*/  LDC.64 R8, c[0x0][0x5d8] ;  /* 0x00017600ff087b82 */ /* 0x000e620000000a00 */
[----:B------:R-:W-:Y:S01]  /*8ad0*/  USHF.R.S32.HI UR16, URZ, 0x1f, UR5 ;  /* 0x0000001fff107899 */ /* 0x000fe20008011405 */
[----:B------:R-:W-:Y:S01]  /*8ae0*/  LEA R0, R0, UR4, 0x1 ;  /* 0x0000000400007c11 */ /* 0x000fe2000f8e08ff */
[----:B------:R-:W-:Y:S02]  /*8af0*/  BSSY.RECONVERGENT B0, `(.L_x_284) ;  /* 0x0000030000007945 */ /* 0x000fe40003800200 */
[----:B------:R-:W-:Y:S01]  /*8b00*/  UIMAD UR14, UR16, UR10, URZ ;  /* 0x0000000a100e72a4 */ /* 0x000fe2000f8e02ff */
[----:B------:R-:W-:-:S02]  /*8b10*/  IMAD.U32 R2, RZ, RZ, UR22 ;  /* 0x00000016ff027e24 */ /* 0x000fc4000f8e00ff */
[----:B------:R-:W2:Y:S01]  /*8b20*/  LDC.64 R58, c[0x0][0x5e0] ;  /* 0x00017800ff3a7b82 */ /* 0x000ea20000000a00 */
[----:B------:R-:W-:Y:S01]  /*8b30*/  UIMAD UR14, UR5, UR11, UR14 ;  /* 0x0000000b050e72a4 */ /* 0x000fe2000f8e020e */
[----:B------:R-:W-:Y:S01]  /*8b40*/  IMAD.U32 R3, RZ, RZ, UR23 ;  /* 0x00000017ff037e24 */ /* 0x000fe2000f8e00ff */
[----:B------:R-:W-:Y:S02]  /*8b50*/  LOP3.LUT R4, R2, 0x18, R163, 0xf8, !PT ;  /* 0x0000001802047812 */ /* 0x000fe400078ef8a3 */
[----:B------:R-:W-:Y:S02]  /*8b60*/  LOP3.LUT R163, R163, 0x18, RZ, 0xc0, !PT ;  /* 0x00000018a3a37812 */ /* 0x000fe400078ec0ff */
[----:B------:R-:W-:Y:S01]  /*8b70*/  IADD3 R2, P0, PT, R4, UR18, RZ ;  /* 0x0000001204027c10 */ /* 0x000fe2000ff1e0ff */
[----:B------:R-:W-:Y:S01]  /*8b80*/  IMAD.U32 R4, RZ, RZ, UR14 ;  /* 0x0000000eff047e24 */ /* 0x000fe2000f8e00ff */
[----:B------:R3:W4:Y:S01]  /*8b90*/  LDS.128 R28, [R0+0xa000] ;  /* 0x00a00000001c7984 */ /* 0x0007220000000c00 */
[----:B------:R-:W-:Y:S01]  /*8ba0*/  USHF.L.U32 UR14, UR41, 0x7, URZ ;  /* 0x00000007290e7899 */ /* 0x000fe200080006ff */
[----:B------:R-:W-:-:S02]  /*8bb0*/  LOP3.LUT R60, R163, 0x40, RZ, 0xfc, !PT ;  /* 0x00000040a33c7812 */ /* 0x000fc400078efcff */
[----:B------:R3:W2:Y:S01]  /*8bc0*/  LDS.128 R24, [R0+0xc000] ;  /* 0x00c0000000187984 */ /* 0x0006a20000000c00 */
[----:B------:R-:W-:Y:S01]  /*8bd0*/  UIADD3 UR37, UPT, UPT, -UR14, UR37, URZ ;  /* 0x000000250e257290 */ /* 0x000fe2000fffe1ff */
[----:B------:R-:W-:Y:S01]  /*8be0*/  IADD3.X R3, PT, PT, R3, UR17, R4, P0, !PT ;  /* 0x0000001103037c10 */ /* 0x000fe200087fe404 */
[C---:B------:R-:W-:Y:S01]  /*8bf0*/  VIADD R4, R230.reuse, 0x40 ;  /* 0x00000040e6047836 */ /* 0x040fe20000000000 */
[----:B------:R3:W2:Y:S01]  /*8c00*/  LDS.128 R40, [R0+0xf000] ;  /* 0x00f0000000287984 */ /* 0x0006a20000000c00 */
[C---:B------:R-:W-:Y:S02]  /*8c10*/  IADD3 R21, P0, PT, R230.reuse, 0x40, RZ ;  /* 0x00000040e6157810 */ /* 0x040fe40007f1e0ff */
[----:B------:R-:W-:Y:S01]  /*8c20*/  ISETP.GE.AND P3, PT, R230, UR37, PT ;  /* 0x00000025e6007c0c */ /* 0x000fe2000bf66270 */
[----:B------:R3:W2:Y:S01]  /*8c30*/  LDS.128 R52, [R0+0x10000] ;  /* 0x0100000000347984 */ /* 0x0006a20000000c00 */
[----:B-1----:R-:W-:Y:S01]  /*8c40*/  IMAD.WIDE.U32 R6, R8, UR25, R2 ;  /* 0x0000001908067c25 */ /* 0x002fe2000f8e0002 */
[----:B------:R-:W-:-:S02]  /*8c50*/  ISETP.GE.AND P5, PT, R4, UR37, PT ;  /* 0x0000002504007c0c */ /* 0x000fc4000bfa6270 */
[----:B------:R3:W1:Y:S01]  /*8c60*/  LDS.128 R36, [R0+0x11000] ;  /* 0x0110000000247984 */ /* 0x0006620000000c00 */
[----:B------:R-:W-:Y:S01]  /*8c70*/  IMAD R20, R9, UR25, R7 ;  /* 0x0000001909147c24 */ /* 0x000fe2000f8e0207 */
[----:B------:R-:W-:Y:S01]  /*8c80*/  LOP3.LUT R57, R163, 0x20, RZ, 0xfc, !PT ;  /* 0x00000020a3397812 */ /* 0x000fe200078efcff */
[----:B------:R-:W-:Y:S01]  /*8c90*/  IMAD.X R22, RZ, RZ, RZ, P0 ;  /* 0x000000ffff167224 */ /* 0x000fe200000e06ff */
[----:B------:R3:W1:Y:S04]  /*8ca0*/  LDS.128 R48, [R0+0x12000] ;  /* 0x0120000000307984 */ /* 0x0006680000000c00 */
        /* <DEDUP_REMOVED lines=20> */
.L_x_285:
[----:B------:R-:W-:Y:S05]  /*8df0*/  BSYNC.RECONVERGENT B0 ;  /* 0x0000000000007941 */ /* 0x000fea0003800200 */
.L_x_284:
        /* <DEDUP_REMOVED lines=19> */
.L_x_287:
[----:B------:R-:W-:Y:S05]  /*8f30*/  BSYNC.RECONVERGENT B0 ;  /* 0x0000000000007941 */ /* 0x000fea0003800200 */
.L_x_286:
        /* <DEDUP_REMOVED lines=25> */
.L_x_289:
[----:B------:R-:W-:Y:S05]  /*90d0*/  BSYNC.RECONVERGENT B0 ;  /* 0x0000000000007941 */ /* 0x000fea0003800200 */
.L_x_288:
        /* <DEDUP_REMOVED lines=17> */
.L_x_255:
[----:B------:R-:W-:Y:S05]  /*91f0*/  BSYNC.RECONVERGENT B1 ;  /* 0x0000000000017941 */ /* 0x000fea0003800200 */
.L_x_233:
[----:B------:R-:W5:Y:S01]  /*9200*/  LDCU UR8, c[0x0][0x438] ;  /* 0x00008700ff0877ac */ /* 0x000f620008000800 */
[----:B------:R-:W1:Y:S01]  /*9210*/  LDCU UR9, c[0x0][0x370] ;  /* 0x00006e00ff0977ac */ /* 0x000e620008000800 */
[----:B------:R-:W-:Y:S01]  /*9220*/  UMOV UR10, UR24 ;  /* 0x00000018000a7c82 */ /* 0x000fe20008000000 */
[----:B-----5:R-:W-:-:S04]  /*9230*/  UIADD3 UR8, UPT, UPT, UR8, 0x7f, URZ ;  /* 0x0000007f08087890 */ /* 0x020fc8000fffe0ff */
[----:B------:R-:W-:Y:S02]  /*9240*/  USHF.R.S32.HI UR5, URZ, 0x1f, UR8 ;  /* 0x0000001fff057899 */ /* 0x000fe40008011408 */
[----:B-1----:R-:W-:Y:S02]  /*9250*/  UIADD3 UR41, UPT, UPT, UR9, UR41, URZ ;  /* 0x0000002909297290 */ /* 0x002fe4000fffe0ff */
[----:B------:R-:W-:-:S04]  /*9260*/  ULEA.HI UR5, UR5, UR8, URZ, 0x7 ;  /* 0x0000000805057291 */ /* 0x000fc8000f8f38ff */
[----:B------:R-:W-:-:S04]  /*9270*/  USHF.R.S32.HI UR5, URZ, 0x7, UR5 ;  /* 0x00000007ff057899 */ /* 0x000fc80008011405 */
[----:B------:R-:W-:-:S09]  /*9280*/  UISETP.GE.AND UP0, UPT, UR41, UR5, UPT ;  /* 0x000000052900728c */ /* 0x000fd2000bf06270 */
[----:B------:R-:W-:Y:S05]  /*9290*/  BRA.U !UP0, `(.L_x_290) ;  /* 0xffffff71081c7547 */ /* 0x000fea000b83ffff */
[----:B------:R-:W-:Y:S05]  /*92a0*/  EXIT ;  /* 0x000000000000794d */ /* 0x000fea0003800000 */
.L_x_291:
        /* <DEDUP_REMOVED lines=13> */
.L_x_881:


//--------------------- .text._ZN5flash44flash_bwd_dq_dk_dv_loop_seqk_parallel_kernelI23Flash_bwd_kernel_traitsILi96ELi64ELi128ELi8ELi2ELi4ELi4ELb1ELb0EN7cutlass10bfloat16_tE19Flash_kernel_traitsILi96ELi64ELi128ELi8ES3_EELb1ELb1ELb0ELb0ELb1ELb1ELb0EEEvNS_16Flash_bwd_paramsE --------------------------
	.section	.text._ZN5flash44flash_bwd_dq_dk_dv_loop_seqk_parallel_kernelI23Flash_bwd_kernel_traitsILi96ELi64ELi128ELi8ELi2ELi4ELi4ELb1ELb0EN7cutlass10bfloat16_tE19Flash_kernel_traitsILi96ELi64ELi128ELi8ES3_EELb1ELb1ELb0ELb0ELb1ELb1ELb0EEEvNS_16Flash_bwd_paramsE,"ax",@progbits
	.align	128
        .global         _ZN5flash44flash_bwd_dq_dk_dv_loop_seqk_parallel_kernelI23Flash_bwd_kernel_traitsILi96ELi64ELi128ELi8ELi2ELi4ELi4ELb1ELb0EN7cutlass10bfloat16_tE19Flash_kernel_traitsILi96ELi64ELi128ELi8ES3_EELb1ELb1ELb0ELb0ELb1ELb1ELb0EEEvNS_16Flash_bwd_paramsE
        .type           _ZN5flash44flash_bwd_dq_dk_dv_loop_seqk_parallel_kernelI23Flash_bwd_kernel_traitsILi96ELi64ELi128ELi8ELi2ELi4ELi4ELb1ELb0EN7cutlass10bfloat16_tE19Flash_kernel_traitsILi96ELi64ELi128ELi8ES3_EELb1ELb1ELb0ELb0ELb1ELb1ELb0EEEvNS_16Flash_bwd_paramsE,@function
        .size           _ZN5flash44flash_bwd_dq_dk_dv_loop_seqk_parallel_kernelI23Flash_bwd_kernel_traitsILi96ELi64ELi128ELi8ELi2ELi4ELi4ELb1ELb0EN7cutlass10bfloat16_tE19Flash_kernel_traitsILi96ELi64ELi128ELi8ES3_EELb1ELb1ELb0ELb0ELb1ELb1ELb0EEEvNS_16Flash_bwd_paramsE,(.L_x_882 - _ZN5flash44flash_bwd_dq_dk_dv_loop_seqk_parallel_kernelI23Flash_bwd_kernel_traitsILi96ELi64ELi128ELi8ELi2ELi4ELi4ELb1ELb0EN7cutlass10bfloat16_tE19Flash_kernel_traitsILi96ELi64ELi128ELi8ES3_EELb1ELb1ELb0ELb0ELb1ELb1ELb0EEEvNS_16Flash_bwd_paramsE)
        .other          _ZN5flash44flash_bwd_dq_dk_dv_loop_seqk_parallel_kernelI23Flash_bwd_kernel_traitsILi96ELi64ELi128ELi8ELi2ELi4ELi4ELb1ELb0EN7cutlass10bfloat16_tE19Flash_kernel_traitsILi96ELi64ELi128ELi8ES3_EELb1ELb1ELb0ELb0ELb1ELb1ELb0EEEvNS_16Flash_bwd_paramsE,@"STO_CUDA_ENTRY STV_DEFAULT"
_ZN5flash44flash_bwd_dq_dk_dv_loop_seqk_parallel_kernelI23Flash_bwd_kernel_traitsILi96ELi64ELi128ELi8ELi2ELi4ELi4ELb1ELb0EN7cutlass10bfloat16_tE19Flash_kernel_traitsILi96ELi64ELi128ELi8ES3_EELb1ELb1ELb0ELb0ELb1ELb1ELb0EEEvNS_16Flash_bwd_paramsE:
.text._ZN5flash44flash_bwd_dq_dk_dv_loop_seqk_parallel_kernelI23Flash_bwd_kernel_traitsILi96ELi64ELi128ELi8ELi2ELi4ELi4ELb1ELb0EN7cutlass10bfloat16_tE19Flash_kernel_traitsILi96ELi64ELi128ELi8ES3_EELb1ELb1ELb0ELb0ELb1ELb1ELb0EEEvNS_16Flash_bwd_paramsE:
        /* <DEDUP_REMOVED lines=35> */
.L_x_299:
        /* <DEDUP_REMOVED lines=72> */
.L_x_293:
[----:B------:R-:W1:Y:S01]  /*06b0*/  LDCU UR45, c[0x0][0x3e0] ;  /* 0x00007c00ff2d77ac */ /* 0x000e620008000800 */
[----:B------:R-:W2:Y:S01]  /*06c0*/  LDCU UR41, c[0x0][0x444] ;  /* 0x00008880ff2977ac */ /* 0x000ea20008000800 */
[----:B-1----:R-:W-:-:S04]  /*06d0*/  UIMAD UR45, UR33, UR45, UR32 ;  /* 0x0000002d212d72a4 */ /* 0x002fc8000f8e0220 */
[----:B--2---:R-:W-:-:S12]  /*06e0*/  UIMAD UR45, UR45, UR41, URZ ;  /* 0x000000292d2d72a4 */ /* 0x004fd8000f8e02ff */
.L_x_294:
        /* <DEDUP_REMOVED lines=74> */
[----:B------:R-:W-:Y:S01]  /*0b90*/  USHF.L.U64.HI UR20, UR14, 0x6, UR15 ;  /* 0x000000060e147899 */ /* 0x000fe2000801020f */
[----:B------:R-:W1:Y:S02]  /*0ba0*/  LDCU UR15, c[0x0][0x44c] ;  /* 0x00008980ff0f77ac */ /* 0x000e640008000800 */
[----:B---3--:R-:W-:-:S02]  /*0bb0*/  IMAD R0, R16, UR16, RZ ;  /* 0x0000001010007c24 */ /* 0x008fc4000f8e02ff */
[----:B------:R-:W-:Y:S01]  /*0bc0*/  IMAD.WIDE.U32 R6, R14, UR16, R6 ;  /* 0x000000100e067c25 */ /* 0x000fe2000f8e0006 */
[----:B------:R-:W-:-:S03]  /*0bd0*/  USHF.L.U32 UR16, UR14, 0x6, URZ ;  /* 0x000000060e107899 */ /* 0x000fc600080006ff */
[----:B------:R-:W-:-:S04]  /*0be0*/  IMAD.WIDE.U32 R12, R12, UR32, R8 ;  /* 0x000000200c0c7c25 */ /* 0x000fc8000f8e0008 */
[----:B------:R-:W-:-:S04]  /*0bf0*/  IMAD.WIDE.U32 R4, R11, UR32, R4 ;  /* 0x000000200b047c25 */ /* 0x000fc8000f8e0004 */
[----:B------:R-:W-:Y:S02]  /*0c00*/  IMAD.U32 R9, RZ, RZ, UR6 ;  /* 0x00000006ff097e24 */ /* 0x000fe4000f8e00ff */
[----:B------:R-:W-:Y:S01]  /*0c10*/  IMAD.U32 R8, RZ, RZ, UR7 ;  /* 0x00000007ff087e24 */ /* 0x000fe2000f8e00ff */
[----:B------:R-:W2:Y:S01]  /*0c20*/  LDCU.64 UR6, c[0x0][0x388] ;  /* 0x00007100ff0677ac */ /* 0x000ea20008000a00 */
[----:B------:R-:W-:Y:S02]  /*0c30*/  IMAD R18, R14, UR17, R0 ;  /* 0x000000110e127c24 */ /* 0x000fe4000f8e0200 */
[----:B------:R-:W-:Y:S02]  /*0c40*/  IMAD R15, R15, UR32, R5 ;  /* 0x000000200f0f7c24 */ /* 0x000fe4000f8e0205 */
[----:B------:R-:W-:Y:S02]  /*0c50*/  IMAD.MOV.U32 R14, RZ, RZ, R4 ;  /* 0x000000ffff0e7224 */ /* 0x000fe400078e0004 */
[----:B------:R-:W-:-:S02]  /*0c60*/  IMAD.U32 R5, RZ, RZ, UR20 ;  /* 0x00000014ff057e24 */ /* 0x000fc4000f8e00ff */
[----:B------:R-:W-:Y:S02]  /*0c70*/  IMAD.U32 R4, RZ, RZ, UR16 ;  /* 0x00000010ff047e24 */ /* 0x000fe4000f8e00ff */
[----:B------:R-:W-:Y:S01]  /*0c80*/  IMAD.U32 R0, RZ, RZ, UR13 ;  /* 0x0000000dff007e24 */ /* 0x000fe2000f8e00ff */
[----:B------:R-:W3:Y:S01]  /*0c90*/  LDCU.64 UR12, c[0x0][0x390] ;  /* 0x00007200ff0c77ac */ /* 0x000ee20008000a00 */
[----:B------:R-:W-:-:S04]  /*0ca0*/  IMAD.WIDE.U32 R10, R21, UR14, R4 ;  /* 0x0000000e150a7c25 */ /* 0x000fc8000f8e0004 */
[----:B------:R-:W-:Y:S02]  /*0cb0*/  IMAD.IADD R5, R3, 0x1, R17 ;  /* 0x0000000103057824 */ /* 0x000fe400078e0211 */
[----:B------:R-:W-:Y:S01]  /*0cc0*/  IMAD.IADD R3, R7, 0x1, R18 ;  /* 0x0000000107037824 */ /* 0x000fe200078e0212 */
[----:B------:R-:W-:Y:S01]  /*0cd0*/  IADD3 R18, P0, PT, R6, R10, RZ ;  /* 0x0000000a06127210 */ /* 0x000fe20007f1e0ff */
[----:B------:R-:W-:-:S03]  /*0ce0*/  IMAD.WIDE.U32 R8, R21, UR18, R8 ;  /* 0x0000001215087c25 */ /* 0x000fc6000f8e0008 */
[----:B------:R-:W-:Y:S01]  /*0cf0*/  IADD3.X R11, PT, PT, R3, R19, R11, P0, !PT ;  /* 0x00000013030b7210 */ /* 0x000fe200007fe40b */
[C---:B------:R-:W-:Y:S01]  /*0d00*/  IMAD R16, R21.reuse, UR19, RZ ;  /* 0x0000001315107c24 */ /* 0x040fe2000f8e02ff */
[----:B--2---:R-:W-:Y:S01]  /*0d10*/  LEA R10, P0, R18, UR6, 0x1 ;  /* 0x00000006120a7c11 */ /* 0x004fe2000f8008ff */
        /* <DEDUP_REMOVED lines=10> */
[----:B---3--:R-:W-:-:S03]  /*0dc0*/  LEA R4, P1, R17, UR12, 0x1 ;  /* 0x0000000c11047c11 */ /* 0x008fc6000f8208ff */
[----:B------:R-:W-:Y:S01]  /*0dd0*/  IMAD R0, R21, UR5, R15 ;  /* 0x0000000515007c24 */ /* 0x000fe2000f8e020f */
[----:B------:R-:W2:Y:S01]  /*0de0*/  LDCU.64 UR4, c[0x0][0x380] ;  /* 0x00007000ff0477ac */ /* 0x000ea20008000a00 */
[----:B------:R-:W-:Y:S01]  /*0df0*/  IMAD.MOV.U32 R2, RZ, RZ, R6 ;  /* 0x000000ffff027224 */ /* 0x000fe200078e0006 */
[----:B------:R-:W-:Y:S01]  /*0e00*/  LEA R6, P2, R12, UR12, 0x1 ;  /* 0x0000000c0c067c11 */ /* 0x000fe2000f8408ff */
[----:B------:R-:W-:Y:S01]  /*0e10*/  IMAD.IADD R7, R13, 0x1, R16 ;  /* 0x000000010d077824 */ /* 0x000fe200078e0210 */
[----:B------:R-:W-:Y:S01]  /*0e20*/  LEA.HI.X R247, R14, UR23, R0, 0x1, P3 ;  /* 0x000000170ef77c11 */ /* 0x000fe200098f0c00 */
[----:B------:R-:W-:Y:S01]  /*0e30*/  IMAD.WIDE.U32 R8, R21, UR24, R8 ;  /* 0x0000001815087c25 */ /* 0x000fe2000f8e0008 */
[----:B------:R-:W-:Y:S02]  /*0e40*/  LOP3.LUT R0, R167, 0xd8, RZ, 0xc0, !PT ;  /* 0x000000d8a7007812 */ /* 0x000fe400078ec0ff */
[----:B------:R-:W-:Y:S01]  /*0e50*/  LEA.HI.X R7, R12, UR13, R7, 0x1, P2 ;  /* 0x0000000d0c077c11 */ /* 0x000fe200090f0c07 */
[----:B------:R-:W-:Y:S01]  /*0e60*/  IMAD.WIDE.U32 R12, R21, UR14, R2 ;  /* 0x0000000e150c7c25 */ /* 0x000fe2000f8e0002 */
[----:B------:R-:W-:Y:S01]  /*0e70*/  LOP3.LUT R14, R0, 0x18, R230, 0x78, !PT ;  /* 0x00000018000e7812 */ /* 0x000fe200078e78e6 */
[----:B------:R-:W3:Y:S01]  /*0e80*/  LDCU UR14, c[0x0][0x3e0] ;  /* 0x00007c00ff0e77ac */ /* 0x000ee20008000800 */
[----:B------:R-:W-:Y:S01]  /*0e90*/  LEA.HI.X R5, R17, UR13, R20, 0x1, P1 ;  /* 0x0000000d11057c11 */ /* 0x000fe200088f0c14 */
[----:B------:R-:W-:Y:S01]  /*0ea0*/  IMAD.IADD R0, R13, 0x1, R19 ;  /* 0x000000010d007824 */ /* 0x000fe200078e0213 */
[----:B------:R-:W-:Y:S01]  /*0eb0*/  LEA R2, P1, R12, UR6, 0x1 ;  /* 0x000000060c027c11 */ /* 0x000fe2000f8208ff */
[----:B------:R-:W4:Y:S01]  /*0ec0*/  LDCU.64 UR12, c[0x0][0x420] ;  /* 0x00008400ff0c77ac */ /* 0x000f220008000a00 */
[----:B------:R-:W-:Y:S01]  /*0ed0*/  IMAD R9, R21, UR25, R9 ;  /* 0x0000001915097c24 */ /* 0x000fe2000f8e0209 */
[----:B------:R-:W-:-:S02]  /*0ee0*/  SHF.R.U32.HI R16, RZ, 0x1, R230 ;  /* 0x00000001ff107819 */ /* 0x000fc400000116e6 */
[----:B------:R-:W-:Y:S01]  /*0ef0*/  LEA.HI.X R3, R12, UR7, R0, 0x1, P1 ;  /* 0x000000070c037c11 */ /* 0x000fe200088f0c00 */
[----:B------:R-:W1:Y:S01]  /*0f00*/  LDCU.64 UR6, c[0x0][0x460] ;  /* 0x00008c00ff0677ac */ /* 0x000e620008000a00 */
[----:B------:R-:W-:Y:S02]  /*0f10*/  LOP3.LUT R0, R14, 0x1f20, R167, 0xf8, !PT ;  /* 0x00001f200e007812 */ /* 0x000fe400078ef8a7 */
[----:B--2---:R-:W-:Y:S01]  /*0f20*/  LEA R244, P2, R8, UR4, 0x1 ;  /* 0x0000000408f47c11 */ /* 0x004fe2000f8408ff */
[----:B------:R-:W-:Y:S01]  /*0f30*/  UMOV UR4, UR30 ;  /* 0x0000001e00047c82 */ /* 0x000fe20008000000 */
[----:B------:R-:W-:Y:S02]  /*0f40*/  LOP3.LUT R248, R16, 0x10, RZ, 0xc0, !PT ;  /* 0x0000001010f87812 */ /* 0x000fe400078ec0ff */
[----:B------:R-:W-:Y:S01]  /*0f50*/  LEA R0, R0, UR4, 0x1 ;  /* 0x0000000400007c11 */ /* 0x000fe2000f8e08ff */
[----:B------:R-:W-:Y:S01]  /*0f60*/  @P0 BAR.SYNC.DEFER_BLOCKING 0x0 ;  /* 0x0000000000000b1d */ /* 0x000fe20000010000 */
[----:B------:R-:W-:Y:S01]  /*0f70*/  LEA.HI.X R245, R8, UR5, R9, 0x1, P2 ;  /* 0x0000000508f57c11 */ /* 0x000fe200090f0c09 */
[----:B------:R-:W-:Y:S01]  /*0f80*/  USEL UR5, URZ, 0x3000, UP0 ;  /* 0x00003000ff057887 */ /* 0x000fe20008000000 */
[----:B------:R-:W-:Y:S01]  /*0f90*/  LOP3.LUT R248, R248, 0x7, R21, 0xf8, !PT ;  /* 0x00000007f8f87812 */ /* 0x000fe200078ef815 */
[----:B----4-:R-:W-:-:S04]  /*0fa0*/  UIMAD.WIDE UR12, UR47, 0x4, UR12 ;  /* 0x000000042f0c78a5 */ /* 0x010fc8000f8e020c */
[----:B------:R-:W-:Y:S01]  /*0fb0*/  VIADD R243, R0, UR5 ;  /* 0x0000000500f37c36 */ /* 0x000fe20008000000 */
[----:B------:R-:W-:Y:S01]  /*0fc0*/  USHF.R.S32.HI UR17, URZ, 0x1f, UR41 ;  /* 0x0000001fff117899 */ /* 0x000fe20008011429 */
        /* <DEDUP_REMOVED lines=16> */
[----:B------:R-:W-:Y:S01]  /*10d0*/  UIMAD.WIDE.U32 UR54, UR33, UR41, URZ ;  /* 0x00000029213672a5 */ /* 0x000fe2000f8e00ff */
[----:B----4-:R-:W-:-:S02]  /*10e0*/  IMAD.WIDE.U32 R4, R248, R6, UR12 ;  /* 0x0000000cf8047e25 */ /* 0x010fc4000f8e0006 */
[----:B------:R-:W-:Y:S04]  /*10f0*/  LDGSTS.E.BYPASS.LTC128B.128 [R243+0x2000], desc[UR36][R244.64+0x80] ;  /* 0x02000080f4f37fae */ /* 0x000fe8000b981a24 */
[----:B------:R-:W-:Y:S04]  /*1100*/  LDGSTS.E.BYPASS.LTC128B.128 [R0+0x9000], desc[UR36][R2.64] ;  /* 0x0900000002007fae */ /* 0x000fe8000b981a24 */
[----:B------:R-:W-:Y:S04]  /*1110*/  LDGSTS.E.BYPASS.LTC128B.128 [R0+0xb000], desc[UR36][R2.64+0x40] ;  /* 0x0b00004002007fae */ /* 0x000fe8000b981a24 */
[----:B------:R-:W-:Y:S04]  /*1120*/  LDGSTS.E.BYPASS.LTC128B.128 [R0+0xd000], desc[UR36][R2.64+0x80] ;  /* 0x0d00008002007fae */ /* 0x000fe8000b981a24 */
[----:B------:R-:W-:Y:S04]  /*1130*/  LDGSTS.E.BYPASS.LTC128B.128 [R0+0xa000], desc[UR36][R10.64] ;  /* 0x0a0000000a007fae */ /* 0x000fe8000b981a24 */
[----:B------:R-:W-:Y:S04]  /*1140*/  LDGSTS.E.BYPASS.LTC128B.128 [R0+0xc000], desc[UR36][R10.64+0x40] ;  /* 0x0c0000400a007fae */ /* 0x000fe8000b981a24 */
[----:B------:R-:W-:Y:S04]  /*1150*/  LDGSTS.E.BYPASS.LTC128B.128 [R0+0xe000], desc[UR36][R10.64+0x80] ;  /* 0x0e0000800a007fae */ /* 0x000fe8000b981a24 */
[----:B------:R-:W0:Y:S01]  /*1160*/  LDGDEPBAR ;  /* 0x00000000000079af */ /* 0x000e220000000000 */
[----:B------:R-:W-:Y:S01]  /*1170*/  UIMAD UR17, UR17, UR33, URZ ;  /* 0x00000021111172a4 */ /* 0x000fe2000f8e02ff */
[----:B------:R-:W2:Y:S03]  /*1180*/  S2R R7, SR_CTAID.X ;  /* 0x0000000000077919 */ /* 0x000ea60000002500 */
[----:B------:R-:W-:Y:S01]  /*1190*/  UIADD3 UR17, UPT, UPT, UR55, UR17, URZ ;  /* 0x0000001137117290 */ /* 0x000fe2000fffe0ff */
[----:B------:R-:W5:Y:S04]  /*11a0*/  LDG.E R12, desc[UR36][R4.64+0x20] ;  /* 0x00002024040c7981 */ /* 0x000f68000c1e1900 */
[----:B------:R-:W5:Y:S04]  /*11b0*/  LDG.E R252, desc[UR36][R4.64+0x80] ;  /* 0x0000802404fc7981 */ /* 0x000f68000c1e1900 */
[----:B------:R-:W5:Y:S01]  /*11c0*/  LDG.E R251, desc[UR36][R4.64+0xa0] ;  /* 0x0000a02404fb7981 */ /* 0x000f62000c1e1900 */
[----:B---3--:R-:W-:-:S02]  /*11d0*/  USHF.R.S32.HI UR19, URZ, 0x1f, UR14 ;  /* 0x0000001fff137899 */ /* 0x008fc4000801140e */
[----:B------:R-:W-:Y:S01]  /*11e0*/  UIMAD UR17, UR17, UR14, URZ ;  /* 0x0000000e111172a4 */ /* 0x000fe2000f8e02ff */
[----:B------:R3:W5:Y:S01]  /*11f0*/  LDG.E R11, desc[UR36][R4.64] ;  /* 0x00000024040b7981 */ /* 0x000762000c1e1900 */
[----:B------:R-:W-:Y:S02]  /*1200*/  UIMAD.WIDE.U32 UR22, UR54, UR14, URZ ;  /* 0x0000000e361672a5 */ /* 0x000fe4000f8e00ff */
[----:B-1----:R-:W-:Y:S02]  /*1210*/  UIMAD UR20, UR32, UR15, URZ ;  /* 0x0000000f201472a4 */ /* 0x002fe4000f8e02ff */
[----:B------:R-:W-:Y:S01]  /*1220*/  USHF.R.S32.HI UR18, URZ, 0x1f, UR15 ;  /* 0x0000001fff127899 */ /* 0x000fe2000801140f */
[C---:B------:R-:W-:Y:S01]  /*1230*/  IMAD.SHL.U32 R169, R230.reuse, 0x4, RZ ;  /* 0x00000004e6a97824 */ /* 0x040fe200078e00ff */
[----:B------:R-:W-:Y:S02]  /*1240*/  UIMAD UR17, UR19, UR54, UR17 ;  /* 0x00000036131172a4 */ /* 0x000fe4000f8e0211 */
[----:B------:R-:W-:Y:S01]  /*1250*/  UIMAD.WIDE UR24, UR14, UR15, URZ ;  /* 0x0000000f0e1872a5 */ /* 0x000fe2000f8e02ff */
[----:B------:R-:W-:Y:S01]  /*1260*/  LOP3.LUT R15, R230, 0x1f, RZ, 0xc0, !PT ;  /* 0x0000001fe60f7812 */ /* 0x000fe200078ec0ff */
[----:B------:R-:W-:Y:S01]  /*1270*/  UISETP.NE.U32.AND UP0, UPT, UR6, URZ, UPT ;  /* 0x000000ff0600728c */ /* 0x000fe2000bf05070 */
[----:B------:R-:W-:Y:S01]  /*1280*/  SHF.R.U32.HI R14, RZ, 0x5, R230 ;  /* 0x00000005ff0e7819 */ /* 0x000fe200000116e6 */
[----:B------:R-:W-:-:S02]  /*1290*/  UIADD3 UR17, UPT, UPT, UR23, UR17, URZ ;  /* 0x0000001117117290 */ /* 0x000fc4000fffe0ff */
[----:B------:R-:W-:Y:S01]  /*12a0*/  UIMAD UR16, UR14, UR15, URZ ;  /* 0x0000000f0e1072a4 */ /* 0x000fe2000f8e02ff */
[----:B------:R-:W-:Y:S01]  /*12b0*/  IMAD.SHL.U32 R13, R230, 0x20, RZ ;  /* 0x00000020e60d7824 */ /* 0x000fe200078e00ff */
[----:B------:R-:W-:-:S04]  /*12c0*/  DEPBAR.LE SB0, 0x1 ;  /* 0x000080400000791a */ /* 0x000fc80000000000 */
[----:B---3--:R-:W2:Y:S01]  /*12d0*/  LDC.64 R4, c[0x0][0x5f8] ;  /* 0x00017e00ff047b82 */ /* 0x008ea20000000a00 */
[----:B------:R-:W-:Y:S02]  /*12e0*/  UISETP.NE.AND.EX UP0, UPT, UR7, URZ, UPT, UP0 ;  /* 0x000000ff0700728c */ /* 0x000fe4000bf05300 */
[----:B------:R-:W-:Y:S02]  /*12f0*/  USHF.R.S32.HI UR21, URZ, 0x1f, UR20 ;  /* 0x0000001fff157899 */ /* 0x000fe40008011414 */
[----:B------:R-:W-:Y:S02]  /*1300*/  UIMAD UR17, UR17, UR15, URZ ;  /* 0x0000000f111172a4 */ /* 0x000fe4000f8e02ff */
[----:B------:R-:W-:Y:S02]  /*1310*/  USEL UR46, UR46, URZ, UP0 ;  /* 0x000000ff2e2e7287 */ /* 0x000fe40008000000 */
[----:B------:R-:W-:Y:S02]  /*1320*/  UIMAD.WIDE.U32 UR20, UR22, UR15, UR20 ;  /* 0x0000000f161472a5 */ /* 0x000fe4000f8e0014 */
[----:B------:R-:W-:-:S02]  /*1330*/  UIMAD UR17, UR18, UR22, UR17 ;  /* 0x00000016121172a4 */ /* 0x000fc4000f8e0211 */
[----:B------:R-:W-:Y:S01]  /*1340*/  UIADD3 UR46, UP0, UPT, UR43, UR46, URZ ;  /* 0x0000002e2b2e7290 */ /* 0x000fe2000ff1e0ff */
[----:B------:R-:W-:Y:S01]  /*1350*/  IMAD.SHL.U32 R168, R230, 0x10, RZ ;  /* 0x00000010e6a87824 */ /* 0x000fe200078e00ff */
[----:B------:R-:W-:Y:S01]  /*1360*/  UIADD3 UR21, UPT, UPT, UR21, UR17, URZ ;  /* 0x0000001115157290 */ /* 0x000fe2000fffe0ff */
[----:B------:R-:W-:Y:S01]  /*1370*/  LOP3.LUT R10, R169, 0x18, RZ, 0xc0, !PT ;  /* 0x00000018a90a7812 */ /* 0x000fe200078ec0ff */
[----:B------:R-:W-:Y:S02]  /*1380*/  UIADD3.X UR52, UPT, UPT, URZ, UR52, URZ, UP0, !UPT ;  /* 0x00000034ff347290 */ /* 0x000fe400087fe4ff */
[----:B------:R-:W-:Y:S01]  /*1390*/  UIMAD UR15, UR25, UR46, URZ ;  /* 0x0000002e190f72a4 */ /* 0x000fe2000f8e02ff */
[----:B------:R-:W-:Y:S01]  /*13a0*/  IMAD R0, R14, UR16, R15 ;  /* 0x000000100e007c24 */ /* 0x000fe2000f8e020f */
[----:B------:R-:W1:Y:S01]  /*13b0*/  LDCU.64 UR6, c[0x0][0x570] ;  /* 0x0000ae00ff0677ac */ /* 0x000e620008000a00 */
[C---:B--2---:R-:W-:Y:S01]  /*13c0*/  IMAD.WIDE.U32 R2, R7.reuse, R4, RZ ;  /* 0x0000000407027225 */ /* 0x044fe200078e00ff */
[----:B------:R-:W-:Y:S01]  /*13d0*/  UIMAD.WIDE.U32 UR20, UR24, UR46, UR20 ;  /* 0x0000002e181472a5 */ /* 0x000fe2000f8e0014 */
[----:B------:R-:W-:Y:S01]  /*13e0*/  LOP3.LUT R9, R10, 0xc0, R13, 0xf8, !PT ;  /* 0x000000c00a097812 */ /* 0x000fe200078ef80d */
[----:B------:R-:W-:Y:S01]  /*13f0*/  UIMAD UR15, UR24, UR52, UR15 ;  /* 0x00000034180f72a4 */ /* 0x000fe2000f8e020f */
[----:B------:R-:W-:Y:S01]  /*1400*/  IMAD R7, R7, R5, R3 ;  /* 0x0000000507077224 */ /* 0x000fe200078e0203 */
[----:B------:R-:W-:Y:S01]  /*1410*/  SEL R2, R2, RZ, P0 ;  /* 0x000000ff02027207 */ /* 0x000fe20000000000 */
        /* <DEDUP_REMOVED lines=8> */
[----:B------:R-:W2:Y:S01]  /*14a0*/  LDCU.64 UR52, c[0x0][0x5e8] ;  /* 0x0000bd00ff3477ac */ /* 0x000ea20008000a00 */
[----:B------:R-:W-:Y:S02]  /*14b0*/  SHF.R.S32.HI R3, RZ, 0x1f, R0 ;  /* 0x0000001fff037819 */ /* 0x000fe40000011400 */
[----:B------:R-:W-:Y:S02]  /*14c0*/  SEL R2, R7, RZ, P0 ;  /* 0x000000ff07027207 */ /* 0x000fe40000000000 */
[----:B------:R-:W-:Y:S02]  /*14d0*/  LOP3.LUT R0, R4, R5, R6, 0xfe, !PT ;  /* 0x0000000504007212 */ /* 0x000fe400078efe06 */
[----:B------:R-:W-:Y:S01]  /*14e0*/  IADD3.X R4, PT, PT, R3, UR15, R2, P2, P1 ;  /* 0x0000000f03047c10 */ /* 0x000fe200097e2402 */
[----:B------:R-:W-:Y:S01]  /*14f0*/  IMAD.U32 R3, RZ, RZ, UR19 ;  /* 0x00000013ff037e24 */ /* 0x000fe2000f8e00ff */
[----:B------:R-:W-:-:S04]  /*1500*/  IADD3 R2, P1, PT, R8, UR19, RZ ;  /* 0x0000001308027c10 */ /* 0x000fc8000ff3e0ff */
[----:B------:R-:W-:Y:S02]  /*1510*/  LEA.HI.X.SX32 R3, R3, R4, 0x1, P1 ;  /* 0x0000000403037211 */ /* 0x000fe400008f0eff */
[----:B-1----:R-:W-:Y:S01]  /*1520*/  LEA R240, P1, R2, UR6, 0x2 ;  /* 0x0000000602f07c11 */ /* 0x002fe2000f8210ff */
[----:B------:R-:W1:Y:S01]  /*1530*/  LDCU UR6, c[0x0][0x508] ;  /* 0x0000a100ff0677ac */ /* 0x000e620008000800 */
[----:B------:R-:W-:Y:S02]  /*1540*/  LOP3.LUT P0, RZ, R230, 0x4, RZ, 0xc0, !PT ;  /* 0x00000004e6ff7812 */ /* 0x000fe4000780c0ff */
[----:B------:R-:W-:-:S05]  /*1550*/  LEA R226, R0, UR4, 0x1 ;  /* 0x0000000400e27c11 */ /* 0x000fca000f8e08ff */
[C---:B------:R-:W-:Y:S01]  /*1560*/  VIADD R0, R226.reuse, 0xf000 ;  /* 0x0000f000e2007836 */ /* 0x040fe20000000000 */
[----:B------:R3:W4:Y:S01]  /*1570*/  LDSM.16.M88.4 R176, [R226+0xf000] ;  /* 0x00f00000e2b0783b */ /* 0x0007220000000200 */
[----:B------:R-:W-:-:S03]  /*1580*/  VIADD R220, R226, 0xf020 ;  /* 0x0000f020e2dc7836 */ /* 0x000fc60000000000 */
[----:B------:R3:W2:Y:S01]  /*1590*/  LDSM.16.M88.4 R180, [R226+0xf400] ;  /* 0x00f40000e2b4783b */ /* 0x0006a20000000200 */
[----:B------:R-:W-:-:S03]  /*15a0*/  @P0 VIADD R220, R0, 0xffffffe0 ;  /* 0xffffffe000dc0836 */ /* 0x000fc60000000000 */
[----:B------:R3:W2:Y:S01]  /*15b0*/  LDSM.16.M88.4 R192, [R226+0x11000] ;  /* 0x01100000e2c0783b */ /* 0x0006a20000000200 */
[----:B-1----:R-:W-:-:S03]  /*15c0*/  UIADD3 UR6, UPT, UPT, UR49, UR6, URZ ;  /* 0x0000000631067290 */ /* 0x002fc6000fffe0ff */
[----:B------:R3:W1:Y:S01]  /*15d0*/  LDSM.16.M88.4 R184, [R220] ;  /* 0x00000000dcb8783b */ /* 0x0006620000000200 */
[----:B------:R-:W-:-:S03]  /*15e0*/  UIADD3 UR40, UPT, UPT, -UR6, UR42, UR40 ;  /* 0x0000002a06287290 */ /* 0x000fc6000fffe128 */
[----:B------:R3:W1:Y:S04]  /*15f0*/  LDSM.16.M88.4 R188, [R220+0x400] ;  /* 0x00040000dcbc783b */ /* 0x0006680000000200 */
[----:B------:R3:W1:Y:S04]  /*1600*/  LDSM.16.M88.4 R200, [R220+0x2000] ;  /* 0x00200000dcc8783b */ /* 0x0006680000000200 */
[----:B------:R3:W1:Y:S04]  /*1610*/  LDSM.16.M88.4 R204, [R220+0x2400] ;  /* 0x00240000dccc783b */ /* 0x0006680000000200 */
[----:B------:R3:W1:Y:S04]  /*1620*/  LDSM.16.M88.4 R216, [R220+0x4000] ;  /* 0x00400000dcd8783b */ /* 0x0006680000000200 */
[----:B------:R-:W1:Y:S04]  /*1630*/  LDSM.16.M88.4 R220, [R220+0x4400] ;  /* 0x00440000dcdc783b */ /* 0x000e680000000200 */
[----:B------:R3:W1:Y:S04]  /*1640*/  LDSM.16.M88.4 R196, [R226+0x11400] ;  /* 0x01140000e2c4783b */ /* 0x0006680000000200 */
[----:B------:R3:W1:Y:S04]  /*1650*/  LDSM.16.M88.4 R208, [R226+0x13000] ;  /* 0x01300000e2d0783b */ /* 0x0006680000000200 */
[----:B------:R3:W1:Y:S01]  /*1660*/  LDSM.16.M88.4 R212, [R226+0x13400] ;  /* 0x01340000e2d4783b */ /* 0x0006620000000200 */
[----:B------:R-:W-:-:S04]  /*1670*/  USHF.R.S32.HI UR6, URZ, 0x1f, UR40 ;  /* 0x0000001fff067899 */ /* 0x000fc80008011428 */
[----:B------:R-:W-:-:S04]  /*1680*/  ULEA.HI UR6, UR6, UR40, URZ, 0x6 ;  /* 0x0000002806067291 */ /* 0x000fc8000f8f30ff */
[----:B------:R-:W-:-:S04]  /*1690*/  USHF.R.S32.HI UR6, URZ, 0x6, UR6 ;  /* 0x00000006ff067899 */ /* 0x000fc80008011406 */
[----:B------:R-:W-:-:S04]  /*16a0*/  UISETP.LT.AND UP0, UPT, URZ, UR6, UPT ;  /* 0x00000006ff00728c */ /* 0x000fc8000bf01270 */
[----:B------:R-:W-:-:S04]  /*16b0*/  USEL UR6, URZ, UR6, !UP0 ;  /* 0x00000006ff067287 */ /* 0x000fc8000c000000 */
[----:B------:R-:W-:Y:S01]  /*16c0*/  UISETP.GT.AND UP0, UPT, UR48, UR6, UPT ;  /* 0x000000063000728c */ /* 0x000fe2000bf04270 */
[----:B------:R-:W-:Y:S01]  /*16d0*/  LEA.HI.X R241, R2, UR7, R3, 0x2, P1 ;  /* 0x0000000702f17c11 */ /* 0x000fe200088f1403 */
[----:B------:R-:W-:Y:S01]  /*16e0*/  UIADD3 UR45, UPT, UPT, UR43, UR45, URZ ;  /* 0x0000002d2b2d7290 */ /* 0x000fe2000fffe0ff */
        /* <DEDUP_REMOVED lines=47> */
[----:B------:R-:W-:Y:S01]  /*19e0*/  CS2R R36, SRZ ;  /* 0x0000000000247805 */ /* 0x000fe2000001ff00 */
[----:B--2---:R-:W-:Y:S01]  /*19f0*/  UIMAD.WIDE UR52, UR45, 0x4, UR52 ;  /* 0x000000042d3478a5 */ /* 0x004fe2000f8e0234 */
[----:B-1-34-:R-:W-:Y:S11]  /*1a00*/  BRA.U !UP0, `(.L_x_295) ;  /* 0x0000004908347547 */ /* 0x01aff6000b800000 */
[----:B------:R-:W1:Y:S01]  /*1a10*/  LDC.64 R6, c[0x0][0x528] ;  /* 0x00014a00ff067b82 */ /* 0x000e620000000a00 */
[----:B------:R-:W-:Y:S02]  /*1a20*/  LOP3.LUT R0, R13, 0x120, RZ, 0xc0, !PT ;  /* 0x000001200d007812 */ /* 0x000fe400078ec0ff */
[----:B------:R-:W-:Y:S02]  /*1a30*/  SHF.R.U32.HI R4, RZ, 0x4, R230 ;  /* 0x00000004ff047819 */ /* 0x000fe400000116e6 */
[----:B------:R-:W-:Y:S01]  /*1a40*/  LOP3.LUT R249, R14, 0x1, RZ, 0xc0, !PT ;  /* 0x000000010ef97812 */ /* 0x000fe200078ec0ff */
[----:B------:R-:W-:Y:S02]  /*1a50*/  UIMAD UR14, UR33, UR14, UR32 ;  /* 0x0000000e210e72a4 */ /* 0x000fe4000f8e0220 */
[----:B------:R-:W2:Y:S01]  /*1a60*/  LDC R250, c[0x0][0x44c] ;  /* 0x00011300fffa7b82 */ /* 0x000ea20000000800 */
[----:B------:R-:W-:Y:S01]  /*1a70*/  USHF.L.U32 UR17, UR48, 0x6, URZ ;  /* 0x0000000630117899 */ /* 0x000fe200080006ff */
[----:B------:R-:W3:Y:S01]  /*1a80*/  LDCU UR21, c[0x0][0x3b0] ;  /* 0x00007600ff1577ac */ /* 0x000ee20008000800 */
[----:B------:R-:W4:Y:S01]  /*1a90*/  LDCU UR22, c[0x0][0x590] ;  /* 0x0000b200ff1677ac */ /* 0x000f220008000800 */
[----:B------:R-:W-:Y:S01]  /*1aa0*/  IMAD.U32 R242, RZ, RZ, UR42 ;  /* 0x0000002afff27e24 */ /* 0x000fe2000f8e00ff */
[----:B------:R-:W-:Y:S01]  /*1ab0*/  LOP3.LUT R9, R9, 0x8, R16, 0x78, !PT ;  /* 0x0000000809097812 */ /* 0x000fe200078e7810 */
[----:B------:R-:W-:Y:S01]  /*1ac0*/  USHF.L.U32 UR16, UR16, 0x3, URZ ;  /* 0x0000000310107899 */ /* 0x000fe200080006ff */
[----:B------:R-:W1:Y:S02]  /*1ad0*/  LDCU UR15, c[0x0][0x45c] ;  /* 0x00008b80ff0f77ac */ /* 0x000e640008000800 */
[----:B-1----:R-:W2:Y:S04]  /*1ae0*/  LDG.E.64 R2, desc[UR36][R6.64+0x8] ;  /* 0x0000082406027981 */ /* 0x002ea8000c1e1b00 */
[----:B------:R-:W2:Y:S01]  /*1af0*/  LDG.E.64 R6, desc[UR36][R6.64] ;  /* 0x0000002406067981 */ /* 0x000ea2000c1e1b00 */
[----:B------:R-:W-:Y:S01]  /*1b00*/  LOP3.LUT R168, R0, 0x200, R168, 0xf8, !PT ;  /* 0x0000020000a87812 */ /* 0x000fe200078ef8a8 */
[----:B------:R-:W-:Y:S01]  /*1b10*/  IMAD.U32 R0, RZ, RZ, UR48 ;  /* 0x00000030ff007e24 */ /* 0x000fe2000f8e00ff */
[----:B------:R-:W-:Y:S01]  /*1b20*/  LOP3.LUT R4, R4, 0x8, RZ, 0xc0, !PT ;  /* 0x0000000804047812 */ /* 0x000fe200078ec0ff */
[----:B------:R-:W-:Y:S01]  /*1b30*/  USHF.L.U32 UR14, UR14, 0x5, URZ ;  /* 0x000000050e0e7899 */ /* 0x000fe200080006ff */
[----:B------:R-:W-:Y:S01]  /*1b40*/  IMAD.MOV.U32 R229, RZ, RZ, 0x20 ;  /* 0x00000020ffe57424 */ /* 0x000fe200078e00ff */
[----:B------:R-:W-:Y:S01]  /*1b50*/  ULEA UR20, UR39, UR42, 0x7 ;  /* 0x0000002a27147291 */ /* 0x000fe2000f8e38ff */
[----:B------:R-:W-:Y:S01]  /*1b60*/  IMAD R249, R0, 0x4, R249 ;  /* 0x0000000400f97824 */ /* 0x000fe200078e02f9 */
[----:B------:R-:W-:Y:S01]  /*1b70*/  LOP3.LUT R0, R4, 0x10, R230, 0xf8, !PT ;  /* 0x0000001004007812 */ /* 0x000fe200078ef8e6 */
[----:B------:R-:W-:Y:S01]  /*1b80*/  USHF.R.S32.HI UR7, URZ, 0x1f, UR14 ;  /* 0x0000001fff077899 */ /* 0x000fe2000801140e */
[----:B------:R-:W1:Y:S01]  /*1b90*/  S2R R230, SR_TID.X ;  /* 0x0000000000e67919 */ /* 0x000e620000002100 */
[----:B------:R-:W-:Y:S01]  /*1ba0*/  IMAD.U32 R4, RZ, RZ, UR17 ;  /* 0x00000011ff047e24 */ /* 0x000fe2000f8e00ff */
[--C-:B------:R-:W-:Y:S01]  /*1bb0*/  LOP3.LUT R0, R0, 0xc0, R13.reuse, 0xf8, !PT ;  /* 0x000000c000007812 */ /* 0x100fe200078ef80d */
[----:B------:R-:W-:Y:S01]  /*1bc0*/  IMAD.MOV.U32 R228, RZ, RZ, 0x20 ;  /* 0x00000020ffe47424 */ /* 0x000fe200078e00ff */
[----:B------:R-:W-:Y:S01]  /*1bd0*/  LOP3.LUT R9, R168, R9, RZ, 0xfc, !PT ;  /* 0x00000009a8097212 */ /* 0x000fe200078efcff */
[----:B------:R-:W-:Y:S01]  /*1be0*/  IMAD.MOV.U32 R127, RZ, RZ, RZ ;  /* 0x000000ffff7f7224 */ /* 0x000fe200078e00ff */
[----:B------:R-:W-:Y:S01]  /*1bf0*/  LOP3.LUT R10, R0, R10, RZ, 0x3c, !PT ;  /* 0x0000000a000a7212 */ /* 0x000fe200078e3cff */
[----:B---3--:R-:W-:Y:S01]  /*1c00*/  USHF.L.U32 UR21, UR21, 0x6, URZ ;  /* 0x0000000615157899 */ /* 0x008fe200080006ff */
[----:B------:R-:W-:Y:S01]  /*1c10*/  IADD3 R4, PT, PT, R4, UR49, R248 ;  /* 0x0000003104047c10 */ /* 0x000fe2000fffe0f8 */
[----:B----4-:R-:W-:Y:S01]  /*1c20*/  USHF.L.U32 UR22, UR22, 0x6, URZ ;  /* 0x0000000616167899 */ /* 0x010fe200080006ff */
[----:B------:R-:W-:Y:S01]  /*1c30*/  LOP3.LUT R10, R10, 0x120, R13, 0xf8, !PT ;  /* 0x000001200a0a7812 */ /* 0x000fe200078ef80d */
[----:B------:R-:W-:Y:S01]  /*1c40*/  UIADD3 UR20, UPT, UPT, UR20, 0x80, -UR49 ;  /* 0x0000008014147890 */ /* 0x000fe2000fffe831 */
[----:B------:R-:W-:-:S02]  /*1c50*/  IADD3 R242, PT, PT, R4, -0x1f, -R242 ;  /* 0xffffffe104f27810 */ /* 0x000fc40007ffe8f2 */
[----:B------:R-:W-:Y:S02]  /*1c60*/  SEL R229, R229, 0xffffffe0, !P0 ;  /* 0xffffffe0e5e57807 */ /* 0x000fe40004000000 */
[----:B--2---:R-:W-:Y:S01]  /*1c70*/  IADD3 R0, P2, P1, R2, UR14, R15 ;  /* 0x0000000e02007c10 */ /* 0x004fe2000f95e00f */
[----:B------:R-:W2:Y:S03]  /*1c80*/  LDCU.U8 UR14, c[0x0][0x4f8] ;  /* 0x00009f00ff0e77ac */ /* 0x000ea60008000000 */
[----:B------:R-:W-:Y:S01]  /*1c90*/  IADD3.X R2, PT, PT, R3, UR7, RZ, P2, P1 ;  /* 0x0000000703027c10 */ /* 0x000fe200097e24ff */
[----:B------:R-:W3:Y:S04]  /*1ca0*/  LDCU UR7, c[0x0][0x3e0] ;  /* 0x00007c00ff0777ac */ /* 0x000ee80008000800 */
[----:B------:R4:W-:Y:S04]  /*1cb0*/  STL [R1+0x10], R2 ;  /* 0x0000100201007387 */ /* 0x0009e80000100800 */
[----:B-----5:R1:W-:Y:S04]  /*1cc0*/  STL [R1+0xc], R11 ;  /* 0x00000c0b01007387 */ /* 0x0203e80000100800 */
[----:B------:R1:W-:Y:S01]  /*1cd0*/  STL [R1+0x8], R12 ;  /* 0x0000080c01007387 */ /* 0x0003e20000100800 */
[----:B------:R-:W-:-:S02]  /*1ce0*/  R2UR UR18, R7 ;  /* 0x00000000071272ca */ /* 0x000fc400000e0000 */
[----:B------:R-:W-:Y:S01]  /*1cf0*/  R2UR UR19, R6 ;  /* 0x00000000061372ca */ /* 0x000fe200000e0000 */
[----:B----4-:R-:W-:-:S10]  /*1d00*/  IMAD.MOV.U32 R2, RZ, RZ, 0x10 ;  /* 0x00000010ff027424 */ /* 0x010fd400078e00ff */
[----:B------:R-:W-:Y:S02]  /*1d10*/  UIADD3 UR46, UPT, UPT, UR18, -0x4498517b, URZ ;  /* 0xbb67ae85122e7890 */ /* 0x000fe4000fffe0ff */
[----:B------:R-:W-:Y:S02]  /*1d20*/  UIADD3 UR47, UPT, UPT, UR19, -0x61c88647, URZ ;  /* 0x9e3779b9132f7890 */ /* 0x000fe4000fffe0ff */
[----:B------:R-:W-:Y:S02]  /*1d30*/  UIADD3 UR45, UPT, UPT, UR19, 0x3c6ef372, URZ ;  /* 0x3c6ef372132d7890 */ /* 0x000fe4000fffe0ff */
[----:B------:R-:W-:Y:S02]  /*1d40*/  UIADD3 UR44, UPT, UPT, UR18, 0x76cf5d0a, URZ ;  /* 0x76cf5d0a122c7890 */ /* 0x000fe4000fffe0ff */
[----:B------:R-:W-:Y:S02]  /*1d50*/  UIADD3 UR43, UPT, UPT, UR19, -0x255992d5, URZ ;  /* 0xdaa66d2b132b7890 */ /* 0x000fe4000fffe0ff */
[----:B------:R-:W-:-:S02]  /*1d60*/  UIADD3 UR42, UPT, UPT, UR18, 0x32370b8f, URZ ;  /* 0x32370b8f122a7890 */ /* 0x000fc4000fffe0ff */
[----:B------:R-:W-:Y:S01]  /*1d70*/  UIADD3 UR41, UPT, UPT, UR19, 0x78dde6e4, URZ ;  /* 0x78dde6e413297890 */ /* 0x000fe2000fffe0ff */
[----:B------:R-:W-:Y:S01]  /*1d80*/  IMAD.WIDE.U32 R4, R0, -0x2daee0ad, RZ ;  /* 0xd2511f5300047825 */ /* 0x000fe200078e00ff */
[C---:B-1----:R-:W-:Y:S01]  /*1d90*/  LOP3.LUT P1, RZ, R230.reuse, 0x4, RZ, 0xc0, !PT ;  /* 0x00000004e6ff7812 */ /* 0x042fe2000782c0ff */
[----:B------:R-:W-:Y:S01]  /*1da0*/  UIADD3 UR40, UPT, UPT, UR18, -0x126145ec, URZ ;  /* 0xed9eba1412287890 */ /* 0x000fe2000fffe0ff */
[C---:B------:R-:W-:Y:S01]  /*1db0*/  LOP3.LUT P0, RZ, R230.reuse, 0x2, RZ, 0xc0, !PT ;  /* 0x00000002e6ff7812 */ /* 0x040fe2000780c0ff */
[C---:B------:R-:W-:Y:S01]  /*1dc0*/  IMAD.SHL.U32 R231, R230.reuse, 0x20, RZ ;  /* 0x00000020e6e77824 */ /* 0x040fe200078e00ff */
[----:B------:R1:W-:Y:S01]  /*1dd0*/  STL.64 [R1], R4 ;  /* 0x0000000401007387 */ /* 0x0003e20000100a00 */
[----:B------:R-:W-:Y:S01]  /*1de0*/  IMAD.SHL.U32 R3, R230, 0x2, RZ ;  /* 0x00000002e6037824 */ /* 0x000fe200078e00ff */
[----:B------:R-:W-:Y:S01]  /*1df0*/  LEA R225, R9, UR4, 0x1 ;  /* 0x0000000409e17c11 */ /* 0x000fe2000f8e08ff */
[----:B------:R-:W-:Y:S01]  /*1e00*/  VIADD R249, R249, 0xfffffffc ;  /* 0xfffffffcf9f97836 */ /* 0x000fe20000000000 */
[----:B------:R-:W-:Y:S01]  /*1e10*/  LOP3.LUT R0, R231, 0x7400, RZ, 0xc0, !PT ;  /* 0x00007400e7007812 */ /* 0x000fe200078ec0ff */
[----:B------:R-:W-:Y:S01]  /*1e20*/  IMAD.IADD R227, R226, 0x1, R229 ;  /* 0x00000001e2e37824 */ /* 0x000fe200078e02e5 */
[----:B------:R-:W-:Y:S01]  /*1e30*/  LEA R224, R10, UR4, 0x1 ;  /* 0x000000040ae07c11 */ /* 0x000fe2000f8e08ff */
[----:B------:R-:W-:Y:S01]  /*1e40*/  VIADD R225, R225, UR5 ;  /* 0x00000005e1e17c36 */ /* 0x000fe20008000000 */
[----:B------:R-:W-:Y:S01]  /*1e50*/  LOP3.LUT P2, RZ, R230, 0x8, RZ, 0xc0, !PT ;  /* 0x00000008e6ff7812 */ /* 0x000fe2000784c0ff */
[----:B------:R-:W-:Y:S01]  /*1e60*/  UIADD3 UR33, UPT, UPT, UR19, 0x1715609d, URZ ;  /* 0x1715609d13217890 */ /* 0x000fe2000fffe0ff */
[----:B------:R-:W-:Y:S01]  /*1e70*/  SHF.R.U32.HI R232, RZ, 0x1, R230 ;  /* 0x00000001ffe87819 */ /* 0x000fe200000116e6 */
[----:B------:R-:W-:Y:S01]  /*1e80*/  VIADD R224, R224, UR5 ;  /* 0x00000005e0e07c36 */ /* 0x000fe20008000000 */
[----:B------:R-:W-:Y:S01]  /*1e90*/  SEL R2, R2, 0xfffffff0, !P1 ;  /* 0xfffffff002027807 */ /* 0x000fe20004800000 */
[----:B------:R-:W-:Y:S01]  /*1ea0*/  UIADD3 UR25, UPT, UPT, UR18, -0x56f99767, URZ ;  /* 0xa906689912197890 */ /* 0x000fe2000fffe0ff */
[----:B------:R-:W-:Y:S01]  /*1eb0*/  SEL R228, R228, 0xffffffe0, !P0 ;  /* 0xffffffe0e4e47807 */ /* 0x000fe20004000000 */
[----:B------:R-:W-:Y:S01]  /*1ec0*/  UIADD3 UR24, UPT, UPT, UR19, -0x4ab325aa, URZ ;  /* 0xb54cda5613187890 */ /* 0x000fe2000fffe0ff */
[----:B------:R-:W-:Y:S01]  /*1ed0*/  LOP3.LUT R0, R0, 0x6, R3, 0xf8, !PT ;  /* 0x0000000600007812 */ /* 0x000fe200078ef803 */
[----:B------:R-:W-:Y:S01]  /*1ee0*/  UIADD3 UR23, UPT, UPT, UR18, 0x646e171e, URZ ;  /* 0x646e171e12177890 */ /* 0x000fe2000fffe0ff */
[----:B--23--:R-:W-:-:S11]  /*1ef0*/  UMOV UR5, UR53 ;  /* 0x0000003500057c82 */ /* 0x00cfd60008000000 */
.L_x_298:
[----:B------:R-:W0:Y:S01]  /*1f00*/  LDGDEPBAR ;  /* 0x00000000000079af */ /* 0x000e220000000000 */
[----:B------:R-:W-:Y:S01]  /*1f10*/  IMAD.IADD R0, R225, 0x1, R229 ;  /* 0x00000001e1007824 */ /* 0x000fe200078e02e5 */
[--C-:B------:R-:W-:Y:S01]  /*1f20*/  SHF.R.U32.HI R3, RZ, 0x6, R230.reuse ;  /* 0x00000006ff037819 */ /* 0x100fe200000116e6 */
[----:B------:R-:W-:Y:S05]  /*1f30*/  IMAD.U32 R2, RZ, RZ, UR39 ;  /* 0x00000027ff027e24 */ /* 0x000fea000f8e00ff */
[----:B------:R-:W2:Y:S01]  /*1f40*/  LDL.64 R234, [R1] ;  /* 0x0000000001ea7983 */ /* 0x000ea20000100a00 */
[----:B------:R-:W-:Y:S01]  /*1f50*/  UIADD3 UR17, UPT, UPT, UR17, -0x40, URZ ;  /* 0xffffffc011117890 */ /* 0x000fe2000fffe0ff */
[----:B-----5:R-:W-:Y:S01]  /*1f60*/  FSETP.NEU.FTZ.AND P3, PT, R251, -INF , PT ;  /* 0xff800000fb00780b */ /* 0x020fe20003f7d000 */
[----:B------:R-:W-:Y:S01]  /*1f70*/  IMAD R2, R2, 0x4, R3 ;  /* 0x0000000402027824 */ /* 0x000fe200078e0203 */
[----:B------:R-:W-:Y:S01]  /*1f80*/  UMOV UR4, UR29 ;  /* 0x0000001d00047c82 */ /* 0x000fe20008000000 */
[----:B------:R-:W-:Y:S01]  /*1f90*/  UISETP.GE.AND UP0, UPT, UR17, UR20, UPT ;  /* 0x000000141100728c */ /* 0x000fe2000bf06270 */
[----:B------:R-:W3:Y:S01]  /*1fa0*/  LDL R233, [R1+0x10] ;  /* 0x0000100001e97983 */ /* 0x000ee20000100800 */
[----:B------:R-:W-:Y:S01]  /*1fb0*/  FSETP.NEU.FTZ.AND P4, PT, R252, -INF , PT ;  /* 0xff800000fc00780b */ /* 0x000fe20003f9d000 */
[----:B------:R-:W-:Y:S01]  /*1fc0*/  IMAD.MOV.U32 R239, RZ, RZ, 0x10 ;  /* 0x00000010ffef7424 */ /* 0x000fe200078e00ff */
[----:B------:R-:W-:Y:S02]  /*1fd0*/  UIADD3 UR48, UPT, UPT, UR48, -0x1, URZ ;  /* 0xffffffff30307890 */ /* 0x000fe4000fffe0ff */
[----:B------:R-:W-:Y:S02]  /*1fe0*/  PLOP3.LUT P0, PT, PT, PT, UP0, 0x80, 0x8 ;  /* 0x000000000008781c */ /* 0x000fe40003f0f008 */
[----:B------:R-:W-:Y:S01]  /*1ff0*/  SEL R239, R239, 0xfffffff0, !P1 ;  /* 0xfffffff0efef7807 */ /* 0x000fe20004800000 */
        /* <DEDUP_REMOVED lines=20> */
[----:B------:R-:W-:Y:S01]  /*2140*/  LDSM.16.M88.4 R164, [R0+0x1000] ;  /* 0x0010000000a4783b */ /* 0x000fe20000000200 */
[-C--:B------:R-:W-:Y:S07]  /*2150*/  HMMA.16816.F32.BF16 R28, R28, R134.reuse, RZ ;  /* 0x000000861c1c723c */ /* 0x080fee00000418ff */
[----:B------:R-:W-:Y:S01]  /*2160*/  LDSM.16.M88.4 R168, [R227+0xb000] ;  /* 0x00b00000e3a8783b */ /* 0x000fe20000000200 */
[----:B------:R-:W-:Y:S07]  /*2170*/  HMMA.16816.F32.BF16 R32, R32, R134, RZ ;  /* 0x000000862020723c */ /* 0x000fee00000418ff */
[----:B------:R-:W4:Y:S01]  /*2180*/  LDSM.16.M88.4 R132, [R226+0xb400] ;  /* 0x00b40000e284783b */ /* 0x000f220000000200 */
[-C--:B------:R-:W-:Y:S07]  /*2190*/  HMMA.16816.F32.BF16 R4, R136, R140.reuse, R4 ;  /* 0x0000008c8804723c */ /* 0x080fee0000041804 */
[----:B------:R-:W4:Y:S01]  /*21a0*/  LDSM.16.M88.4 R172, [R0+0x1800] ;  /* 0x0018000000ac783b */ /* 0x000f220000000200 */
[C---:B-1----:R-:W-:Y:S08]  /*21b0*/  HMMA.16816.F32.BF16 R8, R144.reuse, R140, R8 ;  /* 0x0000008c9008723c */ /* 0x042ff00000041808 */
        /* <DEDUP_REMOVED lines=8> */
[----:B------:R-:W1:Y:S07]  /*2240*/  LDSM.16.M88.4 R136, [R227+0xb400] ;  /* 0x00b40000e388783b */ /* 0x000e6e0000000200 */
[-C--:B------:R-:W-:Y:S01]  /*2250*/  HMMA.16816.F32.BF16 R4, R152, R156.reuse, R4 ;  /* 0x0000009c9804723c */ /* 0x080fe20000041804 */
[----:B------:R-:W4:Y:S07]  /*2260*/  LDSM.16.M88.4 R148, [R225+0x2800] ;  /* 0x00280000e194783b */ /* 0x000f2e0000000200 */
[C---:B------:R-:W-:Y:S08]  /*2270*/  HMMA.16816.F32.BF16 R8, R160.reuse, R156, R8 ;  /* 0x0000009ca008723c */ /* 0x040ff00000041808 */
[-C--:B------:R-:W-:Y:S08]  /*2280*/  HMMA.16816.F32.BF16 R12, R160, R158.reuse, R12 ;  /* 0x0000009ea00c723c */ /* 0x080ff0000004180c */
[C---:B------:R-:W-:Y:S04]  /*2290*/  HMMA.16816.F32.BF16 R16, R152.reuse, R158, R16 ;  /* 0x0000009e9810723c */ /* 0x040fe80000041810 */
[C---:B------:R-:W-:Y:S04]  /*22a0*/  @!P0 IMAD.SHL.U32 R158, R230.reuse, 0x2, RZ ;  /* 0x00000002e69e8824 */ /* 0x040fe800078e00ff */
[-C--:B------:R-:W-:Y:S08]  /*22b0*/  HMMA.16816.F32.BF16 R20, R152, R132.reuse, R20 ;  /* 0x000000849814723c */ /* 0x080ff00000041814 */
[C---:B------:R-:W-:Y:S08]  /*22c0*/  HMMA.16816.F32.BF16 R24, R160.reuse, R132, R24 ;  /* 0x00000084a018723c */ /* 0x040ff00000041818 */
[-C--:B------:R-:W-:Y:S03]  /*22d0*/  HMMA.16816.F32.BF16 R28, R160, R134.reuse, R28 ;  /* 0x00000086a01c723c */ /* 0x080fe6000004181c */
[----:B------:R-:W-:Y:S01]  /*22e0*/  IMAD.SHL.U32 R163, R230, 0x2, RZ ;  /* 0x00000002e6a37824 */ /* 0x000fe200078e00ff */
[----:B------:R-:W-:Y:S04]  /*22f0*/  LOP3.LUT R160, R231, 0x7400, RZ, 0xc0, !PT ;  /* 0x00007400e7a07812 */ /* 0x000fe800078ec0ff */
[----:B------:R-:W-:Y:S01]  /*2300*/  HMMA.16816.F32.BF16 R32, R152, R134, R32 ;  /* 0x000000869820723c */ /* 0x000fe20000041820 */
[----:B------:R-:W4:Y:S03]  /*2310*/  LDSM.16.M88.4 R132, [R226+0xd400] ;  /* 0x00d40000e284783b */ /* 0x000f260000000200 */
[C---:B------:R-:W-:Y:S01]  /*2320*/  VIADD R152, R249.reuse, 0x2 ;  /* 0x00000002f9987836 */ /* 0x040fe20000000000 */
[----:B------:R-:W-:Y:S03]  /*2330*/  LOP3.LUT R160, R160, 0x6, R163, 0xf8, !PT ;  /* 0x00000006a0a07812 */ /* 0x000fe600078ef8a3 */
[-C--:B------:R-:W-:Y:S08]  /*2340*/  HMMA.16816.F32.BF16 R4, R164, R168.reuse, R4 ;  /* 0x000000a8a404723c */ /* 0x080ff00000041804 */
[C---:B------:R-:W-:Y:S04]  /*2350*/  HMMA.16816.F32.BF16 R8, R172.reuse, R168, R8 ;  /* 0x000000a8ac08723c */ /* 0x040fe80000041808 */
[----:B--2---:R-:W-:Y:S01]  /*2360*/  LOP3.LUT R156, R2, UR18, R235, 0x96, !PT ;  /* 0x00000012029c7c12 */ /* 0x004fe2000f8e96eb */
[----:B------:R-:W-:Y:S03]  /*2370*/  IMAD.WIDE.U32 R2, R249, -0x326172a9, RZ ;  /* 0xcd9e8d57f9027825 */ /* 0x000fe600078e00ff */
[-C--:B------:R-:W-:Y:S03]  /*2380*/  HMMA.16816.F32.BF16 R12, R172, R170.reuse, R12 ;  /* 0x000000aaac0c723c */ /* 0x080fe6000004180c */
[----:B---3--:R-:W-:Y:S01]  /*2390*/  LOP3.LUT R159, R233, UR19, R3, 0x96, !PT ;  /* 0x00000013e99f7c12 */ /* 0x008fe2000f8e9603 */
[----:B------:R-:W-:Y:S04]  /*23a0*/  IMAD.WIDE.U32 R156, R156, -0x326172a9, RZ ;  /* 0xcd9e8d579c9c7825 */ /* 0x000fe800078e00ff */
[C---:B------:R-:W-:Y:S04]  /*23b0*/  HMMA.16816.F32.BF16 R16, R164.reuse, R170, R16 ;  /* 0x000000aaa410723c */ /* 0x040fe80000041810 */
[----:B------:R-:W-:Y:S04]  /*23c0*/  IMAD.WIDE.U32 R170, R159, -0x2daee0ad, RZ ;  /* 0xd2511f539faa7825 */ /* 0x000fe800078e00ff */
[-C--:B-1----:R-:W-:Y:S03]  /*23d0*/  HMMA.16816.F32.BF16 R20, R164, R136.reuse, R20 ;  /* 0x00000088a414723c */ /* 0x082fe60000041814 */
[C---:B------:R-:W-:Y:S02]  /*23e0*/  IMAD.SHL.U32 R168, R230.reuse, 0x10, RZ ;  /* 0x00000010e6a87824 */ /* 0x040fe400078e00ff */
[----:B------:R-:W-:Y:S03]  /*23f0*/  IMAD.SHL.U32 R169, R230, 0x4, RZ ;  /* 0x00000004e6a97824 */ /* 0x000fe600078e00ff */
[C---:B------:R-:W-:Y:S08]  /*2400*/  HMMA.16816.F32.BF16 R24, R172.reuse, R136, R24 ;  /* 0x00000088ac18723c */ /* 0x040ff00000041818 */
[-C--:B------:R-:W-:Y:S01]  /*2410*/  HMMA.16816.F32.BF16 R28, R172, R138.reuse, R28 ;  /* 0x0000008aac1c723c */ /* 0x080fe2000004181c */
[----:B------:R-:W2:Y:S07]  /*2420*/  LDL R172, [R1+0xc] ;  /* 0x00000c0001ac7983 */ /* 0x000eae0000100800 */
[----:B------:R-:W-:Y:S01]  /*2430*/  HMMA.16816.F32.BF16 R32, R164, R138, R32 ;  /* 0x0000008aa420723c */ /* 0x000fe20000041820 */
[----:B------:R-:W3:Y:S03]  /*2440*/  LDL R167, [R1+0x8] ;  /* 0x0000080001a77983 */ /* 0x000ee60000100800 */
[----:B------:R-:W-:Y:S01]  /*2450*/  LOP3.LUT R166, R2, UR47, R157, 0x96, !PT ;  /* 0x0000002f02a67c12 */ /* 0x000fe2000f8e969d */
[----:B------:R-:W-:Y:S01]  /*2460*/  LDSM.16.M88.4 R136, [R0+0x2000] ;  /* 0x002000000088783b */ /* 0x000fe20000000200 */
[----:B------:R-:W-:Y:S01]  /*2470*/  IMAD.WIDE.U32 R2, R152, -0x326172a9, RZ ;  /* 0xcd9e8d5798027825 */ /* 0x000fe200078e00ff */
[----:B------:R-:W-:Y:S01]  /*2480*/  LOP3.LUT R164, R234, UR46, R171, 0x96, !PT ;  /* 0x0000002eeaa47c12 */ /* 0x000fe2000f8e96ab */
[-C--:B------:R-:W-:Y:S05]  /*2490*/  HMMA.16816.F32.BF16 R4, R140, R144.reuse, R4 ;  /* 0x000000908c04723c */ /* 0x080fea0000041804 */
[----:B------:R1:W-:Y:S01]  /*24a0*/  LDSM.16.M88.4 R152, [R0+0x2800] ;  /* 0x002800000098783b */ /* 0x0003e20000000200 */
[----:B------:R-:W-:Y:S01]  /*24b0*/  LOP3.LUT R161, R2, UR47, R157, 0x96, !PT ;  /* 0x0000002f02a17c12 */ /* 0x000fe2000f8e969d */
[----:B------:R-:W-:Y:S01]  /*24c0*/  IMAD.WIDE.U32 R164, R164, -0x326172a9, RZ ;  /* 0xcd9e8d57a4a47825 */ /* 0x000fe200078e00ff */
[C---:B----4-:R-:W-:Y:S04]  /*24d0*/  HMMA.16816.F32.BF16 R8, R148.reuse, R144, R8 ;  /* 0x000000909408723c */ /* 0x050fe80000041808 */
[----:B------:R-:W-:Y:S04]  /*24e0*/  LOP3.LUT R2, R168, 0x200, RZ, 0xc0, !PT ;  /* 0x00000200a8027812 */ /* 0x000fe800078ec0ff */
[-C--:B------:R-:W-:Y:S03]  /*24f0*/  HMMA.16816.F32.BF16 R12, R148, R146.reuse, R12 ;  /* 0x00000092940c723c */ /* 0x080fe6000004180c */
[----:B------:R-:W-:Y:S05]  /*2500*/  LOP3.LUT R2, R2, 0x120, R231, 0xf8, !PT ;  /* 0x0000012002027812 */ /* 0x000fea00078ef8e7 */
[C---:B------:R-:W-:Y:S01]  /*2510*/  HMMA.16816.F32.BF16 R16, R140.reuse, R146, R16 ;  /* 0x000000928c10723c */ /* 0x040fe20000041810 */
[----:B------:R-:W4:Y:S03]  /*2520*/  LDSM.16.M88.4 R144, [R227+0xd000] ;  /* 0x00d00000e390783b */ /* 0x000f260000000200 */
[----:B-1----:R-:W-:Y:S02]  /*2530*/  @!P0 LOP3.LUT R0, R158, 0x6, RZ, 0xc0, !PT ;  /* 0x000000069e008812 */ /* 0x002fe400078ec0ff */
[----:B------:R-:W-:Y:S02]  /*2540*/  LOP3.LUT R158, R233, UR19, R3, 0x96, !PT ;  /* 0x00000013e99e7c12 */ /* 0x000fe4000f8e9603 */
[-C--:B------:R-:W-:Y:S03]  /*2550*/  HMMA.16816.F32.BF16 R20, R140, R132.reuse, R20 ;  /* 0x000000848c14723c */ /* 0x080fe60000041814 */
[----:B------:R-:W-:Y:S05]  /*2560*/  LOP3.LUT R3, R169, 0x18, RZ, 0xc0, !PT ;  /* 0x00000018a9037812 */ /* 0x000fea00078ec0ff */
[C---:B------:R-:W-:Y:S01]  /*2570*/  HMMA.16816.F32.BF16 R24, R148.reuse, R132, R24 ;  /* 0x000000849418723c */ /* 0x040fe20000041818 */
[----:B------:R-:W-:Y:S03]  /*2580*/  IMAD.U32 R133, RZ, RZ, UR39 ;  /* 0x00000027ff857e24 */ /* 0x000fe6000f8e00ff */
[----:B------:R-:W-:Y:S04]  /*2590*/  @!P0 SHF.R.U32.HI R132, RZ, 0x1, R230 ;  /* 0x00000001ff848819 */ /* 0x000fe800000116e6 */
[-C--:B------:R-:W-:Y:S03]  /*25a0*/  HMMA.16816.F32.BF16 R28, R148, R134.reuse, R28 ;  /* 0x00000086941c723c */ /* 0x080fe6000004181c */
[----:B------:R-:W-:Y:S01]  /*25b0*/  @!P0 LOP3.LUT R157, R0, 0x1e0, R132, 0xf8, !PT ;  /* 0x000001e0009d8812 */ /* 0x000fe200078ef884 */
[----:B------:R-:W-:Y:S01]  /*25c0*/  IMAD.WIDE.U32 R148, R158, -0x2daee0ad, RZ ;  /* 0xd2511f539e947825 */ /* 0x000fe200078e00ff */
[----:B------:R-:W-:Y:S02]  /*25d0*/  LOP3.LUT R132, R168, 0x1c0, RZ, 0xc0, !PT ;  /* 0x000001c0a8847812 */ /* 0x000fe400078ec0ff */
[----:B------:R-:W-:Y:S01]  /*25e0*/  LOP3.LUT R0, R3, 0xc0, R231, 0xf8, !PT ;  /* 0x000000c003007812 */ /* 0x000fe200078ef8e7 */
[----:B------:R-:W-:Y:S01]  /*25f0*/  HMMA.16816.F32.BF16 R32, R140, R134, R32 ;  /* 0x000000868c20723c */ /* 0x000fe20000041820 */
[----:B------:R-:W-:Y:S02]  /*2600*/  IMAD.MOV.U32 R142, RZ, RZ, 0x20 ;  /* 0x00000020ff8e7424 */ /* 0x000fe400078e00ff */
[----:B------:R-:W-:Y:S01]  /*2610*/  IMAD.MOV.U32 R141, RZ, RZ, 0x18 ;  /* 0x00000018ff8d7424 */ /* 0x000fe200078e00ff */
[----:B------:R-:W-:Y:S01]  /*2620*/  LOP3.LUT R132, R132, 0x38, R163, 0xf8, !PT ;  /* 0x0000003884847812 */ /* 0x000fe200078ef8a3 */
[----:B------:R-:W-:Y:S01]  /*2630*/  IMAD.WIDE.U32 R158, R161, -0x2daee0ad, RZ ;  /* 0xd2511f53a19e7825 */ /* 0x000fe200078e00ff */
[----:B------:R-:W-:Y:S02]  /*2640*/  @!P0 VIADDMNMX R143, R242, -R142, UR49, PT ;  /* 0x00000031f28f8e46 */ /* 0x000fe4000b80098e */
[--C-:B------:R-:W-:Y:S01]  /*2650*/  LOP3.LUT R132, R132, 0x20, R232.reuse, 0x78, !PT ;  /* 0x0000002084847812 */ /* 0x100fe200078e78e8 */
[-C--:B----4-:R-:W-:Y:S01]  /*2660*/  HMMA.16816.F32.BF16 R4, R136, R144.reuse, R4 ;  /* 0x000000908804723c */ /* 0x090fe20000041804 */
[----:B------:R-:W-:Y:S04]  /*2670*/  IMAD.MOV.U32 R140, RZ, RZ, 0x8 ;  /* 0x00000008ff8c7424 */ /* 0x000fe800078e00ff */
[----:B------:R-:W-:Y:S02]  /*2680*/  LOP3.LUT R159, R148, UR44, R159, 0x96, !PT ;  /* 0x0000002c949f7c12 */ /* 0x000fe4000f8e969f */
[----:B------:R-:W-:Y:S01]  /*2690*/  LOP3.LUT R150, R160, R132, RZ, 0xfc, !PT ;  /* 0x00000084a0967212 */ /* 0x000fe200078efcff */
[C---:B------:R-:W-:Y:S04]  /*26a0*/  HMMA.16816.F32.BF16 R8, R152.reuse, R144, R8 ;  /* 0x000000909808723c */ /* 0x040fe80000041808 */
[----:B------:R-:W-:Y:S01]  /*26b0*/  LOP3.LUT R0, R0, 0x8, R232, 0x78, !PT ;  /* 0x0000000800007812 */ /* 0x000fe200078e78e8 */
[----:B------:R-:W-:Y:S01]  /*26c0*/  FMUL.FTZ R144, R251, 1.4426950216293334961 ;  /* 0x3fb8aa3bfb907820 */ /* 0x000fe20000410000 */
[----:B------:R-:W-:Y:S01]  /*26d0*/  LOP3.LUT R160, R156, UR45, R165, 0x96, !PT ;  /* 0x0000002d9ca07c12 */ /* 0x000fe2000f8e96a5 */
[----:B------:R-:W-:Y:S01]  /*26e0*/  FMUL.FTZ R145, R252, 1.4426950216293334961 ;  /* 0x3fb8aa3bfc917820 */ /* 0x000fe20000410000 */
[----:B------:R-:W-:Y:S01]  /*26f0*/  LEA R150, R150, UR4, 0x1 ;  /* 0x0000000496967c11 */ /* 0x000fe2000f8e08ff */
[-C--:B------:R-:W-:Y:S03]  /*2700*/  HMMA.16816.F32.BF16 R12, R152, R146.reuse, R12 ;  /* 0x00000092980c723c */ /* 0x080fe6000004180c */
[----:B------:R-:W-:Y:S01]  /*2710*/  LOP3.LUT R0, R2, R0, RZ, 0xfc, !PT ;  /* 0x0000000002007212 */ /* 0x000fe200078efcff */
[----:B------:R-:W-:Y:S01]  /*2720*/  @!P0 IMAD R2, R133, 0x80, R157 ;  /* 0x0000008085028824 */ /* 0x000fe200078e029d */
[----:B------:R-:W-:Y:S01]  /*2730*/  LOP3.LUT R162, R234, UR46, R149, 0x96, !PT ;  /* 0x0000002eeaa27c12 */ /* 0x000fe2000f8e9695 */
[----:B------:R-:W-:Y:S01]  /*2740*/  IMAD.WIDE.U32 R132, R166, -0x2daee0ad, RZ ;  /* 0xd2511f53a6847825 */ /* 0x000fe200078e00ff */
[----:B------:R-:W-:Y:S01]  /*2750*/  @!P0 VIADDMNMX R142, R242, -R141, UR49, PT ;  /* 0x00000031f28e8e46 */ /* 0x000fe2000b80098d */
[C---:B------:R-:W-:Y:S04]  /*2760*/  HMMA.16816.F32.BF16 R16, R136.reuse, R146, R16 ;  /* 0x000000928810723c */ /* 0x040fe80000041810 */
[----:B------:R-:W-:Y:S01]  /*2770*/  LOP3.LUT R157, R170, UR44, R133, 0x96, !PT ;  /* 0x0000002caa9d7c12 */ /* 0x000fe2000f8e9685 */
[----:B------:R-:W-:Y:S01]  /*2780*/  IMAD.WIDE.U32 R160, R160, -0x2daee0ad, RZ ;  /* 0xd2511f53a0a07825 */ /* 0x000fe200078e00ff */
[----:B------:R-:W-:Y:S02]  /*2790*/  FSEL R144, R144, RZ, P3 ;  /* 0x000000ff90907208 */ /* 0x000fe40001800000 */
[----:B------:R-:W-:Y:S01]  /*27a0*/  @!P0 VIMNMX R141, PT, PT, R242, UR49, PT ;  /* 0x00000031f28d8c48 */ /* 0x000fe2000bfe0100 */
[----:B------:R-:W-:Y:S01]  /*27b0*/  VIADD R134, R150, 0x13000 ;  /* 0x0001300096867836 */ /* 0x000fe20000000000 */
[----:B------:R-:W-:Y:S01]  /*27c0*/  LOP3.LUT R161, R132, UR42, R161, 0x96, !PT ;  /* 0x0000002a84a17c12 */ /* 0x000fe2000f8e96a1 */
[----:B------:R-:W-:Y:S01]  /*27d0*/  VIADD R151, R150, 0x13020 ;  /* 0x0001302096977836 */ /* 0x000fe20000000000 */
[----:B------:R-:W-:Y:S01]  /*27e0*/  @!P0 VIADDMNMX R140, R242, R140, UR49, PT ;  /* 0x00000031f28c8e46 */ /* 0x000fe2000b80018c */
[----:B------:R-:W-:Y:S01]  /*27f0*/  @P2 VIADD R151, R134, 0xffffffe0 ;  /* 0xffffffe086972836 */ /* 0x000fe20000000000 */
[----:B------:R-:W-:Y:S01]  /*2800*/  FSEL R145, R145, RZ, P4 ;  /* 0x000000ff91917208 */ /* 0x000fe20002000000 */
[----:B------:R-:W1:Y:S01]  /*2810*/  LDSM.16.M88.4 R132, [R227+0xd400] ;  /* 0x00d40000e384783b */ /* 0x000e620000000200 */
[----:B------:R-:W-:Y:S01]  /*2820*/  LEA R0, R0, UR4, 0x1 ;  /* 0x0000000400007c11 */ /* 0x000fe2000f8e08ff */
[C---:B------:R-:W-:Y:S02]  /*2830*/  @!P0 VIADD R146, R2.reuse, 0x8 ;  /* 0x0000000802928836 */ /* 0x040fe40000000000 */
[----:B------:R-:W-:Y:S02]  /*2840*/  @!P0 VIADD R147, R2, 0x9 ;  /* 0x0000000902938836 */ /* 0x000fe40000000000 */
[----:B------:R-:W-:Y:S05]  /*2850*/  IMAD.WIDE.U32 R162, R162, -0x326172a9, RZ ;  /* 0xcd9e8d57a2a27825 */ /* 0x000fea00078e00ff */
[----:B------:R-:W-:Y:S01]  /*2860*/  LOP3.LUT R163, R156, UR45, R163, 0x96, !PT ;  /* 0x0000002d9ca37c12 */ /* 0x000fe2000f8e96a3 */
[----:B------:R-:W-:Y:S05]  /*2870*/  @!P0 VIADD R156, R2, 0x1 ;  /* 0x00000001029c8836 */ /* 0x000fea0000000000 */
[C---:B------:R-:W-:Y:S02]  /*2880*/  @!P0 ISETP.GE.AND P3, PT, R156.reuse, R142, PT ;  /* 0x0000008e9c00820c */ /* 0x040fe40003f66270 */
[-C--:B------:R-:W-:Y:S02]  /*2890*/  @!P0 ISETP.GE.AND P4, PT, R156, R143.reuse, PT ;  /* 0x0000008f9c00820c */ /* 0x080fe40003f86270 */
[----:B------:R-:W-:Y:S02]  /*28a0*/  @!P0 FSEL R7, R7, -INF , !P3 ;  /* 0xff80000007078808 */ /* 0x000fe40005800000 */
[----:B------:R-:W-:Y:S02]  /*28b0*/  @!P0 FSEL R5, R5, -INF , !P4 ;  /* 0xff80000005058808 */ /* 0x000fe40006000000 */
[-C--:B------:R-:W-:Y:S02]  /*28c0*/  @!P0 ISETP.GE.AND P3, PT, R2, R140.reuse, PT ;  /* 0x0000008c0200820c */ /* 0x080fe40003f66270 */
[-C--:B------:R-:W-:Y:S02]  /*28d0*/  @!P0 ISETP.GE.AND P4, PT, R156, R140.reuse, PT ;  /* 0x0000008c9c00820c */ /* 0x080fe40003f86270 */
[----:B------:R-:W-:Y:S02]  /*28e0*/  @!P0 FSEL R10, R10, -INF , !P3 ;  /* 0xff8000000a0a8808 */ /* 0x000fe40005800000 */
[----:B------:R-:W-:Y:S02]  /*28f0*/  @!P0 ISETP.GE.AND P3, PT, R146, R140, PT ;  /* 0x0000008c9200820c */ /* 0x000fe40003f66270 */
[----:B------:R-:W-:Y:S01]  /*2900*/  @!P0 FSEL R11, R11, -INF , !P4 ;  /* 0xff8000000b0b8808 */ /* 0x000fe20006000000 */
[--C-:B------:R-:W-:Y:S01]  /*2910*/  FFMA.FTZ R10, R10, UR15, -R144.reuse ;  /* 0x0000000f0a0a7c23 */ /* 0x100fe20008010890 */
[-C--:B------:R-:W-:Y:S02]  /*2920*/  @!P0 ISETP.GE.AND P4, PT, R146, R143.reuse, PT ;  /* 0x0000008f9200820c */ /* 0x080fe40003f86270 */
[----:B------:R-:W-:Y:S01]  /*2930*/  @!P0 FSEL R14, R14, -INF , !P3 ;  /* 0xff8000000e0e8808 */ /* 0x000fe20005800000 */
[--C-:B------:R-:W-:Y:S01]  /*2940*/  FFMA.FTZ R11, R11, UR15, -R144.reuse ;  /* 0x0000000f0b0b7c23 */ /* 0x100fe20008010890 */
[-C--:B------:R-:W-:Y:S01]  /*2950*/  @!P0 ISETP.GE.AND P3, PT, R147, R143.reuse, PT ;  /* 0x0000008f9300820c */ /* 0x080fe20003f66270 */
[-C--:B-1----:R-:W-:Y:S01]  /*2960*/  HMMA.16816.F32.BF16 R20, R136, R132.reuse, R20 ;  /* 0x000000848814723c */ /* 0x082fe20000041814 */
[----:B------:R-:W-:Y:S02]  /*2970*/  MUFU.EX2 R238, R10 ;  /* 0x0000000a00ee7308 */ /* 0x000fe40000000800 */
[----:B------:R-:W-:Y:S01]  /*2980*/  FFMA.FTZ R14, R14, UR15, -R144 ;  /* 0x0000000f0e0e7c23 */ /* 0x000fe20008010890 */
[----:B------:R-:W-:Y:S02]  /*2990*/  @!P0 FSEL R16, R16, -INF , !P4 ;  /* 0xff80000010108808 */ /* 0x000fe40006000000 */
[----:B------:R-:W-:Y:S02]  /*29a0*/  @!P0 FSEL R17, R17, -INF , !P3 ;  /* 0xff80000011118808 */ /* 0x000fe40005800000 */
[C---:B------:R-:W-:Y:S03]  /*29b0*/  HMMA.16816.F32.BF16 R24, R152.reuse, R132, R24 ;  /* 0x000000849818723c */ /* 0x040fe60000041818 */
[----:B------:R-:W-:Y:S01]  /*29c0*/  MUFU.EX2 R237, R11 ;  /* 0x0000000b00ed7308 */ /* 0x000fe20000000800 */
[----:B------:R-:W-:Y:S04]  /*29d0*/  IMAD.WIDE.U32 R132, R163, -0x2daee0ad, RZ ;  /* 0xd2511f53a3847825 */ /* 0x000fe800078e00ff */
[-C--:B------:R-:W-:Y:S05]  /*29e0*/  HMMA.16816.F32.BF16 R28, R152, R134.reuse, R28 ;  /* 0x00000086981c723c */ /* 0x080fea000004181c */
[----:B------:R-:W-:Y:S03]  /*29f0*/  MUFU.EX2 R234, R14 ;  /* 0x0000000e00ea7308 */ /* 0x000fe60000000800 */
[----:B------:R-:W-:Y:S04]  /*2a00*/  HMMA.16816.F32.BF16 R32, R136, R134, R32 ;  /* 0x000000868820723c */ /* 0x000fe80000041820 */
[C---:B--2---:R-:W-:Y:S01]  /*2a10*/  FSETP.NEU.FTZ.AND P6, PT, R172.reuse, -INF , PT ;  /* 0xff800000ac00780b */ /* 0x044fe20003fdd000 */
[----:B------:R-:W-:Y:S05]  /*2a20*/  FMUL.FTZ R149, R172, 1.4426950216293334961 ;  /* 0x3fb8aa3bac957820 */ /* 0x000fea0000410000 */
[----:B------:R-:W-:Y:S02]  /*2a30*/  FSEL R149, R149, RZ, P6 ;  /* 0x000000ff95957208 */ /* 0x000fe40003000000 */
[----:B------:R-:W-:Y:S01]  /*2a40*/  @!P0 ISETP.GE.AND P6, PT, R2, R142, PT ;  /* 0x0000008e0200820c */ /* 0x000fe20003fc6270 */
[C---:B---3--:R-:W-:Y:S01]  /*2a50*/  FMUL.FTZ R148, R167.reuse, 1.4426950216293334961 ;  /* 0x3fb8aa3ba7947820 */ /* 0x048fe20000410000 */
[----:B------:R-:W-:Y:S01]  /*2a60*/  FSETP.NEU.FTZ.AND P5, PT, R167, -INF , PT ;  /* 0xff800000a700780b */ /* 0x000fe20003fbd000 */
[--C-:B------:R-:W-:Y:S01]  /*2a70*/  FFMA.FTZ R173, R5, UR15, -R149.reuse ;  /* 0x0000000f05ad7c23 */ /* 0x100fe20008010895 */
[----:B------:R-:W-:Y:S01]  /*2a80*/  @!P0 FSEL R6, R6, -INF , !P6 ;  /* 0xff80000006068808 */ /* 0x000fe20007000000 */
[----:B------:R-:W-:Y:S01]  /*2a90*/  @!P0 VIADD R5, R2, 0x11 ;  /* 0x0000001102058836 */ /* 0x000fe20000000000 */
[----:B------:R-:W-:Y:S01]  /*2aa0*/  FSEL R148, R148, RZ, P5 ;  /* 0x000000ff94947208 */ /* 0x000fe20002800000 */
[--C-:B------:R-:W-:Y:S01]  /*2ab0*/  FFMA.FTZ R16, R16, UR15, -R149.reuse ;  /* 0x0000000f10107c23 */ /* 0x100fe20008010895 */
[C---:B------:R-:W-:Y:S01]  /*2ac0*/  @!P0 ISETP.GE.AND P5, PT, R2.reuse, R143, PT ;  /* 0x0000008f0200820c */ /* 0x040fe20003fa6270 */
[----:B------:R-:W-:Y:S01]  /*2ad0*/  MUFU.EX2 R173, R173 ;  /* 0x000000ad00ad7308 */ /* 0x000fe20000000800 */
[-C--:B------:R-:W-:Y:S01]  /*2ae0*/  @!P0 ISETP.GE.AND P6, PT, R2, R141.reuse, PT ;  /* 0x0000008d0200820c */ /* 0x080fe20003fc6270 */
[--C-:B------:R-:W-:Y:S01]  /*2af0*/  FFMA.FTZ R6, R6, UR15, -R148.reuse ;  /* 0x0000000f06067c23 */ /* 0x100fe20008010894 */
[----:B------:R-:W-:Y:S01]  /*2b00*/  @!P0 FSEL R4, R4, -INF , !P5 ;  /* 0xff80000004048808 */ /* 0x000fe20006800000 */
[----:B------:R-:W-:Y:S01]  /*2b10*/  FFMA.FTZ R7, R7, UR15, -R148 ;  /* 0x0000000f07077c23 */ /* 0x000fe20008010894 */
[-C--:B------:R-:W-:Y:S01]  /*2b20*/  @!P0 ISETP.GE.AND P5, PT, R156, R141.reuse, PT ;  /* 0x0000008d9c00820c */ /* 0x080fe20003fa6270 */
[--C-:B------:R-:W-:Y:S01]  /*2b30*/  FFMA.FTZ R17, R17, UR15, -R149.reuse ;  /* 0x0000000f11117c23 */ /* 0x100fe20008010895 */
[----:B------:R-:W-:Y:S01]  /*2b40*/  @!P0 FSEL R8, R8, -INF , !P6 ;  /* 0xff80000008088808 */ /* 0x000fe20007000000 */
[----:B------:R-:W-:Y:S01]  /*2b50*/  FFMA.FTZ R4, R4, UR15, -R149 ;  /* 0x0000000f04047c23 */ /* 0x000fe20008010895 */
[----:B------:R-:W-:Y:S01]  /*2b60*/  @!P0 FSEL R9, R9, -INF , !P5 ;  /* 0xff80000009098808 */ /* 0x000fe20006800000 */
[----:B------:R-:W-:Y:S01]  /*2b70*/  MUFU.EX2 R233, R6 ;  /* 0x0000000600e97308 */ /* 0x000fe20000000800 */
[-C--:B------:R-:W-:Y:S01]  /*2b80*/  @!P0 ISETP.GE.AND P5, PT, R147, R141.reuse, PT ;  /* 0x0000008d9300820c */ /* 0x080fe20003fa6270 */
[--C-:B------:R-:W-:Y:S01]  /*2b90*/  FFMA.FTZ R8, R8, UR15, -R145.reuse ;  /* 0x0000000f08087c23 */ /* 0x100fe20008010891 */
[----:B------:R-:W-:Y:S01]  /*2ba0*/  @!P0 ISETP.GE.AND P6, PT, R146, R141, PT ;  /* 0x0000008d9200820c */ /* 0x000fe20003fc6270 */
[--C-:B------:R-:W-:Y:S01]  /*2bb0*/  FFMA.FTZ R9, R9, UR15, -R145.reuse ;  /* 0x0000000f09097c23 */ /* 0x100fe20008010891 */
[----:B------:R-:W-:Y:S02]  /*2bc0*/  @!P0 FSEL R13, R13, -INF , !P5 ;  /* 0xff8000000d0d8808 */ /* 0x000fe40006800000 */
[----:B------:R-:W-:Y:S03]  /*2bd0*/  @!P0 ISETP.GE.AND P5, PT, R147, R140, PT ;  /* 0x0000008c9300820c */ /* 0x000fe60003fa6270 */
[----:B------:R1:W2:Y:S01]  /*2be0*/  MUFU.EX2 R167, R4 ;  /* 0x0000000400a77308 */ /* 0x0002a20000000800 */
[----:B------:R-:W-:Y:S01]  /*2bf0*/  @!P0 FSEL R12, R12, -INF , !P6 ;  /* 0xff8000000c0c8808 */ /* 0x000fe20007000000 */
[--C-:B------:R-:W-:Y:S01]  /*2c00*/  FFMA.FTZ R13, R13, UR15, -R145.reuse ;  /* 0x0000000f0d0d7c23 */ /* 0x100fe20008010891 */
[----:B------:R-:W-:Y:S02]  /*2c10*/  @!P0 FSEL R15, R15, -INF , !P5 ;  /* 0xff8000000f0f8808 */ /* 0x000fe40006800000 */
[-C--:B------:R-:W-:Y:S01]  /*2c20*/  @!P0 ISETP.GE.AND P6, PT, R146, R142.reuse, PT ;  /* 0x0000008e9200820c */ /* 0x080fe20003fc6270 */
[----:B------:R-:W-:Y:S01]  /*2c30*/  FFMA.FTZ R12, R12, UR15, -R145 ;  /* 0x0000000f0c0c7c23 */ /* 0x000fe20008010891 */
[-C--:B------:R-:W-:Y:S03]  /*2c40*/  @!P0 ISETP.GE.AND P5, PT, R147, R142.reuse, PT ;  /* 0x0000008e9300820c */ /* 0x080fe60003fa6270 */
[----:B------:R3:W4:Y:S01]  /*2c50*/  MUFU.EX2 R174, R7 ;  /* 0x0000000700ae7308 */ /* 0x0007220000000800 */
[-C--:B------:R-:W-:Y:S01]  /*2c60*/  @!P0 ISETP.GE.AND P3, PT, R5, R143.reuse, PT ;  /* 0x0000008f0500820c */ /* 0x080fe20003f66270 */
[----:B------:R-:W-:Y:S01]  /*2c70*/  FFMA.FTZ R15, R15, UR15, -R144 ;  /* 0x0000000f0f0f7c23 */ /* 0x000fe20008010890 */
[----:B------:R-:W-:Y:S02]  /*2c80*/  @!P0 FSEL R18, R18, -INF , !P6 ;  /* 0xff80000012128808 */ /* 0x000fe40007000000 */
[----:B------:R-:W-:Y:S02]  /*2c90*/  @!P0 FSEL R19, R19, -INF , !P5 ;  /* 0xff80000013138808 */ /* 0x000fe40006800000 */
[----:B------:R-:W-:Y:S03]  /*2ca0*/  @!P0 FSEL R21, R21, -INF , !P3 ;  /* 0xff80000015158808 */ /* 0x000fe60005800000 */
[----:B------:R2:W4:Y:S01]  /*2cb0*/  MUFU.EX2 R236, R8 ;  /* 0x0000000800ec7308 */ /* 0x0005220000000800 */
[----:B-1----:R-:W-:Y:S01]  /*2cc0*/  @!P0 VIADD R4, R2, 0x10 ;  /* 0x0000001002048836 */ /* 0x002fe20000000000 */
[-C--:B------:R-:W-:Y:S01]  /*2cd0*/  @!P0 ISETP.GE.AND P3, PT, R5, R142.reuse, PT ;  /* 0x0000008e0500820c */ /* 0x080fe20003f66270 */
[--C-:B------:R-:W-:Y:S01]  /*2ce0*/  FFMA.FTZ R18, R18, UR15, -R148.reuse ;  /* 0x0000000f12127c23 */ /* 0x100fe20008010894 */
[--C-:B------:R-:W-:Y:S01]  /*2cf0*/  FFMA.FTZ R21, R21, UR15, -R149.reuse ;  /* 0x0000000f15157c23 */ /* 0x100fe20008010895 */
[--C-:B------:R-:W-:Y:S01]  /*2d00*/  FFMA.FTZ R19, R19, UR15, -R148.reuse ;  /* 0x0000000f13137c23 */ /* 0x100fe20008010894 */
[C---:B------:R-:W-:Y:S02]  /*2d10*/  @!P0 ISETP.GE.AND P4, PT, R4.reuse, R143, PT ;  /* 0x0000008f0400820c */ /* 0x040fe40003f86270 */
[----:B------:R-:W-:Y:S02]  /*2d20*/  @!P0 ISETP.GE.AND P6, PT, R4, R142, PT ;  /* 0x0000008e0400820c */ /* 0x000fe40003fc6270 */
[----:B------:R1:W-:Y:S01]  /*2d30*/  MUFU.EX2 R235, R9 ;  /* 0x0000000900eb7308 */ /* 0x0003e20000000800 */
[----:B------:R-:W-:Y:S01]  /*2d40*/  @!P0 FSEL R20, R20, -INF , !P4 ;  /* 0xff80000014148808 */ /* 0x000fe20006000000 */
[----:B---3--:R-:W-:Y:S01]  /*2d50*/  IMAD.WIDE.U32 R6, R159, -0x326172a9, RZ ;  /* 0xcd9e8d579f067825 */ /* 0x008fe200078e00ff */
[CC--:B------:R-:W-:Y:S02]  /*2d60*/  @!P0 ISETP.GE.AND P5, PT, R4.reuse, R141.reuse, PT ;  /* 0x0000008d0400820c */ /* 0x0c0fe40003fa6270 */
[-C--:B------:R-:W-:Y:S01]  /*2d70*/  @!P0 ISETP.GE.AND P4, PT, R4, R140.reuse, PT ;  /* 0x0000008c0400820c */ /* 0x080fe20003f86270 */
[----:B------:R-:W-:Y:S01]  /*2d80*/  @!P0 VIADD R4, R2, 0x18 ;  /* 0x0000001802048836 */ /* 0x000fe20000000000 */
[----:B------:R-:W-:Y:S01]  /*2d90*/  @!P0 FSEL R22, R22, -INF , !P6 ;  /* 0xff80000016168808 */ /* 0x000fe20007000000 */
[----:B------:R-:W-:Y:S01]  /*2da0*/  @!P0 VIADD R2, R2, 0x19 ;  /* 0x0000001902028836 */ /* 0x000fe20000000000 */
[----:B------:R-:W-:Y:S01]  /*2db0*/  @!P0 FSEL R23, R23, -INF , !P3 ;  /* 0xff80000017178808 */ /* 0x000fe20005800000 */
[----:B------:R3:W4:Y:S01]  /*2dc0*/  MUFU.EX2 R172, R12 ;  /* 0x0000000c00ac7308 */ /* 0x0007220000000800 */
[----:B------:R-:W-:Y:S01]  /*2dd0*/  @!P0 FSEL R24, R24, -INF , !P5 ;  /* 0xff80000018188808 */ /* 0x000fe20006800000 */
[----:B------:R-:W-:Y:S01]  /*2de0*/  FFMA.FTZ R20, R20, UR15, -R149 ;  /* 0x0000000f14147c23 */ /* 0x000fe20008010895 */
[----:B------:R-:W-:Y:S01]  /*2df0*/  @!P0 FSEL R26, R26, -INF , !P4 ;  /* 0xff8000001a1a8808 */ /* 0x000fe20006000000 */
[--C-:B------:R-:W-:Y:S01]  /*2e00*/  FFMA.FTZ R23, R23, UR15, -R148.reuse ;  /* 0x0000000f17177c23 */ /* 0x100fe20008010894 */
[CC--:B------:R-:W-:Y:S01]  /*2e10*/  @!P0 ISETP.GE.AND P6, PT, R5.reuse, R141.reuse, PT ;  /* 0x0000008d0500820c */ /* 0x0c0fe20003fc6270 */
[--C-:B------:R-:W-:Y:S01]  /*2e20*/  FFMA.FTZ R24, R24, UR15, -R145.reuse ;  /* 0x0000000f18187c23 */ /* 0x100fe20008010891 */
[-C--:B------:R-:W-:Y:S03]  /*2e30*/  @!P0 ISETP.GE.AND P3, PT, R5, R140.reuse, PT ;  /* 0x0000008c0500820c */ /* 0x080fe60003f66270 */
[----:B------:R4:W4:Y:S01]  /*2e40*/  MUFU.EX2 R171, R13 ;  /* 0x0000000d00ab7308 */ /* 0x0009220000000800 */
[-C--:B------:R-:W-:Y:S01]  /*2e50*/  @!P0 ISETP.GE.AND P5, PT, R4, R141.reuse, PT ;  /* 0x0000008d0400820c */ /* 0x080fe20003fa6270 */
[----:B------:R-:W-:Y:S01]  /*2e60*/  FFMA.FTZ R22, R22, UR15, -R148 ;  /* 0x0000000f16167c23 */ /* 0x000fe20008010894 */
[-C--:B------:R-:W-:Y:S01]  /*2e70*/  @!P0 ISETP.GE.AND P4, PT, R4, R140.reuse, PT ;  /* 0x0000008c0400820c */ /* 0x080fe20003f86270 */
[--C-:B------:R-:W-:Y:S01]  /*2e80*/  FFMA.FTZ R26, R26, UR15, -R144.reuse ;  /* 0x0000000f1a1a7c23 */ /* 0x100fe20008010890 */
[----:B------:R-:W-:Y:S02]  /*2e90*/  @!P0 FSEL R28, R28, -INF , !P5 ;  /* 0xff8000001c1c8808 */ /* 0x000fe40006800000 */
[----:B------:R-:W-:Y:S03]  /*2ea0*/  @!P0 FSEL R30, R30, -INF , !P4 ;  /* 0xff8000001e1e8808 */ /* 0x000fe60006000000 */
[----:B------:R4:W4:Y:S01]  /*2eb0*/  MUFU.EX2 R175, R15 ;  /* 0x0000000f00af7308 */ /* 0x0009220000000800 */
[----:B------:R-:W-:Y:S01]  /*2ec0*/  @!P0 FSEL R25, R25, -INF , !P6 ;  /* 0xff80000019198808 */ /* 0x000fe20007000000 */
[--C-:B------:R-:W-:Y:S01]  /*2ed0*/  FFMA.FTZ R28, R28, UR15, -R145.reuse ;  /* 0x0000000f1c1c7c23 */ /* 0x100fe20008010891 */
[----:B------:R-:W-:Y:S01]  /*2ee0*/  @!P0 FSEL R27, R27, -INF , !P3 ;  /* 0xff8000001b1b8808 */ /* 0x000fe20005800000 */
[--C-:B------:R-:W-:Y:S01]  /*2ef0*/  FFMA.FTZ R30, R30, UR15, -R144.reuse ;  /* 0x0000000f1e1e7c23 */ /* 0x100fe20008010890 */
[C---:B------:R-:W-:Y:S01]  /*2f00*/  @!P0 ISETP.GE.AND P6, PT, R2.reuse, R141, PT ;  /* 0x0000008d0200820c */ /* 0x040fe20003fc6270 */
[----:B------:R-:W-:Y:S01]  /*2f10*/  FFMA.FTZ R25, R25, UR15, -R145 ;  /* 0x0000000f19197c23 */ /* 0x000fe20008010891 */
[----:B------:R-:W-:Y:S01]  /*2f20*/  @!P0 ISETP.GE.AND P3, PT, R2, R140, PT ;  /* 0x0000008c0200820c */ /* 0x000fe20003f66270 */
[----:B------:R-:W-:Y:S01]  /*2f30*/  IMAD.WIDE.U32 R140, R161, -0x326172a9, RZ ;  /* 0xcd9e8d57a18c7825 */ /* 0x000fe200078e00ff */
[CC--:B------:R-:W-:Y:S01]  /*2f40*/  @!P0 ISETP.GE.AND P5, PT, R4.reuse, R143.reuse, PT ;  /* 0x0000008f0400820c */ /* 0x0c0fe20003fa6270 */
[----:B------:R-:W-:Y:S01]  /*2f50*/  MUFU.EX2 R170, R18 ;  /* 0x0000001200aa7308 */ /* 0x000fe20000000800 */
[-C--:B------:R-:W-:Y:S01]  /*2f60*/  @!P0 ISETP.GE.AND P4, PT, R4, R142.reuse, PT ;  /* 0x0000008e0400820c */ /* 0x080fe20003f86270 */
[----:B------:R-:W-:Y:S01]  /*2f70*/  IMAD.WIDE.U32 R4, R157, -0x326172a9, RZ ;  /* 0xcd9e8d579d047825 */ /* 0x000fe200078e00ff */
[----:B--2---:R-:W-:Y:S02]  /*2f80*/  LOP3.LUT R8, R158, UR42, R133, 0x96, !PT ;  /* 0x0000002a9e087c12 */ /* 0x004fe4000f8e9685 */
[----:B------:R-:W-:Y:S01]  /*2f90*/  @!P0 FSEL R31, R31, -INF , !P3 ;  /* 0xff8000001f1f8808 */ /* 0x000fe20005800000 */
[--C-:B------:R-:W-:Y:S01]  /*2fa0*/  FFMA.FTZ R27, R27, UR15, -R144.reuse ;  /* 0x0000000f1b1b7c23 */ /* 0x100fe20008010890 */
[----:B------:R-:W-:Y:S01]  /*2fb0*/  @!P0 ISETP.GE.AND P3, PT, R2, R142, PT ;  /* 0x0000008e0200820c */ /* 0x000fe20003f66270 */
[----:B-1----:R-:W-:Y:S01]  /*2fc0*/  IMAD.WIDE.U32 R8, R8, -0x326172a9, RZ ;  /* 0xcd9e8d5708087825 */ /* 0x002fe200078e00ff */
[----:B------:R-:W-:Y:S01]  /*2fd0*/  LOP3.LUT R142, R4, UR41, R141, 0x96, !PT ;  /* 0x00000029048e7c12 */ /* 0x000fe2000f8e968d */
[----:B------:R-:W1:Y:S01]  /*2fe0*/  MUFU.EX2 R158, R16 ;  /* 0x00000010009e7308 */ /* 0x000e620000000800 */
[----:B------:R-:W-:Y:S01]  /*2ff0*/  LOP3.LUT R10, R162, UR43, R7, 0x96, !PT ;  /* 0x0000002ba20a7c12 */ /* 0x000fe2000f8e9607 */
[----:B------:R-:W-:Y:S01]  /*3000*/  FFMA.FTZ R144, R31, UR15, -R144 ;  /* 0x0000000f1f907c23 */ /* 0x000fe20008010890 */
[----:B------:R-:W-:Y:S02]  /*3010*/  LOP3.LUT R5, R164, UR43, R5, 0x96, !PT ;  /* 0x0000002ba4057c12 */ /* 0x000fe4000f8e9605 */
[----:B------:R-:W-:Y:S01]  /*3020*/  @!P0 FSEL R29, R29, -INF , !P6 ;  /* 0xff8000001d1d8808 */ /* 0x000fe20007000000 */
[----:B------:R-:W-:Y:S01]  /*3030*/  IMAD.WIDE.U32 R10, R10, -0x2daee0ad, RZ ;  /* 0xd2511f530a0a7825 */ /* 0x000fe200078e00ff */
[----:B------:R-:W-:Y:S03]  /*3040*/  @!P0 ISETP.GE.AND P6, PT, R2, R143, PT ;  /* 0x0000008f0200820c */ /* 0x000fe60003fc6270 */
[----:B------:R-:W2:Y:S01]  /*3050*/  MUFU.EX2 R157, R17 ;  /* 0x00000011009d7308 */ /* 0x000ea20000000800 */
[----:B------:R-:W-:Y:S01]  /*3060*/  LOP3.LUT R133, R6, UR41, R9, 0x96, !PT ;  /* 0x0000002906857c12 */ /* 0x000fe2000f8e9609 */
[----:B------:R-:W-:Y:S01]  /*3070*/  IMAD.WIDE.U32 R142, R142, -0x2daee0ad, RZ ;  /* 0xd2511f538e8e7825 */ /* 0x000fe200078e00ff */
[----:B---3--:R-:W-:Y:S02]  /*3080*/  LOP3.LUT R12, R132, UR40, R11, 0x96, !PT ;  /* 0x00000028840c7c12 */ /* 0x008fe4000f8e960b */
[----:B------:R-:W-:Y:S01]  /*3090*/  @!P0 FSEL R32, R32, -INF , !P5 ;  /* 0xff80000020208808 */ /* 0x000fe20006800000 */
[----:B------:R-:W-:Y:S01]  /*30a0*/  IMAD.WIDE.U32 R4, R5, -0x2daee0ad, RZ ;  /* 0xd2511f5305047825 */ /* 0x000fe200078e00ff */
[----:B------:R-:W-:Y:S03]  /*30b0*/  @!P0 FSEL R33, R33, -INF , !P6 ;  /* 0xff80000021218808 */ /* 0x000fe60007000000 */
[----:B------:R-:W-:Y:S01]  /*30c0*/  MUFU.EX2 R162, R20 ;  /* 0x0000001400a27308 */ /* 0x000fe20000000800 */
[----:B------:R-:W-:Y:S01]  /*30d0*/  @!P0 FSEL R34, R34, -INF , !P4 ;  /* 0xff80000022228808 */ /* 0x000fe20006000000 */
[----:B------:R-:W-:Y:S01]  /*30e0*/  IMAD.WIDE.U32 R132, R133, -0x2daee0ad, RZ ;  /* 0xd2511f5385847825 */ /* 0x000fe200078e00ff */
[----:B------:R-:W-:Y:S02]  /*30f0*/  LOP3.LUT R6, R4, UR25, R143, 0x96, !PT ;  /* 0x0000001904067c12 */ /* 0x000fe4000f8e968f */
[----:B------:R-:W-:Y:S01]  /*3100*/  LOP3.LUT R5, R160, UR40, R5, 0x96, !PT ;  /* 0x00000028a0057c12 */ /* 0x000fe2000f8e9605 */
[----:B----4-:R-:W-:Y:S01]  /*3110*/  IMAD.WIDE.U32 R12, R12, -0x326172a9, RZ ;  /* 0xcd9e8d570c0c7825 */ /* 0x010fe200078e00ff */
[----:B------:R-:W-:Y:S03]  /*3120*/  LOP3.LUT R10, R10, UR25, R133, 0x96, !PT ;  /* 0x000000190a0a7c12 */ /* 0x000fe6000f8e9685 */
[----:B------:R-:W-:Y:S01]  /*3130*/  MUFU.EX2 R165, R24 ;  /* 0x0000001800a57308 */ /* 0x000fe20000000800 */
[----:B------:R-:W-:Y:S01]  /*3140*/  @!P0 FSEL R35, R35, -INF , !P3 ;  /* 0xff80000023238808 */ /* 0x000fe20005800000 */
[----:B------:R-:W-:Y:S01]  /*3150*/  IMAD.WIDE.U32 R6, R6, -0x326172a9, RZ ;  /* 0xcd9e8d5706067825 */ /* 0x000fe200078e00ff */
[----:B------:R-:W-:Y:S03]  /*3160*/  LOP3.LUT R141, R8, UR33, R13, 0x96, !PT ;  /* 0x00000021088d7c12 */ /* 0x000fe6000f8e960d */
[----:B------:R-:W-:Y:S01]  /*3170*/  FFMA.FTZ R32, R32, UR15, -R149 ;  /* 0x0000000f20207c23 */ /* 0x000fe20008010895 */
[----:B------:R-:W-:Y:S01]  /*3180*/  IMAD.WIDE.U32 R4, R5, -0x326172a9, RZ ;  /* 0xcd9e8d5705047825 */ /* 0x000fe200078e00ff */
[C---:B------:R-:W-:Y:S02]  /*3190*/  PRMT R133, R6.reuse, 0x7772, RZ ;  /* 0x0000777206857816 */ /* 0x040fe400000000ff */
[----:B------:R-:W-:Y:S01]  /*31a0*/  MUFU.EX2 R156, R21 ;  /* 0x00000015009c7308 */ /* 0x000fe20000000800 */
[----:B------:R-:W-:Y:S01]  /*31b0*/  PRMT R13, R6, 0x7770, RZ ;  /* 0x00007770060d7816 */ /* 0x000fe200000000ff */
[--C-:B------:R-:W-:Y:S01]  /*31c0*/  FFMA.FTZ R34, R34, UR15, -R148.reuse ;  /* 0x0000000f22227c23 */ /* 0x100fe20008010894 */
[----:B------:R-:W-:Y:S01]  /*31d0*/  LOP3.LUT R140, R140, UR33, R5, 0x96, !PT ;  /* 0x000000218c8c7c12 */ /* 0x000fe2000f8e9605 */
[----:B------:R-:W-:Y:S01]  /*31e0*/  FFMA.FTZ R148, R35, UR15, -R148 ;  /* 0x0000000f23947c23 */ /* 0x000fe20008010894 */
[----:B------:R-:W-:Y:S01]  /*31f0*/  LOP3.LUT R7, R4, UR24, R7, 0x96, !PT ;  /* 0x0000001804077c12 */ /* 0x000fe2000f8e9607 */
[----:B------:R-:W-:Y:S01]  /*3200*/  IMAD.WIDE.U32 R4, R10, -0x326172a9, RZ ;  /* 0xcd9e8d570a047825 */ /* 0x000fe200078e00ff */
[C---:B------:R-:W-:Y:S03]  /*3210*/  PRMT R14, R6.reuse, 0x7771, RZ ;  /* 0x00007771060e7816 */ /* 0x040fe600000000ff */
[----:B------:R-:W-:Y:S01]  /*3220*/  MUFU.EX2 R166, R19 ;  /* 0x0000001300a67308 */ /* 0x000fe20000000800 */
[----:B------:R-:W-:Y:S01]  /*3230*/  PRMT R15, R6, 0x7773, RZ ;  /* 0x00007773060f7816 */ /* 0x000fe200000000ff */
[----:B------:R-:W-:Y:S01]  /*3240*/  FFMA.FTZ R149, R33, UR15, -R149 ;  /* 0x0000000f21957c23 */ /* 0x000fe20008010895 */
[----:B------:R-:W-:Y:S01]  /*3250*/  LOP3.LUT R6, R7, 0xffff, RZ, 0xc0, !PT ;  /* 0x0000ffff07067812 */ /* 0x000fe200078ec0ff */
[----:B------:R-:W-:Y:S01]  /*3260*/  FFMA.FTZ R145, R29, UR15, -R145 ;  /* 0x0000000f1d917c23 */ /* 0x000fe20008010891 */
[C---:B------:R-:W-:Y:S02]  /*3270*/  PRMT R8, R4.reuse, 0x7770, RZ ;  /* 0x0000777004087816 */ /* 0x040fe400000000ff */
[C---:B------:R-:W-:Y:S03]  /*3280*/  PRMT R9, R4.reuse, 0x7771, RZ ;  /* 0x0000777104097816 */ /* 0x040fe600000000ff */
[----:B------:R-:W-:Y:S01]  /*3290*/  MUFU.EX2 R161, R23 ;  /* 0x0000001700a17308 */ /* 0x000fe20000000800 */
[C---:B------:R-:W-:Y:S02]  /*32a0*/  PRMT R10, R4.reuse, 0x7772, RZ ;  /* 0x00007772040a7816 */ /* 0x040fe400000000ff */
[----:B------:R-:W-:Y:S02]  /*32b0*/  PRMT R11, R4, 0x7773, RZ ;  /* 0x00007773040b7816 */ /* 0x000fe400000000ff */
[----:B------:R-:W-:Y:S02]  /*32c0*/  LOP3.LUT R4, R7, 0xff, RZ, 0xc0, !PT ;  /* 0x000000ff07047812 */ /* 0x000fe400078ec0ff */
[----:B------:R-:W-:Y:S03]  /*32d0*/  SHF.R.U32.HI R6, RZ, 0x8, R6 ;  /* 0x00000008ff067819 */ /* 0x000fe60000011606 */
[----:B------:R-:W3:Y:S01]  /*32e0*/  MUFU.EX2 R154, R32 ;  /* 0x00000020009a7308 */ /* 0x000ee20000000800 */
[----:B------:R-:W-:Y:S02]  /*32f0*/  LOP3.LUT R2, R12, UR24, R5, 0x96, !PT ;  /* 0x000000180c027c12 */ /* 0x000fe4000f8e9605 */
[----:B------:R-:W-:Y:S02]  /*3300*/  ISETP.LE.U32.AND P5, PT, R4, UR14, PT ;  /* 0x0000000e04007c0c */ /* 0x000fe4000bfa3070 */
[--C-:B------:R-:W-:Y:S02]  /*3310*/  SHF.R.U32.HI R5, RZ, 0x18, R7.reuse ;  /* 0x00000018ff057819 */ /* 0x100fe40000011607 */
[----:B------:R-:W-:Y:S03]  /*3320*/  LOP3.LUT R4, R6, 0xffff, RZ, 0xc0, !PT ;  /* 0x0000ffff06047812 */ /* 0x000fe600078ec0ff */
[----:B------:R-:W4:Y:S01]  /*3330*/  MUFU.EX2 R155, R34 ;  /* 0x00000022009b7308 */ /* 0x000f220000000800 */
[----:B------:R-:W-:Y:S02]  /*3340*/  ISETP.LE.U32.AND P6, PT, R5, UR14, PT ;  /* 0x0000000e05007c0c */ /* 0x000fe4000bfc3070 */
[----:B------:R-:W-:Y:S02]  /*3350*/  ISETP.LE.U32.AND P4, PT, R4, UR14, PT ;  /* 0x0000000e04007c0c */ /* 0x000fe4000bf83070 */
[C---:B------:R-:W-:Y:S02]  /*3360*/  LOP3.LUT R4, R2.reuse, 0xffff, RZ, 0xc0, !PT ;  /* 0x0000ffff02047812 */ /* 0x040fe400078ec0ff */
[----:B------:R-:W-:Y:S01]  /*3370*/  LOP3.LUT R5, R2, 0xff, RZ, 0xc0, !PT ;  /* 0x000000ff02057812 */ /* 0x000fe200078ec0ff */
[----:B------:R-:W-:Y:S01]  /*3380*/  @!P5 FADD.FTZ R167, -R167, -RZ ;  /* 0x800000ffa7a7d221 */ /* 0x000fe20000010100 */
[----:B------:R-:W-:Y:S01]  /*3390*/  PRMT R7, R7, 0x7632, R7 ;  /* 0x0000763207077816 */ /* 0x000fe20000000007 */
[----:B------:R-:W4:Y:S01]  /*33a0*/  MUFU.EX2 R160, R25 ;  /* 0x0000001900a07308 */ /* 0x000f220000000800 */
[----:B------:R-:W-:Y:S02]  /*33b0*/  SHF.R.U32.HI R4, RZ, 0x8, R4 ;  /* 0x00000008ff047819 */ /* 0x000fe40000011604 */
[----:B------:R-:W-:Y:S01]  /*33c0*/  ISETP.LE.U32.AND P3, PT, R5, UR14, PT ;  /* 0x0000000e05007c0c */ /* 0x000fe2000bf63070 */
[----:B------:R-:W-:Y:S01]  /*33d0*/  @!P6 FADD.FTZ R174, -R174, -RZ ;  /* 0x800000ffaeaee221 */ /* 0x000fe20000010100 */
[----:B------:R-:W-:Y:S01]  /*33e0*/  LOP3.LUT R7, R7, 0xff, RZ, 0xc0, !PT ;  /* 0x000000ff07077812 */ /* 0x000fe200078ec0ff */
[----:B------:R-:W-:Y:S01]  /*33f0*/  @!P4 FADD.FTZ R173, -R173, -RZ ;  /* 0x800000ffadadc221 */ /* 0x000fe20000010100 */
[----:B------:R-:W-:Y:S03]  /*3400*/  LOP3.LUT R4, R4, 0xffff, RZ, 0xc0, !PT ;  /* 0x0000ffff04047812 */ /* 0x000fe600078ec0ff */
[----:B------:R-:W-:Y:S01]  /*3410*/  MUFU.EX2 R163, R22 ;  /* 0x0000001600a37308 */ /* 0x000fe20000000800 */
[----:B------:R-:W-:Y:S02]  /*3420*/  PRMT R5, R2, 0x7632, R5 ;  /* 0x0000763202057816 */ /* 0x000fe40000000005 */
[----:B------:R-:W-:Y:S02]  /*3430*/  ISETP.LE.U32.AND P6, PT, R8, UR14, PT ;  /* 0x0000000e08007c0c */ /* 0x000fe4000bfc3070 */
[----:B------:R-:W-:Y:S01]  /*3440*/  ISETP.LE.U32.AND P0, PT, R7, UR14, PT ;  /* 0x0000000e07007c0c */ /* 0x000fe2000bf03070 */
[----:B------:R-:W-:Y:S01]  /*3450*/  IMAD.WIDE.U32 R6, R140, -0x2daee0ad, RZ ;  /* 0xd2511f538c067825 */ /* 0x000fe200078e00ff */
        /* <DEDUP_REMOVED lines=11> */
[----:B------:R-:W-:Y:S01]  /*3510*/  @!P0 FADD.FTZ R233, -R233, -RZ ;  /* 0x800000ffe9e98221 */ /* 0x000fe20000010100 */
[----:B------:R-:W-:Y:S01]  /*3520*/  ISETP.LE.U32.AND P0, PT, R2, UR14, PT ;  /* 0x0000000e02007c0c */ /* 0x000fe2000bf03070 */
[----:B------:R-:W-:Y:S01]  /*3530*/  @!P5 FADD.FTZ R235, -R235, -RZ ;  /* 0x800000ffebebd221 */ /* 0x000fe20000010100 */
[----:B------:R-:W-:Y:S01]  /*3540*/  ISETP.GT.U32.AND P6, PT, R11, UR14, PT ;  /* 0x0000000e0b007c0c */ /* 0x000fe2000bfc4070 */
[----:B------:R-:W-:Y:S01]  /*3550*/  IMAD.U32 R141, RZ, RZ, UR5 ;  /* 0x00000005ff8d7e24 */ /* 0x000fe2000f8e00ff */
[----:B------:R-:W-:Y:S03]  /*3560*/  LOP3.LUT R2, R132, UR23, R5, 0x96, !PT ;  /* 0x0000001784027c12 */ /* 0x000fe6000f8e9605 */
[----:B------:R2:W-:Y:S01]  /*3570*/  MUFU.EX2 R152, R149 ;  /* 0x0000009500987308 */ /* 0x0005e20000000800 */
[----:B------:R-:W-:Y:S01]  /*3580*/  PRMT R5, R6, 0x7770, RZ ;  /* 0x0000777006057816 */ /* 0x000fe200000000ff */
[----:B------:R-:W-:Y:S01]  /*3590*/  @!P4 FADD.FTZ R238, -R238, -RZ ;  /* 0x800000ffeeeec221 */ /* 0x000fe20000010100 */
[----:B------:R-:W-:Y:S01]  /*35a0*/  ISETP.LE.U32.AND P4, PT, R13, UR14, PT ;  /* 0x0000000e0d007c0c */ /* 0x000fe2000bf83070 */
[----:B------:R-:W-:Y:S01]  /*35b0*/  @P3 FADD.FTZ R171, -R171, -RZ ;  /* 0x800000ffabab3221 */ /* 0x000fe20000010100 */
[----:B------:R-:W-:Y:S02]  /*35c0*/  LOP3.LUT R7, R142, UR23, R7, 0x96, !PT ;  /* 0x000000178e077c12 */ /* 0x000fe4000f8e9607 */
[----:B------:R-:W-:Y:S01]  /*35d0*/  ISETP.GT.U32.AND P3, PT, R133, UR14, PT ;  /* 0x0000000e85007c0c */ /* 0x000fe2000bf64070 */
[----:B------:R-:W-:Y:S01]  /*35e0*/  @!P0 FADD.FTZ R237, -R237, -RZ ;  /* 0x800000ffeded8221 */ /* 0x000fe20000010100 */
[----:B------:R-:W-:Y:S01]  /*35f0*/  ISETP.GT.U32.AND P0, PT, R14, UR14, PT ;  /* 0x0000000e0e007c0c */ /* 0x000fe2000bf04070 */
[----:B------:R-:W-:Y:S01]  /*3600*/  @P6 FADD.FTZ R175, -R175, -RZ ;  /* 0x800000ffafaf6221 */ /* 0x000fe20000010100 */
[----:B------:R-:W-:Y:S01]  /*3610*/  ISETP.LE.U32.AND P6, PT, R5, UR14, PT ;  /* 0x0000000e05007c0c */ /* 0x000fe2000bfc3070 */
[----:B------:R-:W-:Y:S01]  /*3620*/  MUFU.EX2 R159, R27 ;  /* 0x0000001b009f7308 */ /* 0x000fe20000000800 */
[----:B------:R-:W-:Y:S02]  /*3630*/  LOP3.LUT R5, R7, 0xff, RZ, 0xc0, !PT ;  /* 0x000000ff07057812 */ /* 0x000fe400078ec0ff */
[----:B------:R-:W-:Y:S01]  /*3640*/  ISETP.GT.U32.AND P5, PT, R10, UR14, PT ;  /* 0x0000000e0a007c0c */ /* 0x000fe2000bfa4070 */
[----:B-1----:R-:W-:Y:S01]  /*3650*/  @!P4 FADD.FTZ R158, -R158, -RZ ;  /* 0x800000ff9e9ec221 */ /* 0x002fe20000010100 */
[----:B------:R-:W-:Y:S01]  /*3660*/  ISETP.LE.U32.AND P4, PT, R5, UR14, PT ;  /* 0x0000000e05007c0c */ /* 0x000fe2000bf83070 */
[----:B--2---:R-:W-:Y:S01]  /*3670*/  IMAD.SHL.U32 R149, R230, 0x40, RZ ;  /* 0x00000040e6957824 */ /* 0x004fe200078e00ff */
[----:B------:R-:W-:Y:S01]  /*3680*/  PRMT R9, R6, 0x7772, RZ ;  /* 0x0000777206097816 */ /* 0x000fe200000000ff */
[----:B------:R-:W-:Y:S01]  /*3690*/  @P3 FADD.FTZ R170, -R170, -RZ ;  /* 0x800000ffaaaa3221 */ /* 0x000fe20000010100 */
[C---:B------:R-:W-:Y:S01]  /*36a0*/  PRMT R10, R6.reuse, 0x7771, RZ ;  /* 0x00007771060a7816 */ /* 0x040fe200000000ff */
[----:B------:R-:W-:Y:S01]  /*36b0*/  @P0 FADD.FTZ R157, -R157, -RZ ;  /* 0x800000ff9d9d0221 */ /* 0x000fe20000010100 */
[----:B------:R-:W-:Y:S01]  /*36c0*/  PRMT R11, R6, 0x7773, RZ ;  /* 0x00007773060b7816 */ /* 0x000fe200000000ff */
[----:B---3--:R-:W-:Y:S01]  /*36d0*/  @!P6 FADD.FTZ R154, -R154, -RZ ;  /* 0x800000ff9a9ae221 */ /* 0x008fe20000010100 */
[----:B------:R-:W-:Y:S01]  /*36e0*/  LOP3.LUT R8, R7, 0xffff, RZ, 0xc0, !PT ;  /* 0x0000ffff07087812 */ /* 0x000fe200078ec0ff */
[----:B------:R-:W1:Y:S01]  /*36f0*/  MUFU.EX2 R146, R145 ;  /* 0x0000009100927308 */ /* 0x000e620000000800 */
[----:B------:R-:W-:Y:S01]  /*3700*/  SHF.R.U32.HI R6, RZ, 0x18, R7 ;  /* 0x00000018ff067819 */ /* 0x000fe20000011607 */
[----:B------:R-:W-:Y:S01]  /*3710*/  @P5 FADD.FTZ R234, -R234, -RZ ;  /* 0x800000ffeaea5221 */ /* 0x000fe20000010100 */
[----:B------:R-:W-:Y:S01]  /*3720*/  SHF.R.U32.HI R5, RZ, 0x8, R8 ;  /* 0x00000008ff057819 */ /* 0x000fe20000011608 */
[----:B------:R-:W-:Y:S01]  /*3730*/  @!P4 FADD.FTZ R162, -R162, -RZ ;  /* 0x800000ffa2a2c221 */ /* 0x000fe20000010100 */
[----:B------:R-:W-:Y:S02]  /*3740*/  ISETP.LE.U32.AND P0, PT, R6, UR14, PT ;  /* 0x0000000e06007c0c */ /* 0x000fe4000bf03070 */
[----:B------:R-:W-:Y:S03]  /*3750*/  LOP3.LUT R6, R2, 0xff, RZ, 0xc0, !PT ;  /* 0x000000ff02067812 */ /* 0x000fe600078ec0ff */
[----:B------:R-:W-:Y:S01]  /*3760*/  MUFU.EX2 R153, R28 ;  /* 0x0000001c00997308 */ /* 0x000fe20000000800 */
[----:B------:R-:W-:Y:S02]  /*3770*/  LOP3.LUT R5, R5, 0xffff, RZ, 0xc0, !PT ;  /* 0x0000ffff05057812 */ /* 0x000fe400078ec0ff */
[----:B------:R-:W-:Y:S02]  /*3780*/  ISETP.LE.U32.AND P4, PT, R6, UR14, PT ;  /* 0x0000000e06007c0c */ /* 0x000fe4000bf83070 */
[----:B------:R-:W-:Y:S02]  /*3790*/  ISETP.LE.U32.AND P3, PT, R5, UR14, PT ;  /* 0x0000000e05007c0c */ /* 0x000fe4000bf63070 */
[C---:B------:R-:W-:Y:S03]  /*37a0*/  LOP3.LUT R5, R2.reuse, 0xffff, RZ, 0xc0, !PT ;  /* 0x0000ffff02057812 */ /* 0x040fe600078ec0ff */
[----:B------:R-:W-:Y:S01]  /*37b0*/  MUFU.EX2 R145, R30 ;  /* 0x0000001e00917308 */ /* 0x000fe20000000800 */
        /* <DEDUP_REMOVED lines=8> */
[----:B------:R-:W-:Y:S01]  /*3840*/  PRMT R7, R7, 0x7632, R7 ;  /* 0x0000763207077816 */ /* 0x000fe20000000007 */
[----:B------:R-:W2:Y:S01]  /*3850*/  MUFU.EX2 R144, R144 ;  /* 0x0000009000907308 */ /* 0x000ea20000000800 */
[----:B------:R-:W-:Y:S01]  /*3860*/  ISETP.LE.U32.AND P3, PT, R5, UR14, PT ;  /* 0x0000000e05007c0c */ /* 0x000fe2000bf63070 */
[----:B------:R-:W-:Y:S01]  /*3870*/  @P5 FADD.FTZ R166, -R166, -RZ ;  /* 0x800000ffa6a65221 */ /* 0x000fe20000010100 */
[----:B------:R-:W-:Y:S02]  /*3880*/  LOP3.LUT R5, R6, 0xff, RZ, 0xc0, !PT ;  /* 0x000000ff06057812 */ /* 0x000fe400078ec0ff */
        /* <DEDUP_REMOVED lines=20> */
[----:B------:R-:W-:Y:S01]  /*39d0*/  ISETP.LE.U32.AND P0, PT, R6, UR14, PT ;  /* 0x0000000e06007c0c */ /* 0x000fe2000bf03070 */
[----:B------:R1:W-:Y:S01]  /*39e0*/  STS [R150+0x13400], R2 ;  /* 0x0134000296007388 */ /* 0x0003e20000000800 */
[----:B------:R-:W-:Y:S01]  /*39f0*/  F2FP.RELU.BF16.F32.PACK_AB R6, R237, R238 ;  /* 0x000000eeed06723e */ /* 0x000fe200000018ff */
[----:B--2---:R-:W-:Y:S01]  /*3a00*/  @P4 FADD.FTZ R144, -R144, -RZ ;  /* 0x800000ff90904221 */ /* 0x004fe20000010100 */
[----:B------:R-:W-:Y:S02]  /*3a10*/  F2FP.RELU.BF16.F32.PACK_AB R9, R171, R172 ;  /* 0x000000acab09723e */ /* 0x000fe400000018ff */
[----:B------:R-:W-:Y:S02]  /*3a20*/  F2FP.RELU.BF16.F32.PACK_AB R8, R175, R234 ;  /* 0x000000eaaf08723e */ /* 0x000fe400000018ff */
[----:B------:R-:W-:Y:S01]  /*3a30*/  FSETP.GE.FTZ.AND P4, PT, R173, RZ, PT ;  /* 0x000000ffad00720b */ /* 0x000fe20003f96000 */
[----:B------:R-:W-:Y:S01]  /*3a40*/  @P3 FADD.FTZ R147, -R147, -RZ ;  /* 0x800000ff93933221 */ /* 0x000fe20000010100 */
[----:B------:R-:W-:Y:S01]  /*3a50*/  ISETP.LE.U32.AND P3, PT, R5, UR14, PT ;  /* 0x0000000e05007c0c */ /* 0x000fe2000bf63070 */
[----:B------:R-:W-:Y:S01]  /*3a60*/  @P5 FADD.FTZ R152, -R152, -RZ ;  /* 0x800000ff98985221 */ /* 0x000fe20000010100 */
[----:B------:R-:W-:Y:S01]  /*3a70*/  F2FP.RELU.BF16.F32.PACK_AB R5, R157, R158 ;  /* 0x0000009e9d05723e */ /* 0x000fe200000018ff */
[----:B------:R-:W-:Y:S01]  /*3a80*/  @!P0 FADD.FTZ R153, -R153, -RZ ;  /* 0x800000ff99998221 */ /* 0x000fe20000010100 */
[----:B------:R-:W-:Y:S02]  /*3a90*/  ISETP.GT.U32.AND P5, PT, R7, UR14, PT ;  /* 0x0000000e07007c0c */ /* 0x000fe4000bfa4070 */
[----:B------:R-:W-:Y:S02]  /*3aa0*/  F2FP.RELU.BF16.F32.PACK_AB R7, R235, R236 ;  /* 0x000000eceb07723e */ /* 0x000fe400000018ff */
[C---:B------:R-:W-:Y:S01]  /*3ab0*/  LEA R142, P0, R248.reuse, R140, 0x2 ;  /* 0x0000008cf88e7211 */ /* 0x040fe200078010ff */
[----:B---3--:R-:W-:Y:S04]  /*3ac0*/  IMAD.IADD R4, R239, 0x1, R150 ;  /* 0x00000001ef047824 */ /* 0x008fe800078e0296 */
[----:B------:R-:W-:Y:S01]  /*3ad0*/  @!P3 FADD.FTZ R159, -R159, -RZ ;  /* 0x800000ff9f9fb221 */ /* 0x000fe20000010100 */
[----:B------:R-:W-:Y:S02]  /*3ae0*/  LEA.HI.X R143, R248, R141, RZ, 0x2, P0 ;  /* 0x0000008df88f7211 */ /* 0x000fe400000f14ff */
[----:B-1----:R-:W-:Y:S01]  /*3af0*/  F2FP.RELU.BF16.F32.PACK_AB R2, R166, R170 ;  /* 0x000000aaa602723e */ /* 0x002fe200000018ff */
[----:B------:R1:W-:Y:S01]  /*3b00*/  STS [R4+0x13000], R5 ;  /* 0x0130000504007388 */ /* 0x0003e20000000800 */
[----:B------:R-:W-:Y:S01]  /*3b10*/  @P5 FADD.FTZ R145, -R145, -RZ ;  /* 0x800000ff91915221 */ /* 0x000fe20000010100 */
[----:B------:R-:W-:Y:S02]  /*3b20*/  FSETP.GE.FTZ.AND P0, PT, R167, RZ, PT ;  /* 0x000000ffa700720b */ /* 0x000fe40003f16000 */
[----:B------:R2:W-:Y:S01]  /*3b30*/  STS [R4+0x13400], R2 ;  /* 0x0134000204007388 */ /* 0x0005e20000000800 */
[----:B------:R-:W-:Y:S03]  /*3b40*/  FSETP.GE.FTZ.AND P3, PT, R158, RZ, PT ;  /* 0x000000ff9e00720b */ /* 0x000fe60003f76000 */
[----:B------:R3:W-:Y:S04]  /*3b50*/  STS [R150+0x14000], R7 ;  /* 0x0140000796007388 */ /* 0x0007e80000000800 */
[----:B------:R4:W-:Y:S04]  /*3b60*/  STS [R150+0x14400], R6 ;  /* 0x0144000696007388 */ /* 0x0009e80000000800 */
[----:B------:R-:W-:Y:S04]  /*3b70*/  STS [R4+0x14000], R9 ;  /* 0x0140000904007388 */ /* 0x000fe80000000800 */
[----:B------:R4:W-:Y:S04]  /*3b80*/  STS [R4+0x14400], R8 ;  /* 0x0144000804007388 */ /* 0x0009e80000000800 */
[----:B------:R-:W4:Y:S01]  /*3b90*/  LDG.E R141, desc[UR36][R142.64] ;  /* 0x000000248e8d7981 */ /* 0x000f22000c1e1900 */
[----:B-1----:R-:W-:Y:S03]  /*3ba0*/  F2FP.RELU.BF16.F32.PACK_AB R5, R152, R154 ;  /* 0x0000009a9805723e */ /* 0x002fe600000018ff */
[----:B------:R-:W4:Y:S01]  /*3bb0*/  LDG.E R140, desc[UR36][R142.64+0x20] ;  /* 0x000020248e8c7981 */ /* 0x000f22000c1e1900 */
[----:B--2---:R-:W-:Y:S01]  /*3bc0*/  IMAD.IADD R2, R239, 0x1, R151 ;  /* 0x00000001ef027824 */ /* 0x004fe200078e0297 */
[----:B---3--:R-:W-:Y:S02]  /*3bd0*/  F2FP.RELU.BF16.F32.PACK_AB R7, R156, R162 ;  /* 0x000000a29c07723e */ /* 0x008fe400000018ff */
[----:B----4-:R-:W-:Y:S03]  /*3be0*/  F2FP.RELU.BF16.F32.PACK_AB R6, R161, R163 ;  /* 0x000000a3a106723e */ /* 0x010fe600000018ff */
[----:B------:R1:W-:Y:S04]  /*3bf0*/  STS [R151], R7 ;  /* 0x0000000797007388 */ /* 0x0003e80000000800 */
[----:B------:R2:W-:Y:S01]  /*3c00*/  STS [R151+0x400], R6 ;  /* 0x0004000697007388 */ /* 0x0005e20000000800 */
[----:B------:R-:W-:Y:S03]  /*3c10*/  F2FP.RELU.BF16.F32.PACK_AB R4, R147, R155 ;  /* 0x0000009b9304723e */ /* 0x000fe600000018ff */
[----:B------:R3:W-:Y:S04]  /*3c20*/  STS [R2], R5 ;  /* 0x0000000502007388 */ /* 0x0007e80000000800 */
[----:B------:R4:W-:Y:S01]  /*3c30*/  STS [R2+0x400], R4 ;  /* 0x0004000402007388 */ /* 0x0009e20000000800 */
[----:B-1----:R-:W-:Y:S02]  /*3c40*/  F2FP.RELU.BF16.F32.PACK_AB R7, R160, R165 ;  /* 0x000000a5a007723e */ /* 0x002fe400000018ff */
[----:B--2---:R-:W-:Y:S03]  /*3c50*/  F2FP.RELU.BF16.F32.PACK_AB R6, R159, R164 ;  /* 0x000000a49f06723e */ /* 0x004fe600000018ff */
[----:B------:R-:W-:Y:S01]  /*3c60*/  STS [R151+0x1000], R7 ;  /* 0x0010000797007388 */ /* 0x000fe20000000800 */
[----:B---3--:R-:W-:Y:S03]  /*3c70*/  F2FP.RELU.BF16.F32.PACK_AB R5, R146, R153 ;  /* 0x000000999205723e */ /* 0x008fe600000018ff */
[----:B------:R-:W-:Y:S01]  /*3c80*/  STS [R151+0x1400], R6 ;  /* 0x0014000697007388 */ /* 0x000fe20000000800 */
[----:B----4-:R-:W-:Y:S03]  /*3c90*/  F2FP.RELU.BF16.F32.PACK_AB R4, R144, R145 ;  /* 0x000000919004723e */ /* 0x010fe600000018ff */
        /* <DEDUP_REMOVED lines=57> */
[----:B--2---:R-:W-:Y:S04]  /*4030*/  LOP3.LUT R2, R232, 0x30, RZ, 0xc0, !PT ;  /* 0x00000030e8027812 */ /* 0x004fe800078ec0ff */
[----:B------:R-:W-:Y:S04]  /*4040*/  LOP3.LUT R2, R2, 0x8, R230, 0xf8, !PT ;  /* 0x0000000802027812 */ /* 0x000fe800078ef8e6 */
[----:B------:R-:W-:Y:S01]  /*4050*/  LOP3.LUT R2, R2, 0x1c0, R149, 0xf8, !PT ;  /* 0x000001c002027812 */ /* 0x000fe200078ef895 */
[-C--:B-1----:R-:W-:Y:S08]  /*4060*/  HMMA.16816.F32.BF16 R4, R132, R216.reuse, R4 ;  /* 0x000000d88404723c */ /* 0x082ff00000041804 */
[C---:B---3--:R-:W-:Y:S08]  /*4070*/  HMMA.16816.F32.BF16 R8, R136.reuse, R216, R8 ;  /* 0x000000d88808723c */ /* 0x048ff00000041808 */
[-C--:B------:R-:W-:Y:S03]  /*4080*/  HMMA.16816.F32.BF16 R12, R136, R218.reuse, R12 ;  /* 0x000000da880c723c */ /* 0x080fe6000004180c */
[C---:B------:R-:W-:Y:S01]  /*4090*/  FADD.FTZ R0, -R141.reuse, R4 ;  /* 0x000000048d007221 */ /* 0x040fe20000010100 */
        /* <DEDUP_REMOVED lines=8> */
[--C-:B------:R-:W-:Y:S01]  /*4120*/  SHF.R.U32.HI R0, RZ, 0x4, R230.reuse ;  /* 0x00000004ff007819 */ /* 0x100fe200000116e6 */
[----:B------:R-:W-:Y:S01]  /*4130*/  IMAD.SHL.U32 R167, R230, 0x8, RZ ;  /* 0x00000008e6a77824 */ /* 0x000fe200078e00ff */
[----:B------:R-:W-:Y:S01]  /*4140*/  FSEL R5, R5, R141, P4 ;  /* 0x0000008d05057208 */ /* 0x000fe20002000000 */
[-C--:B------:R-:W-:Y:S03]  /*4150*/  HMMA.16816.F32.BF16 R20, R132, R220.reuse, R20 ;  /* 0x000000dc8414723c */ /* 0x080fe60000041814 */
[----:B------:R-:W-:Y:S01]  /*4160*/  LOP3.LUT R0, R0, 0x8, RZ, 0xc0, !PT ;  /* 0x0000000800007812 */ /* 0x000fe200078ec0ff */
[----:B------:R-:W-:Y:S01]  /*4170*/  FMUL.FTZ R5, R173, R5 ;  /* 0x00000005ad057220 */ /* 0x000fe20000410000 */
[----:B------:R-:W-:Y:S02]  /*4180*/  LOP3.LUT R148, R167, 0x38, RZ, 0xc0, !PT ;  /* 0x00000038a7947812 */ /* 0x000fe400078ec0ff */
[----:B------:R-:W-:Y:S01]  /*4190*/  LOP3.LUT R0, R0, 0x10, R230, 0xf8, !PT ;  /* 0x0000001000007812 */ /* 0x000fe200078ef8e6 */
[C---:B------:R-:W-:Y:S04]  /*41a0*/  HMMA.16816.F32.BF16 R24, R136.reuse, R220, R24 ;  /* 0x000000dc8818723c */ /* 0x040fe80000041818 */
[----:B------:R-:W-:Y:S01]  /*41b0*/  LOP3.LUT R0, R0, 0xc0, R231, 0xf8, !PT ;  /* 0x000000c000007812 */ /* 0x000fe200078ef8e7 */
[C---:B------:R-:W-:Y:S01]  /*41c0*/  FADD.FTZ R17, -R141.reuse, R17 ;  /* 0x000000118d117221 */ /* 0x040fe20000010100 */
[----:B------:R-:W-:Y:S01]  /*41d0*/  FSETP.GE.FTZ.AND P4, PT, R162, RZ, PT ;  /* 0x000000ffa200720b */ /* 0x000fe20003f96000 */
[----:B------:R-:W-:Y:S01]  /*41e0*/  FADD.FTZ R16, -R141, R16 ;  /* 0x000000108d107221 */ /* 0x000fe20000010100 */
[----:B------:R-:W-:Y:S01]  /*41f0*/  LOP3.LUT R0, R0, R3, RZ, 0x3c, !PT ;  /* 0x0000000300007212 */ /* 0x000fe200078e3cff */
[-C--:B------:R-:W-:Y:S01]  /*4200*/  HMMA.16816.F32.BF16 R28, R136, R222.reuse, R28 ;  /* 0x000000de881c723c */ /* 0x080fe2000004181c */
[----:B------:R1:W5:Y:S02]  /*4210*/  LDG.E R136, desc[UR36][R142.64+0x80] ;  /* 0x000080248e887981 */ /* 0x000364000c1e1900 */
[-C--:B------:R-:W-:Y:S01]  /*4220*/  FSEL R3, R17, R141.reuse, P0 ;  /* 0x0000008d11037208 */ /* 0x080fe20000000000 */
[C---:B------:R-:W-:Y:S01]  /*4230*/  FADD.FTZ R20, -R141.reuse, R20 ;  /* 0x000000148d147221 */ /* 0x040fe20000010100 */
[----:B------:R-:W-:Y:S01]  /*4240*/  FSETP.GE.FTZ.AND P0, PT, R152, RZ, PT ;  /* 0x000000ff9800720b */ /* 0x000fe20003f16000 */
[----:B------:R-:W-:Y:S01]  /*4250*/  FADD.FTZ R21, -R141, R21 ;  /* 0x000000158d157221 */ /* 0x000fe20000010100 */
[----:B------:R-:W-:Y:S01]  /*4260*/  FSEL R16, R16, R141, P3 ;  /* 0x0000008d10107208 */ /* 0x000fe20001800000 */
[----:B------:R-:W-:Y:S04]  /*4270*/  HMMA.16816.F32.BF16 R32, R132, R222, R32 ;  /* 0x000000de8420723c */ /* 0x000fe80000041820 */
[----:B------:R-:W-:Y:S01]  /*4280*/  FSETP.GE.FTZ.AND P3, PT, R156, RZ, PT ;  /* 0x000000ff9c00720b */ /* 0x000fe20003f76000 */
[----:B------:R-:W-:Y:S01]  /*4290*/  FMUL.FTZ R17, R157, R3 ;  /* 0x000000039d117220 */ /* 0x000fe20000410000 */
[----:B------:R-:W-:Y:S01]  /*42a0*/  LOP3.LUT R3, R149, 0x400, RZ, 0xc0, !PT ;  /* 0x0000040095037812 */ /* 0x000fe200078ec0ff */
[----:B------:R-:W-:Y:S01]  /*42b0*/  FMUL.FTZ R16, R158, R16 ;  /* 0x000000109e107220 */ /* 0x000fe20000410000 */
[----:B------:R-:W-:Y:S02]  /*42c0*/  LOP3.LUT R2, R2, R148, RZ, 0x3c, !PT ;  /* 0x0000009402027212 */ /* 0x000fe400078e3cff */
[-C--:B------:R-:W-:Y:S02]  /*42d0*/  FSEL R20, R20, R141.reuse, P4 ;  /* 0x0000008d14147208 */ /* 0x080fe40002000000 */
[----:B------:R-:W-:Y:S01]  /*42e0*/  FSEL R21, R21, R141, P3 ;  /* 0x0000008d15157208 */ /* 0x000fe20001800000 */
[----:B------:R-:W-:Y:S01]  /*42f0*/  IMAD R2, R2, 0x2, R3 ;  /* 0x0000000202027824 */ /* 0x000fe200078e0203 */
[----:B------:R-:W-:Y:S01]  /*4300*/  FSETP.GE.FTZ.AND P3, PT, R154, RZ, PT ;  /* 0x000000ff9a00720b */ /* 0x000fe20003f76000 */
[----:B------:R-:W-:Y:S01]  /*4310*/  FMUL.FTZ R20, R162, R20 ;  /* 0x00000014a2147220 */ /* 0x000fe20000410000 */
[----:B------:R-:W-:Y:S01]  /*4320*/  F2FP.BF16.F32.PACK_AB R17, R17, R16 ;  /* 0x000000101111723e */ /* 0x000fe200000010ff */
[----:B------:R-:W-:Y:S01]  /*4330*/  FMUL.FTZ R21, R156, R21 ;  /* 0x000000159c157220 */ /* 0x000fe20000410000 */
[----:B------:R-:W-:Y:S01]  /*4340*/  F2FP.BF16.F32.PACK_AB R5, R5, R239 ;  /* 0x000000ef0505723e */ /* 0x000fe200000010ff */
[----:B------:R-:W-:Y:S03]  /*4350*/  FADD.FTZ R32, -R141, R32 ;  /* 0x000000208d207221 */ /* 0x000fe60000010100 */
[----:B------:R-:W-:Y:S02]  /*4360*/  F2FP.BF16.F32.PACK_AB R21, R21, R20 ;  /* 0x000000141515723e */ /* 0x000fe400000010ff */
        /* <DEDUP_REMOVED lines=8> */
[----:B-1----:R-:W-:Y:S08]  /*43f0*/  BRA.U !UP0, `(.L_x_296) ;  /* 0x00000001084c7547 */ /* 0x002ff0000b800000 */
        /* <DEDUP_REMOVED lines=19> */
.L_x_296:
[----:B------:R2:W-:Y:S01]  /*4530*/  STS [R150+0xf000], R5 ;  /* 0x00f0000596007388 */ /* 0x0005e20000000800 */
[----:B------:R-:W-:Y:S01]  /*4540*/  FADD.FTZ R3, -R140, R18 ;  /* 0x000000128c037221 */ /* 0x000fe20000010100 */
[----:B------:R-:W-:Y:S01]  /*4550*/  FSETP.GE.FTZ.AND P0, PT, R170, RZ, PT ;  /* 0x000000ffaa00720b */ /* 0x000fe20003f16000 */
[----:B------:R-:W-:Y:S01]  /*4560*/  FADD.FTZ R22, -R140, R22 ;  /* 0x000000168c167221 */ /* 0x000fe20000010100 */
[----:B------:R-:W-:Y:S01]  /*4570*/  FSETP.GE.FTZ.AND P4, PT, R163, RZ, PT ;  /* 0x000000ffa300720b */ /* 0x000fe20003f96000 */
[----:B------:R-:W-:Y:S01]  /*4580*/  FMUL.FTZ R233, R233, R16 ;  /* 0x00000010e9e97220 */ /* 0x000fe20000410000 */
[-C--:B------:R-:W-:Y:S01]  /*4590*/  FSEL R3, R3, R140.reuse, P0 ;  /* 0x0000008c03037208 */ /* 0x080fe20000000000 */
[----:B------:R-:W-:Y:S01]  /*45a0*/  FMUL.FTZ R7, R174, R7 ;  /* 0x00000007ae077220 */ /* 0x000fe20000410000 */
[----:B------:R-:W-:Y:S01]  /*45b0*/  FADD.FTZ R16, -R140, R23 ;  /* 0x000000178c107221 */ /* 0x000fe20000010100 */
[----:B------:R-:W-:Y:S01]  /*45c0*/  FSETP.GE.FTZ.AND P3, PT, R161, RZ, PT ;  /* 0x000000ffa100720b */ /* 0x000fe20003f76000 */
[----:B------:R-:W-:Y:S02]  /*45d0*/  IMAD.MOV.U32 R32, RZ, RZ, 0x10 ;  /* 0x00000010ff207424 */ /* 0x000fe400078e00ff */
[----:B------:R-:W-:Y:S01]  /*45e0*/  FMUL.FTZ R170, R170, R3 ;  /* 0x00000003aaaa7220 */ /* 0x000fe20000410000 */
[-C--:B------:R-:W-:Y:S01]  /*45f0*/  FSEL R3, R22, R140.reuse, P4 ;  /* 0x0000008c16037208 */ /* 0x080fe20002000000 */
[----:B------:R-:W-:Y:S01]  /*4600*/  FADD.FTZ R6, -R140, R19 ;  /* 0x000000138c067221 */ /* 0x000fe20000010100 */
[-C--:B------:R-:W-:Y:S01]  /*4610*/  FSEL R16, R16, R140.reuse, P3 ;  /* 0x0000008c10107208 */ /* 0x080fe20001800000 */
[C---:B-----5:R-:W-:Y:S01]  /*4620*/  FADD.FTZ R8, -R136.reuse, R8 ;  /* 0x0000000888087221 */ /* 0x060fe20000010100 */
[----:B------:R-:W-:Y:S01]  /*4630*/  FSETP.GE.FTZ.AND P3, PT, R155, RZ, PT ;  /* 0x000000ff9b00720b */ /* 0x000fe20003f76000 */
[----:B------:R-:W-:Y:S01]  /*4640*/  FMUL.FTZ R163, R163, R3 ;  /* 0x00000003a3a37220 */ /* 0x000fe20000410000 */
[----:B------:R-:W-:Y:S01]  /*4650*/  F2FP.BF16.F32.PACK_AB R3, R7, R233 ;  /* 0x000000e90703723e */ /* 0x000fe200000010ff */
[----:B------:R-:W-:Y:S01]  /*4660*/  FADD.FTZ R7, -R136, R9 ;  /* 0x0000000988077221 */ /* 0x000fe20000010100 */
[----:B------:R-:W-:Y:S01]  /*4670*/  FSETP.GE.FTZ.AND P5, PT, R166, RZ, PT ;  /* 0x000000ffa600720b */ /* 0x000fe20003fb6000 */
[----:B------:R-:W-:Y:S01]  /*4680*/  FADD.FTZ R13, -R136, R13 ;  /* 0x0000000d880d7221 */ /* 0x000fe20000010100 */
[----:B------:R-:W-:Y:S01]  /*4690*/  SEL R32, R32, 0xfffffff0, !P1 ;  /* 0xfffffff020207807 */ /* 0x000fe20004800000 */
[----:B------:R3:W-:Y:S01]  /*46a0*/  STS [R150+0xf400], R3 ;  /* 0x00f4000396007388 */ /* 0x0007e20000000800 */
[----:B------:R-:W-:Y:S01]  /*46b0*/  FSEL R6, R6, R140, P5 ;  /* 0x0000008c06067208 */ /* 0x000fe20002800000 */
[----:B--2---:R-:W-:Y:S01]  /*46c0*/  FADD.FTZ R5, -R140, R34 ;  /* 0x000000228c057221 */ /* 0x004fe20000010100 */
[----:B------:R-:W-:Y:S01]  /*46d0*/  FSETP.GE.FTZ.AND P0, PT, R147, RZ, PT ;  /* 0x000000ff9300720b */ /* 0x000fe20003f16000 */
[----:B------:R-:W-:Y:S01]  /*46e0*/  FADD.FTZ R25, -R136, R25 ;  /* 0x0000001988197221 */ /* 0x000fe20000010100 */
[----:B------:R-:W-:Y:S01]  /*46f0*/  FSETP.GE.FTZ.AND P4, PT, R236, RZ, PT ;  /* 0x000000ffec00720b */ /* 0x000fe20003f96000 */
[----:B------:R-:W-:Y:S01]  /*4700*/  FMUL.FTZ R6, R166, R6 ;  /* 0x00000006a6067220 */ /* 0x000fe20000410000 */
[----:B------:R-:W-:Y:S01]  /*4710*/  FSEL R5, R5, R140, P3 ;  /* 0x0000008c05057208 */ /* 0x000fe20001800000 */
[C---:B------:R-:W-:Y:S01]  /*4720*/  FADD.FTZ R24, -R136.reuse, R24 ;  /* 0x0000001888187221 */ /* 0x040fe20000010100 */
[----:B------:R-:W-:Y:S01]  /*4730*/  FSETP.GE.FTZ.AND P3, PT, R235, RZ, PT ;  /* 0x000000ffeb00720b */ /* 0x000fe20003f76000 */
[----:B------:R-:W-:Y:S01]  /*4740*/  FADD.FTZ R28, -R136, R28 ;  /* 0x0000001c881c7221 */ /* 0x000fe20000010100 */
[----:B------:R-:W-:Y:S01]  /*4750*/  F2FP.BF16.F32.PACK_AB R6, R6, R170 ;  /* 0x000000aa0606723e */ /* 0x000fe200000010ff */
[----:B------:R-:W-:Y:S01]  /*4760*/  FMUL.FTZ R155, R155, R5 ;  /* 0x000000059b9b7220 */ /* 0x000fe20000410000 */
[----:B------:R-:W-:Y:S01]  /*4770*/  IMAD.IADD R5, R32, 0x1, R150 ;  /* 0x0000000120057824 */ /* 0x000fe200078e0296 */
[-C--:B------:R-:W-:Y:S01]  /*4780*/  FSEL R7, R7, R136.reuse, P3 ;  /* 0x0000008807077208 */ /* 0x080fe20001800000 */
[----:B------:R-:W-:Y:S01]  /*4790*/  FADD.FTZ R10, -R4, R10 ;  /* 0x0000000a040a7221 */ /* 0x000fe20000010100 */
[----:B------:R-:W-:Y:S01]  /*47a0*/  @P0 FADD.FTZ R140, -R140, R35 ;  /* 0x000000238c8c0221 */ /* 0x000fe20000010100 */
[----:B------:R-:W-:Y:S01]  /*47b0*/  FSETP.GE.FTZ.AND P0, PT, R172, RZ, PT ;  /* 0x000000ffac00720b */ /* 0x000fe20003f16000 */
[----:B------:R2:W-:Y:S01]  /*47c0*/  STS [R5+0xf000], R17 ;  /* 0x00f0001105007388 */ /* 0x0005e20000000800 */
[----:B------:R-:W-:Y:S01]  /*47d0*/  FSETP.GE.FTZ.AND P3, PT, R171, RZ, PT ;  /* 0x000000ffab00720b */ /* 0x000fe20003f76000 */
[----:B------:R-:W-:Y:S01]  /*47e0*/  FADD.FTZ R11, -R4, R11 ;  /* 0x0000000b040b7221 */ /* 0x000fe20000010100 */
[-C--:B------:R-:W-:Y:S01]  /*47f0*/  FSEL R8, R8, R136.reuse, P4 ;  /* 0x0000008808087208 */ /* 0x080fe20002000000 */
[----:B------:R4:W-:Y:S01]  /*4800*/  STS [R5+0xf400], R6 ;  /* 0x00f4000605007388 */ /* 0x0009e20000000800 */
[----:B------:R-:W-:Y:S01]  /*4810*/  FSEL R13, R13, R136, P3 ;  /* 0x000000880d0d7208 */ /* 0x000fe20001800000 */
[----:B------:R-:W-:Y:S01]  /*4820*/  FADD.FTZ R14, -R4, R14 ;  /* 0x0000000e040e7221 */ /* 0x000fe20000010100 */
[----:B---3--:R-:W-:Y:S01]  /*4830*/  FADD.FTZ R3, -R136, R12 ;  /* 0x0000000c88037221 */ /* 0x008fe20000010100 */
[----:B------:R-:W-:Y:S01]  /*4840*/  FSETP.GE.FTZ.AND P4, PT, R160, RZ, PT ;  /* 0x000000ffa000720b */ /* 0x000fe20003f96000 */
[----:B------:R-:W-:Y:S01]  /*4850*/  FADD.FTZ R26, -R4, R26 ;  /* 0x0000001a041a7221 */ /* 0x000fe20000010100 */
[----:B------:R-:W-:Y:S01]  /*4860*/  FSETP.GE.FTZ.AND P5, PT, R165, RZ, PT ;  /* 0x000000ffa500720b */ /* 0x000fe20003fb6000 */
[----:B------:R-:W-:Y:S01]  /*4870*/  FMUL.FTZ R16, R161, R16 ;  /* 0x00000010a1107220 */ /* 0x000fe20000410000 */
[----:B------:R-:W-:Y:S01]  /*4880*/  FSEL R3, R3, R136, P0 ;  /* 0x0000008803037208 */ /* 0x000fe20000000000 */
[----:B------:R-:W-:Y:S01]  /*4890*/  FMUL.FTZ R140, R147, R140 ;  /* 0x0000008c938c7220 */ /* 0x000fe20000410000 */
[----:B------:R-:W-:Y:S01]  /*48a0*/  FSETP.GE.FTZ.AND P0, PT, R146, RZ, PT ;  /* 0x000000ff9200720b */ /* 0x000fe20003f16000 */
[----:B------:R-:W-:Y:S01]  /*48b0*/  IMAD R233, R250, UR7, RZ ;  /* 0x00000007fae97c24 */ /* 0x000fe2000f8e02ff */
[----:B------:R-:W-:Y:S01]  /*48c0*/  FSETP.GE.FTZ.AND P3, PT, R153, RZ, PT ;  /* 0x000000ff9900720b */ /* 0x000fe20003f76000 */
[----:B------:R-:W-:Y:S01]  /*48d0*/  FMUL.FTZ R3, R172, R3 ;  /* 0x00000003ac037220 */ /* 0x000fe20000410000 */
[-C--:B------:R-:W-:Y:S02]  /*48e0*/  FSEL R9, R25, R136.reuse, P4 ;  /* 0x0000008819097208 */ /* 0x080fe40002000000 */
[-C--:B------:R-:W-:Y:S02]  /*48f0*/  FSEL R24, R24, R136.reuse, P5 ;  /* 0x0000008818187208 */ /* 0x080fe40002800000 */
[----:B------:R-:W-:Y:S01]  /*4900*/  FSEL R28, R28, R136, P3 ;  /* 0x000000881c1c7208 */ /* 0x000fe20001800000 */
[----:B------:R-:W-:Y:S01]  /*4910*/  FMUL.FTZ R9, R160, R9 ;  /* 0x00000009a0097220 */ /* 0x000fe20000410000 */
[----:B------:R-:W-:Y:S01]  /*4920*/  FSETP.GE.FTZ.AND P3, PT, R238, RZ, PT ;  /* 0x000000ffee00720b */ /* 0x000fe20003f76000 */
[----:B--2---:R-:W-:Y:S01]  /*4930*/  FMUL.FTZ R17, R236, R8 ;  /* 0x00000008ec117220 */ /* 0x004fe20000410000 */
[----:B------:R-:W-:Y:S01]  /*4940*/  FMUL.FTZ R8, R171, R13 ;  /* 0x0000000dab087220 */ /* 0x000fe20000410000 */
[----:B------:R-:W-:Y:S01]  /*4950*/  @P0 FADD.FTZ R136, -R136, R29 ;  /* 0x0000001d88880221 */ /* 0x000fe20000010100 */
[----:B------:R-:W-:Y:S01]  /*4960*/  FSETP.GE.FTZ.AND P0, PT, R237, RZ, PT ;  /* 0x000000ffed00720b */ /* 0x000fe20003f16000 */
[----:B----4-:R-:W-:Y:S01]  /*4970*/  FMUL.FTZ R6, R235, R7 ;  /* 0x00000007eb067220 */ /* 0x010fe20000410000 */
[----:B------:R-:W-:Y:S01]  /*4980*/  FADD.FTZ R13, -R4, R15 ;  /* 0x0000000f040d7221 */ /* 0x000fe20000010100 */
[----:B------:R-:W-:Y:S01]  /*4990*/  F2FP.BF16.F32.PACK_AB R8, R8, R3 ;  /* 0x000000030808723e */ /* 0x000fe200000010ff */
[----:B------:R-:W-:Y:S01]  /*49a0*/  FADD.FTZ R7, -R4, R27 ;  /* 0x0000001b04077221 */ /* 0x000fe20000010100 */
[----:B------:R-:W-:Y:S01]  /*49b0*/  FSEL R3, R10, R4, P3 ;  /* 0x000000040a037208 */ /* 0x000fe20001800000 */
[----:B------:R-:W-:Y:S01]  /*49c0*/  FMUL.FTZ R24, R165, R24 ;  /* 0x00000018a5187220 */ /* 0x000fe20000410000 */
[----:B------:R-:W-:Y:S01]  /*49d0*/  FSEL R11, R11, R4, P0 ;  /* 0x000000040b0b7208 */ /* 0x000fe20000000000 */
[----:B------:R-:W-:Y:S01]  /*49e0*/  FMUL.FTZ R28, R153, R28 ;  /* 0x0000001c991c7220 */ /* 0x000fe20000410000 */
[----:B------:R-:W-:Y:S01]  /*49f0*/  FSETP.GE.FTZ.AND P3, PT, R234, RZ, PT ;  /* 0x000000ffea00720b */ /* 0x000fe20003f76000 */
[----:B------:R-:W-:Y:S01]  /*4a00*/  FMUL.FTZ R136, R146, R136 ;  /* 0x0000008892887220 */ /* 0x000fe20000410000 */
[----:B------:R-:W-:Y:S01]  /*4a10*/  F2FP.BF16.F32.PACK_AB R6, R6, R17 ;  /* 0x000000110606723e */ /* 0x000fe200000010ff */
[----:B------:R-:W-:Y:S01]  /*4a20*/  FMUL.FTZ R17, R238, R3 ;  /* 0x00000003ee117220 */ /* 0x000fe20000410000 */
[----:B------:R-:W-:Y:S01]  /*4a30*/  FMUL.FTZ R15, R237, R11 ;  /* 0x0000000bed0f7220 */ /* 0x000fe20000410000 */
[----:B------:R-:W-:Y:S01]  /*4a40*/  FADD.FTZ R3, -R4, R30 ;  /* 0x0000001e04037221 */ /* 0x000fe20000010100 */
[-C--:B------:R-:W-:Y:S01]  /*4a50*/  FSEL R11, R14, R4.reuse, P3 ;  /* 0x000000040e0b7208 */ /* 0x080fe20001800000 */
[----:B------:R2:W-:Y:S01]  /*4a60*/  STS [R150+0x10000], R6 ;  /* 0x0100000696007388 */ /* 0x0005e20000000800 */
[----:B------:R-:W-:Y:S02]  /*4a70*/  FSETP.GE.FTZ.AND P3, PT, R145, RZ, PT ;  /* 0x000000ff9100720b */ /* 0x000fe40003f76000 */
[----:B------:R-:W-:Y:S01]  /*4a80*/  FSETP.GE.FTZ.AND P0, PT, R144, RZ, PT ;  /* 0x000000ff9000720b */ /* 0x000fe20003f16000 */
[----:B------:R-:W-:Y:S01]  /*4a90*/  FMUL.FTZ R14, R234, R11 ;  /* 0x0000000bea0e7220 */ /* 0x000fe20000410000 */
[-C--:B------:R-:W-:Y:S02]  /*4aa0*/  FSEL R3, R3, R4.reuse, P3 ;  /* 0x0000000403037208 */ /* 0x080fe40001800000 */
[----:B------:R-:W-:Y:S02]  /*4ab0*/  FSETP.GE.FTZ.AND P6, PT, R175, RZ, PT ;  /* 0x000000ffaf00720b */ /* 0x000fe40003fd6000 */
[----:B------:R-:W-:Y:S01]  /*4ac0*/  FSETP.GE.FTZ.AND P4, PT, R159, RZ, PT ;  /* 0x000000ff9f00720b */ /* 0x000fe20003f96000 */
[----:B------:R-:W-:Y:S01]  /*4ad0*/  FMUL.FTZ R145, R145, R3 ;  /* 0x0000000391917220 */ /* 0x000fe20000410000 */
[----:B------:R-:W-:Y:S02]  /*4ae0*/  F2FP.BF16.F32.PACK_AB R3, R15, R17 ;  /* 0x000000110f03723e */ /* 0x000fe400000010ff */
[----:B------:R-:W-:Y:S02]  /*4af0*/  FSETP.GE.FTZ.AND P5, PT, R164, RZ, PT ;  /* 0x000000ffa400720b */ /* 0x000fe40003fb6000 */
[-C--:B------:R-:W-:Y:S01]  /*4b00*/  FSEL R13, R13, R4.reuse, P6 ;  /* 0x000000040d0d7208 */ /* 0x080fe20003000000 */
[----:B------:R3:W-:Y:S01]  /*4b10*/  STS [R150+0x10400], R3 ;  /* 0x0104000396007388 */ /* 0x0007e20000000800 */
[-C--:B------:R-:W-:Y:S02]  /*4b20*/  FSEL R7, R7, R4.reuse, P4 ;  /* 0x0000000407077208 */ /* 0x080fe40002000000 */
[----:B------:R-:W-:Y:S01]  /*4b30*/  FSEL R11, R26, R4, P5 ;  /* 0x000000041a0b7208 */ /* 0x000fe20002800000 */
[----:B------:R-:W-:Y:S01]  /*4b40*/  FMUL.FTZ R13, R175, R13 ;  /* 0x0000000daf0d7220 */ /* 0x000fe20000410000 */
[----:B------:R-:W-:Y:S01]  /*4b50*/  @P0 FADD.FTZ R4, -R4, R31 ;  /* 0x0000001f04040221 */ /* 0x000fe20000010100 */
[----:B------:R-:W-:Y:S01]  /*4b60*/  FMUL.FTZ R159, R159, R7 ;  /* 0x000000079f9f7220 */ /* 0x000fe20000410000 */
[----:B------:R-:W-:Y:S01]  /*4b70*/  F2FP.BF16.F32.PACK_AB R16, R16, R163 ;  /* 0x000000a31010723e */ /* 0x000fe200000010ff */
[----:B------:R-:W-:Y:S01]  /*4b80*/  STS [R5+0x10000], R8 ;  /* 0x0100000805007388 */ /* 0x000fe20000000800 */
[----:B------:R-:W-:Y:S01]  /*4b90*/  FMUL.FTZ R7, R144, R4 ;  /* 0x0000000490077220 */ /* 0x000fe20000410000 */
[----:B------:R-:W-:Y:S01]  /*4ba0*/  F2FP.BF16.F32.PACK_AB R4, R13, R14 ;  /* 0x0000000e0d04723e */ /* 0x000fe200000010ff */
[----:B------:R-:W-:Y:S01]  /*4bb0*/  FMUL.FTZ R11, R164, R11 ;  /* 0x0000000ba40b7220 */ /* 0x000fe20000410000 */
[----:B------:R-:W-:Y:S02]  /*4bc0*/  F2FP.BF16.F32.PACK_AB R20, R20, R154 ;  /* 0x0000009a1414723e */ /* 0x000fe400000010ff */
[----:B------:R-:W-:Y:S01]  /*4bd0*/  F2FP.BF16.F32.PACK_AB R12, R140, R155 ;  /* 0x0000009b8c0c723e */ /* 0x000fe200000010ff */
[----:B------:R-:W-:Y:S01]  /*4be0*/  STS [R5+0x10400], R4 ;  /* 0x0104000405007388 */ /* 0x000fe20000000800 */
[----:B------:R-:W-:Y:S02]  /*4bf0*/  F2FP.BF16.F32.PACK_AB R9, R9, R24 ;  /* 0x000000180909723e */ /* 0x000fe400000010ff */
[----:B--2---:R-:W-:Y:S01]  /*4c00*/  F2FP.BF16.F32.PACK_AB R6, R159, R11 ;  /* 0x0000000b9f06723e */ /* 0x004fe200000010ff */
[----:B------:R-:W-:Y:S01]  /*4c10*/  STS [R151+-0x4000], R21 ;  /* 0xffc0001597007388 */ /* 0x000fe20000000800 */
[----:B------:R-:W-:Y:S02]  /*4c20*/  F2FP.BF16.F32.PACK_AB R10, R136, R28 ;  /* 0x0000001c880a723e */ /* 0x000fe400000010ff */
[----:B------:R-:W-:Y:S01]  /*4c30*/  F2FP.BF16.F32.PACK_AB R7, R7, R145 ;  /* 0x000000910707723e */ /* 0x000fe200000010ff */
[----:B------:R-:W-:Y:S01]  /*4c40*/  STS [R151+-0x3c00], R16 ;  /* 0xffc4001097007388 */ /* 0x000fe20000000800 */
[----:B------:R-:W-:Y:S01]  /*4c50*/  LOP3.LUT R0, R0, 0x120, R231, 0xf8, !PT ;  /* 0x0000012000007812 */ /* 0x000fe200078ef8e7 */
[----:B---3--:R-:W-:Y:S03]  /*4c60*/  IMAD.IADD R3, R32, 0x1, R151 ;  /* 0x0000000120037824 */ /* 0x008fe600078e0297 */
[----:B------:R-:W-:Y:S02]  /*4c70*/  LEA R0, R0, UR4, 0x1 ;  /* 0x0000000400007c11 */ /* 0x000fe4000f8e08ff */
[----:B------:R-:W-:Y:S04]  /*4c80*/  STS [R3+-0x4000], R20 ;  /* 0xffc0001403007388 */ /* 0x000fe80000000800 */
[----:B------:R-:W-:Y:S04]  /*4c90*/  STS [R3+-0x3c00], R12 ;  /* 0xffc4000c03007388 */ /* 0x000fe80000000800 */
        /* <DEDUP_REMOVED lines=66> */
[----:B------:R-:W-:Y:S02]  /*50c0*/  VIADD R3, R2, UR4 ;  /* 0x0000000402037c36 */ /* 0x000fe40008000000 */
[C---:B------:R-:W-:Y:S04]  /*50d0*/  HMMA.16816.F32.BF16 R40, R140.reuse, R136, R40 ;  /* 0x000000888c28723c */ /* 0x040fe80000041828 */
[----:B------:R-:W-:Y:S02]  /*50e0*/  IMAD.MOV.U32 R240, RZ, RZ, R5 ;  /* 0x000000fffff07224 */ /* 0x000fe400078e0005 */
[----:B------:R-:W-:Y:S02]  /*50f0*/  IMAD.MOV.U32 R241, RZ, RZ, R4 ;  /* 0x000000fffff17224 */ /* 0x000fe400078e0004 */
        /* <DEDUP_REMOVED lines=30> */
.L_x_297:
[----:B------:R-:W-:Y:S01]  /*52e0*/  LOP3.LUT R4, R149, 0x200, RZ, 0xc0, !PT ;  /* 0x0000020095047812 */ /* 0x000fe200078ec0ff */
[----:B------:R-:W-:Y:S01]  /*52f0*/  LDSM.16.MT88.4 R8, [R0+0x9000] ;  /* 0x009000000008783b */ /* 0x000fe20000004200 */
[----:B-1----:R-:W-:Y:S01]  /*5300*/  LOP3.LUT R2, R148, 0x1c0, R149, 0xf8, !PT ;  /* 0x000001c094027812 */ /* 0x002fe200078ef895 */
[----:B------:R-:W-:Y:S01]  /*5310*/  IMAD.MOV.U32 R236, RZ, RZ, 0x4 ;  /* 0x00000004ffec7424 */ /* 0x000fe200078e00ff */
[----:B------:R-:W-:Y:S01]  /*5320*/  LOP3.LUT R4, R4, 0xc00, R231, 0xf8, !PT ;  /* 0x00000c0004047812 */ /* 0x000fe200078ef8e7 */
[----:B------:R-:W-:Y:S01]  /*5330*/  LDSM.16.MT88.4 R16, [R0+0xb000] ;  /* 0x00b000000010783b */ /* 0x000fe20000004200 */
[----:B------:R-:W-:Y:S01]  /*5340*/  LOP3.LUT R2, R2, 0x8, R232, 0x78, !PT ;  /* 0x0000000802027812 */ /* 0x000fe200078e78e8 */
[----:B------:R-:W-:Y:S01]  /*5350*/  ULOP3.LUT UR51, UR48, 0x1, URZ, 0xc0, !UPT ;  /* 0x0000000130337892 */ /* 0x000fe2000f8ec0ff */
[----:B------:R-:W-:Y:S01]  /*5360*/  PLOP3.LUT P3, PT, PT, PT, UP0, 0x80, 0x8 ;  /* 0x000000000008781c */ /* 0x000fe20003f6f008 */
[----:B------:R-:W-:Y:S01]  /*5370*/  LDSM.16.MT88.4 R28, [R0+0xd000] ;  /* 0x00d00000001c783b */ /* 0x000fe20000004200 */
[----:B------:R-:W-:Y:S01]  /*5380*/  LOP3.LUT R2, R4, R2, RZ, 0xfc, !PT ;  /* 0x0000000204027212 */ /* 0x000fe200078efcff */
[----:B------:R-:W-:Y:S01]  /*5390*/  UISETP.NE.U32.AND UP1, UPT, UR51, 0x1, UPT ;  /* 0x000000013300788c */ /* 0x000fe2000bf25070 */
[----:B------:R-:W-:Y:S01]  /*53a0*/  VIADD R242, R242, 0xffffffc0 ;  /* 0xffffffc0f2f27836 */ /* 0x000fe20000000000 */
[----:B------:R-:W-:Y:S01]  /*53b0*/  LDSM.16.MT88.4 R132, [R0+0x9400] ;  /* 0x009400000084783b */ /* 0x000fe20000004200 */
[----:B------:R-:W-:Y:S01]  /*53c0*/  LEA R2, R2, UR4, 0x1 ;  /* 0x0000000402027c11 */ /* 0x000fe2000f8e08ff */
[----:B------:R-:W-:Y:S01]  /*53d0*/  @UP0 UIADD3 UR53, UP2, UPT, UR12, -0x100, URZ ;  /* 0xffffff000c350890 */ /* 0x000fe2000ff5e0ff */
[----:B------:R-:W-:Y:S01]  /*53e0*/  VIADD R249, R249, 0xfffffffc ;  /* 0xfffffffcf9f97836 */ /* 0x000fe20000000000 */
[----:B------:R-:W-:Y:S02]  /*53f0*/  LDSM.16.MT88.4 R136, [R0+0xb400] ;  /* 0x00b400000088783b */ /* 0x000fe40000004200 */
[C---:B------:R-:W-:Y:S01]  /*5400*/  IMAD.IADD R165, R2.reuse, 0x1, R228 ;  /* 0x0000000102a57824 */ /* 0x040fe200078e02e4 */
[----:B------:R-:W-:Y:S01]  /*5410*/  @UP0 UIADD3.X UR51, UPT, UPT, UR13, -0x1, URZ, UP2, !UPT ;  /* 0xffffffff0d330890 */ /* 0x000fe200097fe4ff */
[----:B------:R-:W1:Y:S01]  /*5420*/  LDSM.16.M88.4 R24, [R2+0xf000] ;  /* 0x00f000000218783b */ /* 0x000e620000000200 */
[C---:B------:R-:W-:Y:S02]  /*5430*/  VIADD R12, R2.reuse, 0xf000 ;  /* 0x0000f000020c7836 */ /* 0x040fe40000000000 */
[----:B------:R-:W-:Y:S01]  /*5440*/  VIADD R164, R2, 0xf040 ;  /* 0x0000f04002a47836 */ /* 0x000fe20000000000 */
[----:B------:R-:W2:Y:S01]  /*5450*/  LDL R235, [R1+0xc] ;  /* 0x00000c0001eb7983 */ /* 0x000ea20000100800 */
[----:B------:R-:W-:Y:S03]  /*5460*/  @P1 VIADD R164, R12, 0xffffffc0 ;  /* 0xffffffc00ca41836 */ /* 0x000fe60000000000 */
[----:B------:R-:W3:Y:S01]  /*5470*/  LDSM.16.M88.4 R32, [R165+0xf000] ;  /* 0x00f00000a520783b */ /* 0x000ee20000000200 */
[----:B------:R-:W-:Y:S03]  /*5480*/  IMAD.IADD R166, R228, 0x1, R164 ;  /* 0x00000001e4a67824 */ /* 0x000fe600078e02a4 */
[----:B------:R-:W4:Y:S04]  /*5490*/  LDL R234, [R1+0x8] ;  /* 0x0000080001ea7983 */ /* 0x000f280000100800 */
[----:B------:R-:W3:Y:S04]  /*54a0*/  LDSM.16.MT88.4 R140, [R0+0xd400] ;  /* 0x00d40000008c783b */ /* 0x000ee80000004200 */
[----:B------:R-:W-:Y:S04]  /*54b0*/  LDSM.16.MT88.4 R148, [R0+0x9800] ;  /* 0x009800000094783b */ /* 0x000fe80000004200 */
[----:B------:R-:W3:Y:S04]  /*54c0*/  LDSM.16.M88.4 R144, [R164] ;  /* 0x00000000a490783b */ /* 0x000ee80000000200 */
        /* <DEDUP_REMOVED lines=12> */
[----:B------:R-:W3:Y:S07]  /*5590*/  LDSM.16.M88.4 R132, [R166] ;  /* 0x00000000a684783b */ /* 0x000eee0000000200 */
[C---:B------:R-:W-:Y:S08]  /*55a0*/  HMMA.16816.F32.BF16 R12, R32.reuse, R136, R12 ;  /* 0x00000088200c723c */ /* 0x040ff0000004180c */
[C---:B------:R-:W-:Y:S01]  /*55b0*/  HMMA.16816.F32.BF16 R16, R32.reuse, R138, R16 ;  /* 0x0000008a2010723c */ /* 0x040fe20000041810 */
[----:B------:R-:W-:Y:S07]  /*55c0*/  LDSM.16.MT88.4 R136, [R0+0xdc00] ;  /* 0x00dc00000088783b */ /* 0x000fee0000004200 */
[C---:B------:R-:W-:Y:S08]  /*55d0*/  HMMA.16816.F32.BF16 R20, R32.reuse, R140, R20 ;  /* 0x0000008c2014723c */ /* 0x040ff00000041814 */
[----:B------:R-:W-:Y:S01]  /*55e0*/  HMMA.16816.F32.BF16 R24, R32, R142, R24 ;  /* 0x0000008e2018723c */ /* 0x000fe20000041818 */
[----:B------:R-:W3:Y:S04]  /*55f0*/  LDSM.16.MT88.4 R32, [R0+0xbc00] ;  /* 0x00bc00000020783b */ /* 0x000ee80000004200 */
[----:B------:R1:W-:Y:S03]  /*5600*/  LDSM.16.M88.4 R140, [R2+0x11000] ;  /* 0x01100000028c783b */ /* 0x0003e60000000200 */
[C---:B------:R-:W-:Y:S08]  /*5610*/  HMMA.16816.F32.BF16 R4, R144.reuse, R148, R4 ;  /* 0x000000949004723c */ /* 0x040ff00000041804 */
[C---:B------:R-:W-:Y:S01]  /*5620*/  HMMA.16816.F32.BF16 R8, R144.reuse, R150, R8 ;  /* 0x000000969008723c */ /* 0x040fe20000041808 */
[----:B------:R-:W3:Y:S07]  /*5630*/  LDSM.16.MT88.4 R148, [R0+0xa000] ;  /* 0x00a000000094783b */ /* 0x000eee0000004200 */
[C---:B-1----:R-:W-:Y:S01]  /*5640*/  HMMA.16816.F32.BF16 R12, R144.reuse, R28, R12 ;  /* 0x0000001c900c723c */ /* 0x042fe2000004180c */
[----:B------:R-:W-:Y:S07]  /*5650*/  IMAD.U32 R2, RZ, RZ, UR16 ;  /* 0x00000010ff027e24 */ /* 0x000fee000f8e00ff */
[C---:B------:R-:W-:Y:S01]  /*5660*/  HMMA.16816.F32.BF16 R16, R144.reuse, R30, R16 ;  /* 0x0000001e9010723c */ /* 0x040fe20000041810 */
[----:B------:R-:W1:Y:S07]  /*5670*/  LDSM.16.MT88.4 R28, [R0+0xc000] ;  /* 0x00c00000001c783b */ /* 0x000e6e0000004200 */
[C---:B------:R-:W-:Y:S08]  /*5680*/  HMMA.16816.F32.BF16 R20, R144.reuse, R152, R20 ;  /* 0x000000989014723c */ /* 0x040ff00000041814 */
[----:B------:R-:W-:Y:S01]  /*5690*/  HMMA.16816.F32.BF16 R24, R144, R154, R24 ;  /* 0x0000009a9018723c */ /* 0x000fe20000041818 */
[----:B------:R-:W1:Y:S04]  /*56a0*/  LDSM.16.MT88.4 R144, [R0+0xe000] ;  /* 0x00e000000090783b */ /* 0x000e680000004200 */
[----:B------:R-:W1:Y:S03]  /*56b0*/  LDSM.16.M88.4 R152, [R165+0x11000] ;  /* 0x01100000a598783b */ /* 0x000e660000000200 */
[C---:B---3--:R-:W-:Y:S01]  /*56c0*/  HMMA.16816.F32.BF16 R4, R132.reuse, R156, R4 ;  /* 0x0000009c8404723c */ /* 0x048fe20000041804 */
[----:B------:R-:W-:Y:S05]  /*56d0*/  IMAD.U32 R156, RZ, RZ, UR16 ;  /* 0x00000010ff9c7e24 */ /* 0x000fea000f8e00ff */
[----:B------:R-:W-:Y:S02]  /*56e0*/  LEA R156, P0, R156, R240, 0x2 ;  /* 0x000000f09c9c7211 */ /* 0x000fe400078010ff */
[C---:B------:R-:W-:Y:S03]  /*56f0*/  HMMA.16816.F32.BF16 R8, R132.reuse, R158, R8 ;  /* 0x0000009e8408723c */ /* 0x040fe60000041808 */
[----:B------:R-:W-:Y:S02]  /*5700*/  LEA.HI.X.SX32 R157, R2, R241, 0x2, P0 ;  /* 0x000000f1029d7211 */ /* 0x000fe400000f16ff */
[C---:B------:R-:W-:Y:S02]  /*5710*/  LEA R170, P0, R233.reuse, R156, 0x5 ;  /* 0x0000009ce9aa7211 */ /* 0x040fe400078028ff */
[----:B------:R-:W-:Y:S01]  /*5720*/  @P3 LOP3.LUT R2, R232, 0x10, RZ, 0xc0, !PT ;  /* 0x00000010e8023812 */ /* 0x000fe200078ec0ff */
[C---:B------:R-:W-:Y:S03]  /*5730*/  HMMA.16816.F32.BF16 R12, R132.reuse, R32, R12 ;  /* 0x00000020840c723c */ /* 0x040fe6000004180c */
[C---:B------:R-:W-:Y:S05]  /*5740*/  LEA.HI.X.SX32 R171, R233.reuse, R157, 0x5, P0 ;  /* 0x0000009de9ab7211 */ /* 0x040fea00000f2eff */
[C---:B------:R-:W-:Y:S01]  /*5750*/  HMMA.16816.F32.BF16 R16, R132.reuse, R34, R16 ;  /* 0x000000228410723c */ /* 0x040fe20000041810 */
[----:B------:R-:W3:Y:S07]  /*5760*/  LDSM.16.MT88.4 R32, [R0+0xc400] ;  /* 0x00c400000020783b */ /* 0x000eee0000004200 */
[C---:B------:R-:W-:Y:S08]  /*5770*/  HMMA.16816.F32.BF16 R20, R132.reuse, R136, R20 ;  /* 0x000000888414723c */ /* 0x040ff00000041814 */
[----:B------:R-:W-:Y:S01]  /*5780*/  HMMA.16816.F32.BF16 R24, R132, R138, R24 ;  /* 0x0000008a8418723c */ /* 0x000fe20000041818 */
[----:B------:R-:W-:Y:S04]  /*5790*/  LDSM.16.MT88.4 R136, [R0+0xa800] ;  /* 0x00a800000088783b */ /* 0x000fe80000004200 */
[----:B------:R3:W-:Y:S03]  /*57a0*/  LDSM.16.M88.4 R132, [R164+0x2000] ;  /* 0x00200000a484783b */ /* 0x0007e60000000200 */
[C---:B------:R-:W-:Y:S08]  /*57b0*/  HMMA.16816.F32.BF16 R4, R140.reuse, R148, R4 ;  /* 0x000000948c04723c */ /* 0x040ff00000041804 */
[C---:B------:R-:W-:Y:S08]  /*57c0*/  HMMA.16816.F32.BF16 R8, R140.reuse, R150, R8 ;  /* 0x000000968c08723c */ /* 0x040ff00000041808 */
[C---:B-1----:R-:W-:Y:S03]  /*57d0*/  HMMA.16816.F32.BF16 R12, R140.reuse, R28, R12 ;  /* 0x0000001c8c0c723c */ /* 0x042fe6000004180c */
[C---:B---3--:R-:W-:Y:S05]  /*57e0*/  LEA R164, P0, R233.reuse, R170, 0x5 ;  /* 0x000000aae9a47211 */ /* 0x048fea00078028ff */
[C---:B------:R-:W-:Y:S01]  /*57f0*/  HMMA.16816.F32.BF16 R16, R140.reuse, R30, R16 ;  /* 0x0000001e8c10723c */ /* 0x040fe20000041810 */
[----:B------:R-:W1:Y:S02]  /*5800*/  LDSM.16.MT88.4 R28, [R0+0xe400] ;  /* 0x00e40000001c783b */ /* 0x000e640000004200 */
[C---:B------:R-:W-:Y:S05]  /*5810*/  LEA.HI.X.SX32 R165, R233.reuse, R171, 0x5, P0 ;  /* 0x000000abe9a57211 */ /* 0x040fea00000f2eff */
[C---:B------:R-:W-:Y:S08]  /*5820*/  HMMA.16816.F32.BF16 R20, R140.reuse, R144, R20 ;  /* 0x000000908c14723c */ /* 0x040ff00000041814 */
[----:B------:R-:W-:Y:S01]  /*5830*/  HMMA.16816.F32.BF16 R24, R140, R146, R24 ;  /* 0x000000928c18723c */ /* 0x000fe20000041818 */
[----:B------:R-:W-:Y:S07]  /*5840*/  LDSM.16.MT88.4 R140, [R0+0xac00] ;  /* 0x00ac0000008c783b */ /* 0x000fee0000004200 */
[C---:B------:R-:W-:Y:S08]  /*5850*/  HMMA.16816.F32.BF16 R4, R152.reuse, R160, R4 ;  /* 0x000000a09804723c */ /* 0x040ff00000041804 */
[C---:B------:R-:W-:Y:S03]  /*5860*/  HMMA.16816.F32.BF16 R8, R152.reuse, R162, R8 ;  /* 0x000000a29808723c */ /* 0x040fe60000041808 */
[C---:B------:R-:W-:Y:S04]  /*5870*/  LEA R162, P0, R233.reuse, R164, 0x5 ;  /* 0x000000a4e9a27211 */ /* 0x040fe800078028ff */
[C---:B------:R-:W-:Y:S01]  /*5880*/  LEA.HI.X.SX32 R163, R233.reuse, R165, 0x5, P0 ;  /* 0x000000a5e9a37211 */ /* 0x040fe200000f2eff */
[C---:B------:R-:W-:Y:S03]  /*5890*/  HMMA.16816.F32.BF16 R12, R152.reuse, R32, R12 ;  /* 0x00000020980c723c */ /* 0x040fe6000004180c */
[C---:B------:R-:W-:Y:S04]  /*58a0*/  LEA R158, P0, R233.reuse, R162, 0x5 ;  /* 0x000000a2e99e7211 */ /* 0x040fe800078028ff */
[C---:B------:R-:W-:Y:S01]  /*58b0*/  LEA.HI.X.SX32 R159, R233.reuse, R163, 0x5, P0 ;  /* 0x000000a3e99f7211 */ /* 0x040fe200000f2eff */
[C---:B------:R-:W-:Y:S01]  /*58c0*/  HMMA.16816.F32.BF16 R16, R152.reuse, R34, R16 ;  /* 0x000000229810723c */ /* 0x040fe20000041810 */
[----:B------:R-:W3:Y:S07]  /*58d0*/  LDSM.16.MT88.4 R32, [R0+0xc800] ;  /* 0x00c800000020783b */ /* 0x000eee0000004200 */
[C---:B-1----:R-:W-:Y:S08]  /*58e0*/  HMMA.16816.F32.BF16 R20, R152.reuse, R28, R20 ;  /* 0x0000001c9814723c */ /* 0x042ff00000041814 */
[----:B------:R-:W-:Y:S01]  /*58f0*/  HMMA.16816.F32.BF16 R24, R152, R30, R24 ;  /* 0x0000001e9818723c */ /* 0x000fe20000041818 */
[----:B------:R-:W1:Y:S02]  /*5900*/  LDSM.16.MT88.4 R28, [R0+0xe800] ;  /* 0x00e80000001c783b */ /* 0x000e640000004200 */
[C---:B------:R-:W-:Y:S04]  /*5910*/  LEA R154, P0, R233.reuse, R158, 0x5 ;  /* 0x0000009ee99a7211 */ /* 0x040fe800078028ff */
[C---:B------:R-:W-:Y:S01]  /*5920*/  LEA.HI.X.SX32 R155, R233.reuse, R159, 0x5, P0 ;  /* 0x0000009fe99b7211 */ /* 0x040fe200000f2eff */
[C---:B------:R-:W-:Y:S05]  /*5930*/  HMMA.16816.F32.BF16 R4, R132.reuse, R136, R4 ;  /* 0x000000888404723c */ /* 0x040fea0000041804 */
[C---:B------:R-:W-:Y:S03]  /*5940*/  LEA R172, P0, R233.reuse, R154, 0x5 ;  /* 0x0000009ae9ac7211 */ /* 0x040fe600078028ff */
[C---:B------:R-:W-:Y:S01]  /*5950*/  HMMA.16816.F32.BF16 R8, R132.reuse, R138, R8 ;  /* 0x0000008a8408723c */ /* 0x040fe20000041808 */
[----:B------:R-:W4:Y:S02]  /*5960*/  LDSM.16.M88.4 R136, [R166+0x2000] ;  /* 0x00200000a688783b */ /* 0x000f240000000200 */
[C---:B------:R-:W-:Y:S03]  /*5970*/  LEA.HI.X.SX32 R173, R233.reuse, R155, 0x5, P0 ;  /* 0x0000009be9ad7211 */ /* 0x040fe600000f2eff */
[C---:B------:R-:W-:Y:S02]  /*5980*/  IMAD.WIDE R174, R233.reuse, -0xc0, R172 ;  /* 0xffffff40e9ae7825 */ /* 0x040fe400078e02ac */
[C---:B---3--:R-:W-:Y:S03]  /*5990*/  HMMA.16816.F32.BF16 R12, R132.reuse, R32, R12 ;  /* 0x00000020840c723c */ /* 0x048fe6000004180c */
[----:B------:R-:W-:Y:S02]  /*59a0*/  @P3 SHF.R.U32.HI R32, RZ, 0x2, R230 ;  /* 0x00000002ff203819 */ /* 0x000fe400000116e6 */
[C---:B------:R-:W-:Y:S02]  /*59b0*/  LEA R152, P0, R233.reuse, R174, 0x5 ;  /* 0x000000aee9987211 */ /* 0x040fe400078028ff */
[----:B------:R-:W-:Y:S01]  /*59c0*/  @P3 LOP3.LUT R248, R2, 0x7, R32, 0xf8, !PT ;  /* 0x0000000702f83812 */ /* 0x000fe200078ef820 */
[C---:B------:R-:W-:Y:S03]  /*59d0*/  HMMA.16816.F32.BF16 R16, R132.reuse, R34, R16 ;  /* 0x000000228410723c */ /* 0x040fe60000041810 */
[C---:B------:R-:W-:Y:S01]  /*59e0*/  LEA.HI.X.SX32 R153, R233.reuse, R175, 0x5, P0 ;  /* 0x000000afe9997211 */ /* 0x040fe200000f2eff */
[----:B------:R-:W-:Y:S01]  /*59f0*/  @P3 IMAD.WIDE.U32 R32, R248, R236, UR12 ;  /* 0x0000000cf8203e25 */ /* 0x000fe2000f8e00ec */
[C---:B------:R-:W-:Y:S01]  /*5a00*/  LEA R150, P0, R233.reuse, R152, 0x5 ;  /* 0x00000098e9967211 */ /* 0x040fe200078028ff */
[----:B------:R-:W-:Y:S01]  /*5a10*/  @UP0 UMOV UR12, UR53 ;  /* 0x00000035000c0c82 */ /* 0x000fe20008000000 */
[----:B------:R-:W-:Y:S01]  /*5a20*/  @UP0 UMOV UR13, UR51 ;  /* 0x00000033000d0c82 */ /* 0x000fe20008000000 */
[C---:B-1----:R-:W-:Y:S01]  /*5a30*/  HMMA.16816.F32.BF16 R20, R132.reuse, R28, R20 ;  /* 0x0000001c8414723c */ /* 0x042fe20000041814 */
[----:B--2---:R-:W2:Y:S02]  /*5a40*/  @P3 LDG.E R235, desc[UR36][R32.64+-0x100] ;  /* 0xffff002420eb3981 */ /* 0x004ea4000c1e1900 */
[C---:B------:R-:W-:Y:S02]  /*5a50*/  LEA.HI.X.SX32 R151, R233.reuse, R153, 0x5, P0 ;  /* 0x00000099e9977211 */ /* 0x040fe400000f2eff */
[----:B----4-:R-:W3:Y:S01]  /*5a60*/  @P3 LDG.E R234, desc[UR36][R32.64+-0xe0] ;  /* 0xffff202420ea3981 */ /* 0x010ee2000c1e1900 */
[C---:B------:R-:W-:Y:S02]  /*5a70*/  LEA R148, P0, R233.reuse, R150, 0x5 ;  /* 0x00000096e9947211 */ /* 0x040fe400078028ff */
[----:B------:R-:W-:Y:S01]  /*5a80*/  HMMA.16816.F32.BF16 R24, R132, R30, R24 ;  /* 0x0000001e8418723c */ /* 0x000fe20000041818 */
[----:B------:R-:W1:Y:S02]  /*5a90*/  LDSM.16.MT88.4 R28, [R0+0xcc00] ;  /* 0x00cc0000001c783b */ /* 0x000e640000004200 */
[C---:B------:R-:W-:Y:S02]  /*5aa0*/  LEA.HI.X.SX32 R149, R233.reuse, R151, 0x5, P0 ;  /* 0x00000097e9957211 */ /* 0x040fe400000f2eff */
[----:B------:R-:W5:Y:S01]  /*5ab0*/  @P3 LDG.E R252, desc[UR36][R32.64+-0x80] ;  /* 0xffff802420fc3981 */ /* 0x000f62000c1e1900 */
[C---:B------:R-:W-:Y:S02]  /*5ac0*/  LEA R146, P0, R233.reuse, R148, 0x5 ;  /* 0x00000094e9927211 */ /* 0x040fe400078028ff */
[C---:B------:R-:W-:Y:S01]  /*5ad0*/  HMMA.16816.F32.BF16 R4, R136.reuse, R140, R4 ;  /* 0x0000008c8804723c */ /* 0x040fe20000041804 */
[----:B------:R4:W5:Y:S04]  /*5ae0*/  @P3 LDG.E R251, desc[UR36][R32.64+-0x60] ;  /* 0xffffa02420fb3981 */ /* 0x000968000c1e1900 */
[C---:B------:R-:W-:Y:S02]  /*5af0*/  LEA.HI.X.SX32 R147, R233.reuse, R149, 0x5, P0 ;  /* 0x00000095e9937211 */ /* 0x040fe400000f2eff */
[C---:B------:R-:W-:Y:S01]  /*5b00*/  LEA R144, P0, R233.reuse, R146, 0x5 ;  /* 0x00000092e9907211 */ /* 0x040fe200078028ff */
[C---:B------:R-:W-:Y:S03]  /*5b10*/  HMMA.16816.F32.BF16 R8, R136.reuse, R142, R8 ;  /* 0x0000008e8808723c */ /* 0x040fe60000041808 */
[C---:B------:R-:W-:Y:S02]  /*5b20*/  LEA.HI.X.SX32 R145, R233.reuse, R147, 0x5, P0 ;  /* 0x00000093e9917211 */ /* 0x040fe400000f2eff */
[C---:B------:R-:W-:Y:S04]  /*5b30*/  LEA R160, P0, R233.reuse, R144, 0x5 ;  /* 0x00000090e9a07211 */ /* 0x040fe800078028ff */
[C---:B------:R-:W-:Y:S02]  /*5b40*/  LEA.HI.X.SX32 R161, R233.reuse, R145, 0x5, P0 ;  /* 0x00000091e9a17211 */ /* 0x040fe400000f2eff */
[----:B------:R-:W-:Y:S04]  /*5b50*/  REDG.E.ADD.F32.FTZ.RN.STRONG.GPU desc[UR36][R240.64], R4 ;  /* 0x00000004f00079a6 */ /* 0x000fe8000c12f324 */
[----:B------:R1:W-:Y:S04]  /*5b60*/  REDG.E.ADD.F32.FTZ.RN.STRONG.GPU desc[UR36][R156.64], R5 ;  /* 0x000000059c0079a6 */ /* 0x0003e8000c12f324 */
[----:B----4-:R4:W4:Y:S04]  /*5b70*/  LDSM.16.MT88.4 R32, [R0+0xec00] ;  /* 0x00ec00000020783b */ /* 0x0109280000004200 */
[----:B------:R4:W-:Y:S01]  /*5b80*/  REDG.E.ADD.F32.FTZ.RN.STRONG.GPU desc[UR36][R170.64], R6 ;  /* 0x00000006aa0079a6 */ /* 0x0009e2000c12f324 */
[C---:B-1----:R-:W-:Y:S03]  /*5b90*/  HMMA.16816.F32.BF16 R12, R136.reuse, R28, R12 ;  /* 0x0000001c880c723c */ /* 0x042fe6000004180c */
[----:B------:R1:W-:Y:S04]  /*5ba0*/  REDG.E.ADD.F32.FTZ.RN.STRONG.GPU desc[UR36][R164.64], R7 ;  /* 0x00000007a40079a6 */ /* 0x0003e8000c12f324 */
[----:B------:R-:W-:Y:S01]  /*5bb0*/  REDG.E.ADD.F32.FTZ.RN.STRONG.GPU desc[UR36][R162.64], R8 ;  /* 0x00000008a20079a6 */ /* 0x000fe2000c12f324 */
[C---:B------:R-:W-:Y:S03]  /*5bc0*/  HMMA.16816.F32.BF16 R16, R136.reuse, R30, R16 ;  /* 0x0000001e8810723c */ /* 0x040fe60000041810 */
[----:B------:R-:W-:Y:S04]  /*5bd0*/  REDG.E.ADD.F32.FTZ.RN.STRONG.GPU desc[UR36][R158.64], R9 ;  /* 0x000000099e0079a6 */ /* 0x000fe8000c12f324 */
[----:B------:R-:W-:Y:S01]  /*5be0*/  REDG.E.ADD.F32.FTZ.RN.STRONG.GPU desc[UR36][R154.64], R10 ;  /* 0x0000000a9a0079a6 */ /* 0x000fe2000c12f324 */
[C---:B------:R-:W-:Y:S03]  /*5bf0*/  IMAD.WIDE R156, R233.reuse, -0xc0, R160 ;  /* 0xffffff40e99c7825 */ /* 0x040fe600078e02a0 */
[----:B------:R-:W-:Y:S01]  /*5c00*/  REDG.E.ADD.F32.FTZ.RN.STRONG.GPU desc[UR36][R172.64], R11 ;  /* 0x0000000bac0079a6 */ /* 0x000fe2000c12f324 */
[C---:B----4-:R-:W-:Y:S03]  /*5c10*/  VIADD R0, R224.reuse, 0xffffd000 ;  /* 0xffffd000e0007836 */ /* 0x050fe60000000000 */
[----:B------:R-:W-:Y:S01]  /*5c20*/  REDG.E.ADD.F32.FTZ.RN.STRONG.GPU desc[UR36][R240.64+0x80], R12 ;  /* 0x0000800cf00079a6 */ /* 0x000fe2000c12f324 */
[C---:B------:R-:W-:Y:S03]  /*5c30*/  LEA R140, P0, R233.reuse, R156, 0x5 ;  /* 0x0000009ce98c7211 */ /* 0x040fe600078028ff */
[----:B------:R-:W-:Y:S01]  /*5c40*/  REDG.E.ADD.F32.FTZ.RN.STRONG.GPU desc[UR36][R174.64+0x80], R13 ;  /* 0x0000800dae0079a6 */ /* 0x000fe2000c12f324 */
[C---:B------:R-:W-:Y:S02]  /*5c50*/  LEA.HI.X.SX32 R141, R233.reuse, R157, 0x5, P0 ;  /* 0x0000009de98d7211 */ /* 0x040fe400000f2eff */
[C---:B------:R-:W-:Y:S01]  /*5c60*/  LEA R134, P0, R233.reuse, R140, 0x5 ;  /* 0x0000008ce9867211 */ /* 0x040fe200078028ff */
[----:B------:R-:W-:Y:S03]  /*5c70*/  REDG.E.ADD.F32.FTZ.RN.STRONG.GPU desc[UR36][R152.64+0x80], R14 ;  /* 0x0000800e980079a6 */ /* 0x000fe6000c12f324 */
[C---:B------:R-:W-:Y:S01]  /*5c80*/  LEA.HI.X.SX32 R135, R233.reuse, R141, 0x5, P0 ;  /* 0x0000008de9877211 */ /* 0x040fe200000f2eff */
[C---:B------:R-:W-:Y:S01]  /*5c90*/  HMMA.16816.F32.BF16 R20, R136.reuse, R32, R20 ;  /* 0x000000208814723c */ /* 0x040fe20000041814 */
[----:B------:R-:W-:Y:S02]  /*5ca0*/  REDG.E.ADD.F32.FTZ.RN.STRONG.GPU desc[UR36][R150.64+0x80], R15 ;  /* 0x0000800f960079a6 */ /* 0x000fe4000c12f324 */
[C---:B------:R-:W-:Y:S02]  /*5cb0*/  LEA R132, P0, R233.reuse, R134, 0x5 ;  /* 0x00000086e9847211 */ /* 0x040fe400078028ff */
[----:B------:R-:W-:Y:S02]  /*5cc0*/  REDG.E.ADD.F32.FTZ.RN.STRONG.GPU desc[UR36][R148.64+0x80], R16 ;  /* 0x00008010940079a6 */ /* 0x000fe4000c12f324 */
[C---:B------:R-:W-:Y:S01]  /*5cd0*/  LEA.HI.X.SX32 R133, R233.reuse, R135, 0x5, P0 ;  /* 0x00000087e9857211 */ /* 0x040fe200000f2eff */
[----:B------:R-:W-:Y:S01]  /*5ce0*/  HMMA.16816.F32.BF16 R24, R136, R34, R24 ;  /* 0x000000228818723c */ /* 0x000fe20000041818 */
[----:B------:R-:W-:Y:S02]  /*5cf0*/  REDG.E.ADD.F32.FTZ.RN.STRONG.GPU desc[UR36][R146.64+0x80], R17 ;  /* 0x00008011920079a6 */ /* 0x000fe4000c12f324 */
[C---:B------:R-:W-:Y:S02]  /*5d00*/  LEA R28, P0, R233.reuse, R132, 0x5 ;  /* 0x00000084e91c7211 */ /* 0x040fe400078028ff */
[----:B------:R-:W-:Y:S02]  /*5d10*/  REDG.E.ADD.F32.FTZ.RN.STRONG.GPU desc[UR36][R144.64+0x80], R18 ;  /* 0x00008012900079a6 */ /* 0x000fe4000c12f324 */
[C---:B------:R-:W-:Y:S02]  /*5d20*/  LEA.HI.X.SX32 R29, R233.reuse, R133, 0x5, P0 ;  /* 0x00000085e91d7211 */ /* 0x040fe400000f2eff */
[----:B------:R-:W-:Y:S01]  /*5d30*/  REDG.E.ADD.F32.FTZ.RN.STRONG.GPU desc[UR36][R160.64+0x80], R19 ;  /* 0x00008013a00079a6 */ /* 0x000fe2000c12f324 */
[C---:B------:R-:W-:Y:S03]  /*5d40*/  LEA R4, P0, R233.reuse, R28, 0x5 ;  /* 0x0000001ce9047211 */ /* 0x040fe600078028ff */
[----:B------:R-:W-:Y:S01]  /*5d50*/  REDG.E.ADD.F32.FTZ.RN.STRONG.GPU desc[UR36][R240.64+0x100], R20 ;  /* 0x00010014f00079a6 */ /* 0x000fe2000c12f324 */
[C---:B------:R-:W-:Y:S02]  /*5d60*/  LEA.HI.X.SX32 R5, R233.reuse, R29, 0x5, P0 ;  /* 0x0000001de9057211 */ /* 0x040fe400000f2eff */
[C---:B------:R-:W-:Y:S01]  /*5d70*/  LEA R6, P0, R233.reuse, R4, 0x5 ;  /* 0x00000004e9067211 */ /* 0x040fe200078028ff */
[----:B------:R-:W-:Y:S03]  /*5d80*/  REDG.E.ADD.F32.FTZ.RN.STRONG.GPU desc[UR36][R156.64+0x100], R21 ;  /* 0x000100159c0079a6 */ /* 0x000fe6000c12f324 */
[----:B-1----:R-:W-:Y:S01]  /*5d90*/  LEA.HI.X.SX32 R7, R233, R5, 0x5, P0 ;  /* 0x00000005e9077211 */ /* 0x002fe200000f2eff */
[----:B------:R-:W-:Y:S01]  /*5da0*/  REDG.E.ADD.F32.FTZ.RN.STRONG.GPU desc[UR36][R140.64+0x100], R22 ;  /* 0x000100168c0079a6 */ /* 0x000fe2000c12f324 */
[----:B------:R-:W-:Y:S01]  /*5db0*/  PLOP3.LUT P0, PT, PT, PT, UP1, 0x80, 0x8 ;  /* 0x000000000008781c */ /* 0x000fe20003f0f018 */
[----:B------:R-:W-:Y:S02]  /*5dc0*/  @UP0 UIADD3 UR52, UP1, UPT, UR52, -0x100, URZ ;  /* 0xffffff0034340890 */ /* 0x000fe4000ff3e0ff */
[----:B------:R-:W-:Y:S02]  /*5dd0*/  REDG.E.ADD.F32.FTZ.RN.STRONG.GPU desc[UR36][R134.64+0x100], R23 ;  /* 0x00010017860079a6 */ /* 0x000fe4000c12f324 */
[----:B------:R-:W-:Y:S02]  /*5de0*/  @UP0 UIADD3.X UR5, UPT, UPT, UR5, -0x1, URZ, UP1, !UPT ;  /* 0xffffffff05050890 */ /* 0x000fe40008ffe4ff */
[----:B------:R-:W-:Y:S01]  /*5df0*/  REDG.E.ADD.F32.FTZ.RN.STRONG.GPU desc[UR36][R132.64+0x100], R24 ;  /* 0x00010018840079a6 */ /* 0x000fe2000c12f324 */
[----:B------:R-:W-:Y:S03]  /*5e00*/  UISETP.GT.AND UP1, UPT, UR48, UR6, UPT ;  /* 0x000000063000728c */ /* 0x000fe6000bf24270 */
[----:B------:R-:W-:Y:S02]  /*5e10*/  REDG.E.ADD.F32.FTZ.RN.STRONG.GPU desc[UR36][R28.64+0x100], R25 ;  /* 0x000100191c0079a6 */ /* 0x000fe4000c12f324 */
[----:B------:R-:W-:Y:S02]  /*5e20*/  @P0 VIADD R0, R224, 0x3000 ;  /* 0x00003000e0000836 */ /* 0x000fe40000000000 */
[----:B------:R-:W-:Y:S04]  /*5e30*/  REDG.E.ADD.F32.FTZ.RN.STRONG.GPU desc[UR36][R4.64+0x100], R26 ;  /* 0x0001001a040079a6 */ /* 0x000fe8000c12f324 */
[----:B------:R-:W-:Y:S04]  /*5e40*/  REDG.E.ADD.F32.FTZ.RN.STRONG.GPU desc[UR36][R6.64+0x100], R27 ;  /* 0x0001001b060079a6 */ /* 0x000fe8000c12f324 */
[----:B------:R-:W-:Y:S04]  /*5e50*/  LDSM.16.MT88.4 R4, [R3+0xf000] ;  /* 0x00f000000304783b */ /* 0x000fe80000004200 */
[----:B------:R-:W1:Y:S04]  /*5e60*/  LDSM.16.MT88.4 R8, [R224] ;  /* 0x00000000e008783b */ /* 0x000e680000004200 */
[----:B------:R-:W4:Y:S04]  /*5e70*/  LDSM.16.MT88.4 R12, [R3+0x11000] ;  /* 0x01100000030c783b */ /* 0x000f280000004200 */
[----:B------:R-:W4:Y:S04]  /*5e80*/  LDSM.16.MT88.4 R16, [R224+0x1000] ;  /* 0x00100000e010783b */ /* 0x000f280000004200 */
[----:B------:R-:W4:Y:S04]  /*5e90*/  LDSM.16.MT88.4 R28, [R224+0x2000] ;  /* 0x00200000e01c783b */ /* 0x000f280000004200 */
[----:B------:R-:W-:Y:S04]  /*5ea0*/  LDSM.16.MT88.4 R32, [R3+0xf800] ;  /* 0x00f800000320783b */ /* 0x000fe80000004200 */
[----:B------:R-:W4:Y:S04]  /*5eb0*/  LDSM.16.MT88.4 R20, [R224+0x400] ;  /* 0x00040000e014783b */ /* 0x000f280000004200 */
[----:B------:R-:W2:Y:S04]  /*5ec0*/  LDSM.16.MT88.4 R132, [R3+0x11800] ;  /* 0x011800000384783b */ /* 0x000ea80000004200 */
[----:B------:R-:W-:Y:S04]  /*5ed0*/  LDSM.16.MT88.4 R24, [R3+0x12000] ;  /* 0x012000000318783b */ /* 0x000fe80000004200 */
[----:B------:R-:W-:Y:S04]  /*5ee0*/  LDSM.16.MT88.4 R136, [R224+0xc00] ;  /* 0x000c0000e088783b */ /* 0x000fe80000004200 */
[----:B------:R-:W-:Y:S01]  /*5ef0*/  LDSM.16.MT88.4 R140, [R3+0x12800] ;  /* 0x01280000038c783b */ /* 0x000fe20000004200 */
[-C--:B-1----:R-:W-:Y:S03]  /*5f00*/  HMMA.16816.F32.BF16 R84, R4, R8.reuse, R84 ;  /* 0x000000080454723c */ /* 0x082fe60000041854 */
[----:B------:R-:W-:Y:S04]  /*5f10*/  LDSM.16.MT88.4 R144, [R224+0x1c00] ;  /* 0x001c0000e090783b */ /* 0x000fe80000004200 */
[----:B------:R-:W-:Y:S01]  /*5f20*/  LDSM.16.MT88.4 R148, [R224+0x2c00] ;  /* 0x002c0000e094783b */ /* 0x000fe20000004200 */
[C---:B----4-:R-:W-:Y:S08]  /*5f30*/  HMMA.16816.F32.BF16 R88, R12.reuse, R8, R88 ;  /* 0x000000080c58723c */ /* 0x050ff00000041858 */
        /* <DEDUP_REMOVED lines=11> */
[----:B------:R-:W4:Y:S07]  /*5ff0*/  LDSM.16.MT88.4 R12, [R224+0x2400] ;  /* 0x00240000e00c783b */ /* 0x000f2e0000004200 */
[----:B------:R-:W-:Y:S01]  /*6000*/  HMMA.16816.F32.BF16 R128, R4, R30, R128 ;  /* 0x0000001e0480723c */ /* 0x000fe20000041880 */
[----:B------:R-:W4:Y:S04]  /*6010*/  LDSM.16.MT88.4 R4, [R3+0x10000] ;  /* 0x010000000304783b */ /* 0x000f280000004200 */
[----:B------:R-:W4:Y:S03]  /*6020*/  LDSM.16.MT88.4 R28, [R224+0x1800] ;  /* 0x00180000e01c783b */ /* 0x000f260000004200 */
[-C--:B------:R-:W-:Y:S08]  /*6030*/  HMMA.16816.F32.BF16 R84, R32, R20.reuse, R84 ;  /* 0x000000142054723c */ /* 0x080ff00000041854 */
[C---:B--2---:R-:W-:Y:S08]  /*6040*/  HMMA.16816.F32.BF16 R88, R132.reuse, R20, R88 ;  /* 0x000000148458723c */ /* 0x044ff00000041858 */
[-C--:B------:R-:W-:Y:S08]  /*6050*/  HMMA.16816.F32.BF16 R92, R132, R22.reuse, R92 ;  /* 0x00000016845c723c */ /* 0x080ff0000004185c */
[C---:B------:R-:W-:Y:S01]  /*6060*/  HMMA.16816.F32.BF16 R96, R32.reuse, R22, R96 ;  /* 0x000000162060723c */ /* 0x040fe20000041860 */
[----:B------:R2:W4:Y:S04]  /*6070*/  LDSM.16.MT88.4 R20, [R224+0x2800] ;  /* 0x00280000e014783b */ /* 0x0005280000004200 */
[----:B------:R-:W-:Y:S03]  /*6080*/  @P3 STL [R1+0xc], R235 ;  /* 0x00000ceb01003387 */ /* 0x000fe60000100800 */
[-C--:B-1----:R-:W-:Y:S01]  /*6090*/  HMMA.16816.F32.BF16 R100, R32, R8.reuse, R100 ;  /* 0x000000082064723c */ /* 0x082fe20000041864 */
[----:B---3--:R-:W-:Y:S07]  /*60a0*/  @P3 STL [R1+0x8], R234 ;  /* 0x000008ea01003387 */ /* 0x008fee0000100800 */
[C---:B------:R-:W-:Y:S08]  /*60b0*/  HMMA.16816.F32.BF16 R104, R132.reuse, R8, R104 ;  /* 0x000000088468723c */ /* 0x040ff00000041868 */
[-C--:B------:R-:W-:Y:S03]  /*60c0*/  HMMA.16816.F32.BF16 R108, R132, R10.reuse, R108 ;  /* 0x0000000a846c723c */ /* 0x080fe6000004186c */
[----:B--2---:R-:W-:Y:S05]  /*60d0*/  IMAD.MOV.U32 R224, RZ, RZ, R0 ;  /* 0x000000ffffe07224 */ /* 0x004fea00078e0000 */
[C---:B------:R-:W-:Y:S01]  /*60e0*/  HMMA.16816.F32.BF16 R112, R32.reuse, R10, R112 ;  /* 0x0000000a2070723c */ /* 0x040fe20000041870 */
[----:B------:R-:W1:Y:S07]  /*60f0*/  LDSM.16.MT88.4 R8, [R3+0x10800] ;  /* 0x010800000308783b */ /* 0x000e6e0000004200 */
[-C--:B----4-:R-:W-:Y:S08]  /*6100*/  HMMA.16816.F32.BF16 R116, R32, R12.reuse, R116 ;  /* 0x0000000c2074723c */ /* 0x090ff00000041874 */
[C---:B------:R-:W-:Y:S08]  /*6110*/  HMMA.16816.F32.BF16 R120, R132.reuse, R12, R120 ;  /* 0x0000000c8478723c */ /* 0x040ff00000041878 */
[-C--:B------:R-:W-:Y:S08]  /*6120*/  HMMA.16816.F32.BF16 R124, R132, R14.reuse, R124 ;  /* 0x0000000e847c723c */ /* 0x080ff0000004187c */
[----:B------:R-:W-:Y:S08]  /*6130*/  HMMA.16816.F32.BF16 R128, R32, R14, R128 ;  /* 0x0000000e2080723c */ /* 0x000ff00000041880 */
        /* <DEDUP_REMOVED lines=26> */
.L_x_295:
[----:B------:R-:W1:Y:S01]  /*62e0*/  LDCU UR6, c[0x0][0x4fc] ;  /* 0x00009f80ff0677ac */ /* 0x000e620008000800 */
[----:B------:R-:W-:Y:S02]  /*62f0*/  LOP3.LUT R168, R168, 0x600, RZ, 0xc0, !PT ;  /* 0x00000600a8a87812 */ /* 0x000fe400078ec0ff */
[----:B------:R-:W-:Y:S01]  /*6300*/  SHF.L.U32 R0, R230, 0x1, RZ ;  /* 0x00000001e6007819 */ /* 0x000fe200000006ff */
[----:B------:R-:W2:Y:S03]  /*6310*/  LDCU UR5, c[0x0][0x500] ;  /* 0x0000a000ff0577ac */ /* 0x000ea60008000800 */
[----:B------:R-:W-:Y:S01]  /*6320*/  LOP3.LUT R168, R168, 0x6, R0, 0xf8, !PT ;  /* 0x00000006a8a87812 */ /* 0x000fe200078ef800 */
[----:B------:R-:W-:Y:S01]  /*6330*/  UMOV UR33, UR28 ;  /* 0x0000001c00217c82 */ /* 0x000fe20008000000 */
[----:B-1----:R-:W-:Y:S01]  /*6340*/  FMUL.FTZ R0, R46, UR6 ;  /* 0x000000062e007c20 */ /* 0x002fe20008410000 */
[----:B------:R-:W-:Y:S01]  /*6350*/  FMUL.FTZ R3, R47, UR6 ;  /* 0x000000062f037c20 */ /* 0x000fe20008410000 */
[----:B------:R-:W-:Y:S01]  /*6360*/  FMUL.FTZ R2, R44, UR6 ;  /* 0x000000062c027c20 */ /* 0x000fe20008410000 */
[----:B------:R-:W-:Y:S01]  /*6370*/  FMUL.FTZ R4, R45, UR6 ;  /* 0x000000062d047c20 */ /* 0x000fe20008410000 */
[----:B--2---:R-:W-:Y:S01]  /*6380*/  FMUL.FTZ R84, R84, UR5 ;  /* 0x0000000554547c20 */ /* 0x004fe20008410000 */
[----:B------:R-:W-:Y:S01]  /*6390*/  FMUL.FTZ R34, R85, UR5 ;  /* 0x0000000555227c20 */ /* 0x000fe20008410000 */
[----:B------:R-:W-:Y:S01]  /*63a0*/  F2FP.BF16.F32.PACK_AB R3, R3, R0 ;  /* 0x000000000303723e */ /* 0x000fe200000010ff */
[----:B------:R-:W-:Y:S01]  /*63b0*/  FMUL.FTZ R86, R86, UR5 ;  /* 0x0000000556567c20 */ /* 0x000fe20008410000 */
[----:B------:R-:W-:Y:S01]  /*63c0*/  LOP3.LUT R0, R167, 0xc0, RZ, 0xc0, !PT ;  /* 0x000000c0a7007812 */ /* 0x000fe200078ec0ff */
[----:B------:R-:W-:Y:S01]  /*63d0*/  FMUL.FTZ R33, R87, UR5 ;  /* 0x0000000557217c20 */ /* 0x000fe20008410000 */
[----:B------:R-:W-:Y:S01]  /*63e0*/  F2FP.BF16.F32.PACK_AB R4, R4, R2 ;  /* 0x000000020404723e */ /* 0x000fe200000010ff */
[----:B------:R-:W-:Y:S01]  /*63f0*/  FMUL.FTZ R96, R96, UR5 ;  /* 0x0000000560607c20 */ /* 0x000fe20008410000 */
[--C-:B------:R-:W-:Y:S01]  /*6400*/  SHF.R.U32.HI R2, RZ, 0x4, R230.reuse ;  /* 0x00000004ff027819 */ /* 0x100fe200000116e6 */
[----:B------:R-:W-:Y:S01]  /*6410*/  FMUL.FTZ R30, R97, UR5 ;  /* 0x00000005611e7c20 */ /* 0x000fe20008410000 */
[----:B------:R-:W-:Y:S01]  /*6420*/  LOP3.LUT R0, R0, 0x18, R230, 0xf8, !PT ;  /* 0x0000001800007812 */ /* 0x000fe200078ef8e6 */
[----:B------:R-:W-:Y:S01]  /*6430*/  FMUL.FTZ R98, R98, UR5 ;  /* 0x0000000562627c20 */ /* 0x000fe20008410000 */
[----:B------:R-:W-:Y:S01]  /*6440*/  FMUL.FTZ R29, R99, UR5 ;  /* 0x00000005631d7c20 */ /* 0x000fe20008410000 */
[----:B------:R-:W-:Y:S01]  /*6450*/  FMUL.FTZ R88, R88, UR5 ;  /* 0x0000000558587c20 */ /* 0x000fe20008410000 */
[----:B------:R-:W-:Y:S01]  /*6460*/  LOP3.LUT R0, R0, 0x8, R2, 0x78, !PT ;  /* 0x0000000800007812 */ /* 0x000fe200078e7802 */
[----:B------:R-:W-:Y:S01]  /*6470*/  FMUL.FTZ R32, R89, UR5 ;  /* 0x0000000559207c20 */ /* 0x000fe20008410000 */
[----:B------:R-:W-:Y:S01]  /*6480*/  LOP3.LUT R2, R168, 0x20, R167, 0xf8, !PT ;  /* 0x00000020a8027812 */ /* 0x000fe200078ef8a7 */
[----:B------:R-:W-:Y:S01]  /*6490*/  FMUL.FTZ R90, R90, UR5 ;  /* 0x000000055a5a7c20 */ /* 0x000fe20008410000 */
[----:B------:R-:W-:Y:S01]  /*64a0*/  FMUL.FTZ R31, R91, UR5 ;  /* 0x000000055b1f7c20 */ /* 0x000fe20008410000 */
[----:B------:R-:W-:Y:S01]  /*64b0*/  FMUL.FTZ R92, R92, UR5 ;  /* 0x000000055c5c7c20 */ /* 0x000fe20008410000 */
[----:B------:R-:W-:Y:S01]  /*64c0*/  LOP3.LUT R0, R2, R0, RZ, 0xfc, !PT ;  /* 0x0000000002007212 */ /* 0x000fe200078efcff */
        /* <DEDUP_REMOVED lines=53> */
[----:B-----5:R-:W-:Y:S01]  /*6820*/  FMUL.FTZ R12, R125, UR5 ;  /* 0x000000057d0c7c20 */ /* 0x020fe20008410000 */
        /* <DEDUP_REMOVED lines=25> */
[----:B------:R-:W-:Y:S01]  /*69c0*/  F2FP.BF16.F32.PACK_AB R14, R14, R128 ;  /* 0x000000800e0e723e */ /* 0x000fe200000010ff */
[----:B------:R-:W-:Y:S01]  /*69d0*/  FMUL.FTZ R52, R52, UR6 ;  /* 0x0000000634347c20 */ /* 0x000fe20008410000 */
[----:B------:R-:W-:Y:S01]  /*69e0*/  F2FP.BF16.F32.PACK_AB R13, R13, R130 ;  /* 0x000000820d0d723e */ /* 0x000fe200000010ff */
[----:B------:R-:W-:Y:S01]  /*69f0*/  STS [R0+0xb000], R26 ;  /* 0x00b0001a00007388 */ /* 0x000fe20000000800 */
[----:B------:R-:W-:Y:S01]  /*6a00*/  F2FP.BF16.F32.PACK_AB R16, R16, R120 ;  /* 0x000000781010723e */ /* 0x000fe200000010ff */
[----:B------:R-:W-:Y:S01]  /*6a10*/  FMUL.FTZ R36, R53, UR6 ;  /* 0x0000000635247c20 */ /* 0x000fe20008410000 */
[----:B------:R-:W-:Y:S01]  /*6a20*/  F2FP.BF16.F32.PACK_AB R15, R15, R122 ;  /* 0x0000007a0f0f723e */ /* 0x000fe200000010ff */
[----:B------:R-:W-:Y:S01]  /*6a30*/  STS [R0+0xb200], R25 ;  /* 0x00b2001900007388 */ /* 0x000fe20000000800 */
[----:B------:R-:W-:Y:S01]  /*6a40*/  FMUL.FTZ R54, R54, UR6 ;  /* 0x0000000636367c20 */ /* 0x000fe20008410000 */
        /* <DEDUP_REMOVED lines=9> */
[----:B------:R-:W-:Y:S01]  /*6ae0*/  FMUL.FTZ R38, R67, UR6 ;  /* 0x0000000643267c20 */ /* 0x000fe20008410000 */
[----:B------:R-:W-:Y:S01]  /*6af0*/  STS [R0+0xc000], R24 ;  /* 0x00c0001800007388 */ /* 0x000fe20000000800 */
[----:B------:R-:W-:Y:S01]  /*6b00*/  F2FP.BF16.F32.PACK_AB R10, R10, R137 ;  /* 0x000000890a0a723e */ /* 0x000fe200000010ff */
[----:B------:R-:W1:Y:S01]  /*6b10*/  LDC.64 R62, c[0x0][0x5c0] ;  /* 0x00017000ff3e7b82 */ /* 0x000e620000000a00 */
[----:B------:R-:W-:Y:S01]  /*6b20*/  F2FP.BF16.F32.PACK_AB R9, R9, R136 ;  /* 0x000000880909723e */ /* 0x000fe200000010ff */
[----:B------:R-:W-:Y:S01]  /*6b30*/  STS [R0+0xc200], R23 ;  /* 0x00c2001700007388 */ /* 0x000fe20000000800 */
[----:B------:R-:W-:Y:S01]  /*6b40*/  FMUL.FTZ R56, R56, UR6 ;  /* 0x0000000638387c20 */ /* 0x000fe20008410000 */
[----:B------:R-:W-:Y:S01]  /*6b50*/  FMUL.FTZ R39, R57, UR6 ;  /* 0x0000000639277c20 */ /* 0x000fe20008410000 */
[----:B------:R-:W-:Y:S01]  /*6b60*/  FMUL.FTZ R58, R58, UR6 ;  /* 0x000000063a3a7c20 */ /* 0x000fe20008410000 */
[----:B------:R-:W-:Y:S01]  /*6b70*/  STS [R2+0x3020], R20 ;  /* 0x0030201402007388 */ /* 0x000fe20000000800 */
[----:B------:R-:W-:Y:S01]  /*6b80*/  FMUL.FTZ R40, R59, UR6 ;  /* 0x000000063b287c20 */ /* 0x000fe20008410000 */
[----:B------:R-:W-:Y:S01]  /*6b90*/  F2FP.BF16.F32.PACK_AB R6, R6, R133 ;  /* 0x000000850606723e */ /* 0x000fe200000010ff */
[----:B------:R-:W-:Y:S01]  /*6ba0*/  FMUL.FTZ R60, R60, UR6 ;  /* 0x000000063c3c7c20 */ /* 0x000fe20008410000 */
[----:B------:R-:W-:Y:S01]  /*6bb0*/  STS [R2+0x3220], R19 ;  /* 0x0032201302007388 */ /* 0x000fe20000000800 */
[----:B------:R-:W-:Y:S01]  /*6bc0*/  F2FP.BF16.F32.PACK_AB R5, R5, R132 ;  /* 0x000000840505723e */ /* 0x000fe200000010ff */
        /* <DEDUP_REMOVED lines=9> */
[----:B------:R-:W-:Y:S01]  /*6c60*/  FMUL.FTZ R80, R80, UR6 ;  /* 0x0000000650507c20 */ /* 0x000fe20008410000 */
[----:B------:R-:W-:Y:S01]  /*6c70*/  STS [R2+0x4020], R14 ;  /* 0x0040200e02007388 */ /* 0x000fe20000000800 */
[----:B------:R-:W-:Y:S01]  /*6c80*/  FMUL.FTZ R44, R81, UR6 ;  /* 0x00000006512c7c20 */ /* 0x000fe20008410000 */
[----:B------:R-:W-:Y:S01]  /*6c90*/  FMUL.FTZ R82, R82, UR6 ;  /* 0x0000000652527c20 */ /* 0x000fe20008410000 */
[----:B------:R-:W-:Y:S01]  /*6ca0*/  FMUL.FTZ R46, R83, UR6 ;  /* 0x00000006532e7c20 */ /* 0x000fe20008410000 */
        /* <DEDUP_REMOVED lines=18> */
[----:B------:R-:W-:Y:S01]  /*6dd0*/  USHF.L.U32 UR5, UR39, 0x7, URZ ;  /* 0x0000000727057899 */ /* 0x000fe200080006ff */
[----:B------:R-:W-:Y:S01]  /*6de0*/  F2FP.BF16.F32.PACK_AB R40, R40, R58 ;  /* 0x0000003a2828723e */ /* 0x000fe200000010ff */
[----:B------:R2:W-:Y:S01]  /*6df0*/  STS [R0+0xf000], R10 ;  /* 0x00f0000a00007388 */ /* 0x0005e20000000800 */
        /* <DEDUP_REMOVED lines=9> */
[----:B------:R-:W3:Y:S01]  /*6e90*/  LDCU.64 UR6, c[0x0][0x5a8] ;  /* 0x0000b500ff0677ac */ /* 0x000ee20008000a00 */
[----:B------:R-:W-:Y:S01]  /*6ea0*/  F2FP.BF16.F32.PACK_AB R47, R47, R72 ;  /* 0x000000482f2f723e */ /* 0x000fe200000010ff */
[----:B------:R4:W-:Y:S01]  /*6eb0*/  STS [R2+0x6220], R5 ;  /* 0x0062200502007388 */ /* 0x0009e20000000800 */
[----:B------:R-:W-:Y:S01]  /*6ec0*/  F2FP.BF16.F32.PACK_AB R50, R50, R74 ;  /* 0x0000004a3232723e */ /* 0x000fe200000010ff */
[----:B------:R-:W1:Y:S01]  /*6ed0*/  LDC.64 R60, c[0x0][0x5c8] ;  /* 0x00017200ff3c7b82 */ /* 0x000e620000000a00 */
[----:B------:R-:W-:Y:S01]  /*6ee0*/  F2FP.BF16.F32.PACK_AB R49, R49, R76 ;  /* 0x0000004c3131723e */ /* 0x000fe200000010ff */
[----:B------:R-:W-:Y:S01]  /*6ef0*/  STS [R0+0x10000], R8 ;  /* 0x0100000800007388 */ /* 0x000fe20000000800 */
[----:B------:R-:W-:Y:S01]  /*6f00*/  F2FP.BF16.F32.PACK_AB R48, R48, R78 ;  /* 0x0000004e3030723e */ /* 0x000fe200000010ff */
[----:B------:R-:W-:-:S02]  /*6f10*/  ULEA.HI.X.SX32 UR50, UR50, UR12, 0x1, UP0 ;  /* 0x0000000c32327291 */ /* 0x000fc400080f0eff */
[----:B------:R-:W-:Y:S01]  /*6f20*/  STS [R0+0x10200], R7 ;  /* 0x0102000700007388 */ /* 0x000fe20000000800 */
[----:B------:R-:W4:Y:S01]  /*6f30*/  LDCU.64 UR12, c[0x0][0x5b0] ;  /* 0x0000b600ff0c77ac */ /* 0x000f220008000a00 */
[----:B------:R-:W1:Y:S02]  /*6f40*/  LDC.64 R64, c[0x0][0x5e0] ;  /* 0x00017800ff407b82 */ /* 0x000e640000000a00 */
[----:B------:R1:W-:Y:S04]  /*6f50*/  STS [R2+0x7020], R4 ;  /* 0x0070200402007388 */ /* 0x0003e80000000800 */
[----:B------:R1:W-:Y:S01]  /*6f60*/  STS [R2+0x7220], R3 ;  /* 0x0072200302007388 */ /* 0x0003e20000000800 */
[----:B---3--:R-:W-:Y:S01]  /*6f70*/  UIMAD UR7, UR33, UR7, URZ ;  /* 0x00000007210772a4 */ /* 0x008fe2000f8e02ff */
[----:B--2---:R-:W2:Y:S02]  /*6f80*/  LDC.64 R10, c[0x0][0x5d8] ;  /* 0x00017600ff0a7b82 */ /* 0x004ea40000000a00 */
[----:B------:R-:W-:Y:S04]  /*6f90*/  STS [R0+0x11000], R36 ;  /* 0x0110002400007388 */ /* 0x000fe80000000800 */
[----:B------:R-:W-:Y:S01]  /*6fa0*/  STS [R0+0x11200], R35 ;  /* 0x0112002300007388 */ /* 0x000fe20000000800 */
[----:B----4-:R-:W-:Y:S01]  /*6fb0*/  MOV R5, RZ ;  /* 0x000000ff00057202 */ /* 0x010fe20000000f00 */
[----:B------:R-:W-:-:S02]  /*6fc0*/  UIMAD UR13, UR33, UR13, URZ ;  /* 0x0000000d210d72a4 */ /* 0x000fc4000f8e02ff */
[----:B------:R-:W-:Y:S04]  /*6fd0*/  STS [R2+0x8020], R37 ;  /* 0x0080202502007388 */ /* 0x000fe80000000800 */
[----:B------:R-:W-:Y:S04]  /*6fe0*/  STS [R2+0x8220], R38 ;  /* 0x0082202602007388 */ /* 0x000fe80000000800 */
[----:B------:R-:W-:Y:S01]  /*6ff0*/  STS [R0+0x12000], R39 ;  /* 0x0120002700007388 */ /* 0x000fe20000000800 */
[----:B-1----:R-:W-:-:S03]  /*7000*/  LOP3.LUT R4, R167, 0x18, RZ, 0xc0, !PT ;  /* 0x00000018a7047812 */ /* 0x002fc600078ec0ff */
[----:B------:R-:W-:Y:S01]  /*7010*/  STS [R0+0x12200], R40 ;  /* 0x0122002800007388 */ /* 0x000fe20000000800 */
[----:B------:R-:W-:Y:S01]  /*7020*/  LOP3.LUT R3, R167, 0xd8, RZ, 0xc0, !PT ;  /* 0x000000d8a7037812 */ /* 0x000fe200078ec0ff */
[----:B------:R-:W-:Y:S02]  /*7030*/  IMAD.WIDE.U32 R6, R62, UR5, R4 ;  /* 0x000000053e067c25 */ /* 0x000fe4000f8e0004 */
[----:B------:R-:W-:Y:S01]  /*7040*/  STS [R2+0x9020], R43 ;  /* 0x0090202b02007388 */ /* 0x000fe20000000800 */
[----:B------:R-:W-:Y:S01]  /*7050*/  LOP3.LUT R3, R3, 0x18, R230, 0x78, !PT ;  /* 0x0000001803037812 */ /* 0x000fe200078e78e6 */
[----:B------:R-:W-:Y:S01]  /*7060*/  IMAD.WIDE.U32 R8, R60, UR5, R4 ;  /* 0x000000053c087c25 */ /* 0x000fe2000f8e0004 */
[----:B------:R-:W-:Y:S01]  /*7070*/  SHF.R.U32.HI R230, RZ, 0x2, R230 ;  /* 0x00000002ffe67819 */ /* 0x000fe200000116e6 */
[----:B------:R-:W-:Y:S01]  /*7080*/  STS [R2+0x9220], R42 ;  /* 0x0092202a02007388 */ /* 0x000fe20000000800 */
[----:B------:R-:W-:Y:S01]  /*7090*/  LOP3.LUT R12, R3, 0x1f20, R167, 0xf8, !PT ;  /* 0x00001f20030c7812 */ /* 0x000fe200078ef8a7 */
[----:B------:R-:W-:-:S02]  /*70a0*/  IMAD R3, R62, UR50, RZ ;  /* 0x000000323e037c24 */ /* 0x000fc4000f8e02ff */
[----:B------:R-:W-:Y:S02]  /*70b0*/  STS [R0+0x13000], R41 ;  /* 0x0130002900007388 */ /* 0x000fe40000000800 */
[----:B------:R-:W-:Y:S02]  /*70c0*/  IMAD R3, R63, UR5, R3 ;  /* 0x000000053f037c24 */ /* 0x000fe4000f8e0203 */
[----:B------:R-:W-:Y:S03]  /*70d0*/  STS [R0+0x13200], R45 ;  /* 0x0132002d00007388 */ /* 0x000fe60000000800 */
[----:B------:R-:W-:Y:S01]  /*70e0*/  IADD3 R7, PT, PT, R7, R3, RZ ;  /* 0x0000000307077210 */ /* 0x000fe20007ffe0ff */
[----:B------:R-:W-:Y:S01]  /*70f0*/  STS [R2+0xa020], R44 ;  /* 0x00a0202c02007388 */ /* 0x000fe20000000800 */
[----:B------:R-:W-:-:S03]  /*7100*/  MOV R3, UR6 ;  /* 0x0000000600037c02 */ /* 0x000fc60008000f00 */
[----:B------:R-:W-:Y:S02]  /*7110*/  STS [R2+0xa220], R46 ;  /* 0x00a2202e02007388 */ /* 0x000fe40000000800 */
[----:B------:R-:W-:Y:S02]  /*7120*/  IMAD.WIDE.U32 R6, R3, UR33, R6 ;  /* 0x0000002103067c25 */ /* 0x000fe4000f8e0006 */
[----:B------:R-:W-:Y:S02]  /*7130*/  STS [R0+0x14000], R47 ;  /* 0x0140002f00007388 */ /* 0x000fe40000000800 */
[----:B------:R-:W-:Y:S01]  /*7140*/  IMAD R3, R60, UR50, RZ ;  /* 0x000000323c037c24 */ /* 0x000fe2000f8e02ff */
[----:B------:R-:W-:Y:S01]  /*7150*/  IADD3 R5, PT, PT, R7, UR7, RZ ;  /* 0x0000000707057c10 */ /* 0x000fe2000fffe0ff */
[----:B------:R1:W-:Y:S01]  /*7160*/  STS [R0+0x14200], R50 ;  /* 0x0142003200007388 */ /* 0x0003e20000000800 */
[----:B------:R-:W-:Y:S01]  /*7170*/  MOV R4, R6 ;  /* 0x0000000600047202 */ /* 0x000fe20000000f00 */
[----:B------:R-:W-:Y:S01]  /*7180*/  IMAD R3, R61, UR5, R3 ;  /* 0x000000053d037c24 */ /* 0x000fe2000f8e0203 */
[----:B------:R-:W-:Y:S01]  /*7190*/  MOV R6, UR12 ;  /* 0x0000000c00067c02 */ /* 0x000fe20008000f00 */
[----:B------:R-:W-:Y:S02]  /*71a0*/  STS [R2+0xb020], R49 ;  /* 0x00b0203102007388 */ /* 0x000fe40000000800 */
[----:B--2---:R-:W-:Y:S01]  /*71b0*/  IMAD.WIDE.U32 R4, R10, UR31, R4 ;  /* 0x0000001f0a047c25 */ /* 0x004fe2000f8e0004 */
[----:B------:R-:W-:Y:S01]  /*71c0*/  IADD3 R3, PT, PT, R9, R3, RZ ;  /* 0x0000000309037210 */ /* 0x000fe20007ffe0ff */
[----:B------:R2:W-:Y:S02]  /*71d0*/  STS [R2+0xb220], R48 ;  /* 0x00b2203002007388 */ /* 0x0005e40000000800 */
[----:B------:R-:W-:Y:S01]  /*71e0*/  IMAD R7, R11, UR31, R5 ;  /* 0x0000001f0b077c24 */ /* 0x000fe2000f8e0205 */
[----:B-1----:R-:W-:Y:S01]  /*71f0*/  LEA R0, R12, UR4, 0x1 ;  /* 0x000000040c007c11 */ /* 0x002fe2000f8e08ff */
[----:B------:R-:W-:Y:S06]  /*7200*/  BAR.SYNC.DEFER_BLOCKING 0x0 ;  /* 0x0000000000007b1d */ /* 0x000fec0000010000 */
[----:B------:R-:W1:Y:S01]  /*7210*/  LDCU.128 UR4, c[0x0][0x560] ;  /* 0x0000ac00ff0477ac */ /* 0x000e620008000c00 */
[----:B--2---:R-:W-:-:S05]  /*7220*/  MOV R2, R8 ;  /* 0x0000000800027202 */ /* 0x004fca0000000f00 */
[----:B------:R-:W-:Y:S01]  /*7230*/  IMAD.WIDE.U32 R2, R6, UR33, R2 ;  /* 0x0000002106027c25 */ /* 0x000fe2000f8e0002 */
[----:B------:R-:W-:-:S04]  /*7240*/  MOV R6, R4 ;  /* 0x0000000400067202 */ /* 0x000fc80000000f00 */
[----:B------:R-:W-:Y:S01]  /*7250*/  IADD3 R3, PT, PT, R3, UR13, RZ ;  /* 0x0000000d03037c10 */ /* 0x000fe2000fffe0ff */
[----:B------:R-:W-:-:S04]  /*7260*/  IMAD.WIDE.U32 R6, R230, R62, R6 ;  /* 0x0000003ee6067225 */ /* 0x000fc800078e0006 */
[----:B------:R-:W-:Y:S01]  /*7270*/  IMAD.WIDE.U32 R4, R64, UR31, R2 ;  /* 0x0000001f40047c25 */ /* 0x000fe2000f8e0002 */
        /* <DEDUP_REMOVED lines=36> */
.L_x_292:
        /* <DEDUP_REMOVED lines=10> */
.L_x_300:
        /* <DEDUP_REMOVED lines=10> */
.L_x_882:


//--------------------- .text._ZN5flash44flash_bwd_dq_dk_dv_loop_seqk_parallel_kernelI23Flash_bwd_kernel_traitsILi96ELi64ELi128ELi8ELi2ELi4ELi4ELb1ELb0EN7cutlass10bfloat16_tE19Flash_kernel_traitsILi96ELi64ELi128ELi8ES3_EELb0ELb1ELb0ELb0ELb1ELb1ELb1EEEvNS_16Flash_bwd_paramsE --------------------------
	.section	.text._ZN5flash44flash_bwd_dq_dk_dv_loop_seqk_parallel_kernelI23Flash_bwd_kernel_traitsILi96ELi64ELi128ELi8ELi2ELi4ELi4ELb1ELb0EN7cutlass10bfloat16_tE19Flash_kernel_traitsILi96ELi64ELi128ELi8ES3_EELb0ELb1ELb0ELb0ELb1ELb1ELb1EEEvNS_16Flash_bwd_paramsE,"ax",@progbits
	.align	128
        .global         _ZN5flash44flash_bwd_dq_dk_dv_loop_seqk_parallel_kernelI23Flash_bwd_kernel_traitsILi96ELi64ELi128ELi8ELi2ELi4ELi4ELb1ELb0EN7cutlass10bfloat16_tE19Flash_kernel_traitsILi96ELi64ELi128ELi8ES3_EELb0ELb1ELb0ELb0ELb1ELb1ELb1EEEvNS_16Flash_bwd_paramsE
        .type           _ZN5flash44flash_bwd_dq_dk_dv_loop_seqk_parallel_kernelI23Flash_bwd_kernel_traitsILi96ELi64ELi128ELi8ELi2ELi4ELi4ELb1ELb0EN7cutlass10bfloat16_tE19Flash_kernel_traitsILi96ELi64ELi128ELi8ES3_EELb0ELb1ELb0ELb0ELb1ELb1ELb1EEEvNS_16Flash_bwd_paramsE,@function
        .size           _ZN5flash44flash_bwd_dq_dk_dv_loop_seqk_parallel_kernelI23Flash_bwd_kernel_traitsILi96ELi64ELi128ELi8ELi2ELi4ELi4ELb1ELb0EN7cutlass10bfloat16_tE19Flash_kernel_traitsILi96ELi64ELi128ELi8ES3_EELb0ELb1ELb0ELb0ELb1ELb1ELb1EEEvNS_16Flash_bwd_paramsE,(.L_x_883 - _ZN5flash44flash_bwd_dq_dk_dv_loop_seqk_parallel_kernelI23Flash_bwd_kernel_traitsILi96ELi64ELi128ELi8ELi2ELi4ELi4ELb1ELb0EN7cutlass10bfloat16_tE19Flash_kernel_traitsILi96ELi64ELi128ELi8ES3_EELb0ELb1ELb0ELb0ELb1ELb1ELb1EEEvNS_16Flash_bwd_paramsE)
        .other          _ZN5flash44flash_bwd_dq_dk_dv_loop_seqk_parallel_kernelI23Flash_bwd_kernel_traitsILi96ELi64ELi128ELi8ELi2ELi4ELi4ELb1ELb0EN7cutlass10bfloat16_tE19Flash_kernel_traitsILi96ELi64ELi128ELi8ES3_EELb0ELb1ELb0ELb0ELb1ELb1ELb1EEEvNS_16Flash_bwd_paramsE,@"STO_CUDA_ENTRY STV_DEFAULT"
_ZN5flash44flash_bwd_dq_dk_dv_loop_seqk_parallel_kernelI23Flash_bwd_kernel_traitsILi96ELi64ELi128ELi8ELi2ELi4ELi4ELb1ELb0EN7cutlass10bfloat16_tE19Flash_kernel_traitsILi96ELi64ELi128ELi8ES3_EELb0ELb1ELb0ELb0ELb1ELb1ELb1EEEvNS_16Flash_bwd_paramsE:
.text._ZN5flash44flash_bwd_dq_dk_dv_loop_seqk_parallel_kernelI23Flash_bwd_kernel_traitsILi96ELi64ELi128ELi8ELi2ELi4ELi4ELb1ELb0EN7cutlass10bfloat16_tE19Flash_kernel_traitsILi96ELi64ELi128ELi8ES3_EELb0ELb1ELb0ELb0ELb1ELb1ELb1EEEvNS_16Flash_bwd_paramsE:
        /* <DEDUP_REMOVED lines=35> */
.L_x_308:
        /* <DEDUP_REMOVED lines=72> */
.L_x_302:
[----:B------:R-:W1:Y:S01]  /*06b0*/  LDCU UR45, c[0x0][0x3e0] ;  /* 0x00007c00ff2d77ac */ /* 0x000e620008000800 */
[----:B------:R-:W2:Y:S01]  /*06c0*/  LDCU UR41, c[0x0][0x444] ;  /* 0x00008880ff2977ac */ /* 0x000ea20008000800 */
[----:B-1----:R-:W-:-:S04]  /*06d0*/  UIMAD UR45, UR33, UR45, UR32 ;  /* 0x0000002d212d72a4 */ /* 0x002fc8000f8e0220 */
[----:B--2---:R-:W-:-:S12]  /*06e0*/  UIMAD UR45, UR45, UR41, URZ ;  /* 0x000000292d2d72a4 */ /* 0x004fd8000f8e02ff */
.L_x_303:
        /* <DEDUP_REMOVED lines=8> */
[----:B------:R-:W-:Y:S01]  /*0770*/  UIADD3 UR44, UPT, UPT, UR48, -0x1, URZ ;  /* 0xffffffff302c7890 */ /* 0x000fe2000fffe0ff */
[----:B------:R-:W-:Y:S01]  /*0780*/  IMAD.U32 R0, RZ, RZ, UR21 ;  /* 0x00000015ff007e24 */ /* 0x000fe2000f8e00ff */
[----:B------:R-:W-:Y:S01]  /*0790*/  USHF.R.S32.HI UR53, URZ, 0x1f, UR50 ;  /* 0x0000001fff357899 */ /* 0x000fe20008011432 */
[----:B---3--:R-:W-:Y:S01]  /*07a0*/  IMAD.U32 R4, RZ, RZ, UR18 ;  /* 0x00000012ff047e24 */ /* 0x008fe2000f8e00ff */
[----:B------:R-:W-:Y:S01]  /*07b0*/  UIADD3 UR54, UP0, UPT, UR40, UR50, URZ ;  /* 0x0000003228367290 */ /* 0x000fe2000ff1e0ff */
[----:B------:R-:W2:Y:S01]  /*07c0*/  LDCU.64 UR12, c[0x0][0x3a0] ;  /* 0x00007400ff0c77ac */ /* 0x000ea20008000a00 */
[----:B----4-:R-:W-:Y:S01]  /*07d0*/  IMAD.U32 R8, RZ, RZ, UR14 ;  /* 0x0000000eff087e24 */ /* 0x010fe2000f8e00ff */
[----:B------:R-:W-:Y:S01]  /*07e0*/  USHF.L.U32 UR43, UR44, 0x6, URZ ;  /* 0x000000062c2b7899 */ /* 0x000fe200080006ff */
[----:B-1----:R-:W-:Y:S01]  /*07f0*/  IMAD.SHL.U32 R167, R228, 0x8, RZ ;  /* 0x00000008e4a77824 */ /* 0x002fe200078e00ff */
[----:B------:R-:W-:Y:S01]  /*0800*/  ULEA.HI.X.SX32 UR53, UR40, UR53, 0x1, UP0 ;  /* 0x0000003528357291 */ /* 0x000fe200080f0eff */
[----:B------:R-:W-:Y:S01]  /*0810*/  SHF.R.U32.HI R22, RZ, 0x2, R228 ;  /* 0x00000002ff167819 */ /* 0x000fe200000116e4 */
[----:B------:R-:W-:Y:S01]  /*0820*/  USHF.R.S32.HI UR52, URZ, 0x1f, UR43 ;  /* 0x0000001fff347899 */ /* 0x000fe2000801142b */
[----:B------:R-:W-:Y:S01]  /*0830*/  IMAD.U32 R12, RZ, RZ, UR4 ;  /* 0x00000004ff0c7e24 */ /* 0x000fe2000f8e00ff */
[----:B------:R-:W-:Y:S01]  /*0840*/  LOP3.LUT R2, R167, 0x18, RZ, 0xc0, !PT ;  /* 0x00000018a7027812 */ /* 0x000fe200078ec0ff */
[----:B------:R-:W-:Y:S01]  /*0850*/  UIMAD UR20, UR53, UR18, URZ ;  /* 0x00000012351472a4 */ /* 0x000fe2000f8e02ff */
[C---:B------:R-:W-:Y:S01]  /*0860*/  IMAD R16, R22.reuse, UR19, RZ ;  /* 0x0000001316107c24 */ /* 0x040fe2000f8e02ff */
[----:B------:R-:W-:Y:S01]  /*0870*/  UIMAD UR53, UR53, UR14, URZ ;  /* 0x0000000e353572a4 */ /* 0x000fe2000f8e02ff */
[----:B------:R-:W-:Y:S01]  /*0880*/  IMAD R19, R22, UR15, RZ ;  /* 0x0000000f16137c24 */ /* 0x000fe2000f8e02ff */
[----:B------:R-:W1:Y:S01]  /*0890*/  LDCU.64 UR22, c[0x0][0x398] ;  /* 0x00007300ff1677ac */ /* 0x000e620008000a00 */
[----:B------:R-:W-:Y:S01]  /*08a0*/  IMAD.WIDE.U32 R6, R6, UR33, R2 ;  /* 0x0000002106067c25 */ /* 0x000fe2000f8e0002 */
[----:B------:R-:W-:Y:S01]  /*08b0*/  SHF.R.U32.HI R223, RZ, 0x1, R228 ;  /* 0x00000001ffdf7819 */ /* 0x000fe200000116e4 */
[----:B------:R-:W-:-:S02]  /*08c0*/  UIMAD UR21, UR52, UR24, URZ ;  /* 0x00000018341572a4 */ /* 0x000fc4000f8e02ff */
[--C-:B------:R-:W-:Y:S01]  /*08d0*/  IMAD.WIDE.U32 R4, R4, UR54, R2.reuse ;  /* 0x0000003604047c25 */ /* 0x100fe2000f8e0002 */
[----:B------:R-:W3:Y:S03]  /*08e0*/  LDCU.64 UR16, c[0x0][0x3a8] ;  /* 0x00007500ff1077ac */ /* 0x000ee60008000a00 */
[----:B------:R-:W-:Y:S01]  /*08f0*/  IMAD.WIDE.U32 R8, R8, UR54, R2 ;  /* 0x0000003608087c25 */ /* 0x000fe2000f8e0002 */
[----:B------:R-:W-:Y:S02]  /*0900*/  UIMAD UR20, UR54, UR19, UR20 ;  /* 0x00000013361472a4 */ /* 0x000fe4000f8e0214 */
[----:B------:R-:W-:Y:S01]  /*0910*/  UIMAD UR53, UR54, UR15, UR53 ;  /* 0x0000000f363572a4 */ /* 0x000fe2000f8e0235 */
[----:B------:R-:W-:Y:S01]  /*0920*/  IMAD R7, R0, UR33, R7 ;  /* 0x0000002100077c24 */ /* 0x000fe2000f8e0207 */
[----:B------:R-:W-:Y:S02]  /*0930*/  UIMAD.WIDE.U32 UR54, UR43, UR24, URZ ;  /* 0x000000182b3672a5 */ /* 0x000fe4000f8e00ff */
[----:B------:R-:W-:Y:S01]  /*0940*/  UIMAD UR21, UR43, UR25, UR21 ;  /* 0x000000192b1572a4 */ /* 0x000fe2000f8e0215 */
[----:B------:R-:W-:Y:S01]  /*0950*/  IMAD.WIDE.U32 R12, R12, UR43, R6 ;  /* 0x0000002b0c0c7c25 */ /* 0x000fe2000f8e0006 */
[----:B------:R-:W-:-:S02]  /*0960*/  ULOP3.LUT UR44, UR44, 0x80000001, URZ, 0xc0, !UPT ;  /* 0x800000012c2c7892 */ /* 0x000fc4000f8ec0ff */
[----:B------:R-:W-:Y:S01]  /*0970*/  UIADD3 UR21, UPT, UPT, UR55, UR21, URZ ;  /* 0x0000001537157290 */ /* 0x000fe2000fffe0ff */
[----:B--2---:R-:W-:Y:S01]  /*0980*/  IMAD.U32 R6, RZ, RZ, UR12 ;  /* 0x0000000cff067e24 */ /* 0x004fe2000f8e00ff */
[----:B------:R-:W-:Y:S01]  /*0990*/  UIMAD UR12, UR52, UR4, URZ ;  /* 0x00000004340c72a4 */ /* 0x000fe2000f8e02ff */
[----:B------:R-:W-:Y:S01]  /*09a0*/  VIADD R9, R9, UR53 ;  /* 0x0000003509097c36 */ /* 0x000fe20008000000 */
[----:B------:R-:W-:Y:S01]  /*09b0*/  LOP3.LUT R2, R2, UR54, RZ, 0xfc, !PT ;  /* 0x0000003602027c12 */ /* 0x000fe2000f8efcff */
[----:B------:R-:W-:Y:S01]  /*09c0*/  VIADD R5, R5, UR20 ;  /* 0x0000001405057c36 */ /* 0x000fe20008000000 */
[----:B------:R-:W-:Y:S01]  /*09d0*/  UIMAD UR12, UR43, UR5, UR12 ;  /* 0x000000052b0c72a4 */ /* 0x000fe2000f8e020c */
[----:B------:R-:W-:Y:S01]  /*09e0*/  IMAD.U32 R3, RZ, RZ, UR21 ;  /* 0x00000015ff037e24 */ /* 0x000fe2000f8e00ff */
[----:B------:R-:W-:Y:S01]  /*09f0*/  UIADD3 UR47, UPT, UPT, UR43, UR47, URZ ;  /* 0x0000002f2b2f7290 */ /* 0x000fe2000fffe0ff */
[----:B-1----:R-:W-:Y:S01]  /*0a00*/  IMAD.U32 R0, RZ, RZ, UR22 ;  /* 0x00000016ff007e24 */ /* 0x002fe2000f8e00ff */
[----:B------:R-:W-:Y:S01]  /*0a10*/  UISETP.NE.AND UP0, UPT, UR44, 0x1, UPT ;  /* 0x000000012c00788c */ /* 0x000fe2000bf05270 */
[----:B---3--:R-:W-:Y:S01]  /*0a20*/  IMAD.U32 R10, RZ, RZ, UR16 ;  /* 0x00000010ff0a7e24 */ /* 0x008fe2000f8e00ff */
[----:B------:R-:W1:Y:S01]  /*0a30*/  LDCU.64 UR20, c[0x0][0x3d8] ;  /* 0x00007b00ff1477ac */ /* 0x000e620008000a00 */
[----:B------:R-:W-:-:S04]  /*0a40*/  IMAD.WIDE.U32 R6, R6, UR33, R8 ;  /* 0x0000002106067c25 */ /* 0x000fc8000f8e0008 */
[----:B------:R-:W-:-:S04]  /*0a50*/  IMAD.WIDE.U32 R8, R0, UR33, R2 ;  /* 0x0000002100087c25 */ /* 0x000fc8000f8e0002 */
[----:B------:R-:W-:-:S04]  /*0a60*/  IMAD.WIDE.U32 R10, R10, UR33, R4 ;  /* 0x000000210a0a7c25 */ /* 0x000fc8000f8e0004 */
[----:B------:R-:W-:Y:S01]  /*0a70*/  IMAD.U32 R2, RZ, RZ, UR17 ;  /* 0x00000011ff027e24 */ /* 0x000fe2000f8e00ff */
[----:B------:R-:W2:Y:S01]  /*0a80*/  LDCU.64 UR16, c[0x0][0x3d0] ;  /* 0x00007a00ff1077ac */ /* 0x000ea20008000a00 */
[----:B------:R-:W-:Y:S02]  /*0a90*/  IMAD.U32 R0, RZ, RZ, UR13 ;  /* 0x0000000dff007e24 */ /* 0x000fe4000f8e00ff */
[----:B------:R-:W-:Y:S01]  /*0aa0*/  VIADD R5, R13, UR12 ;  /* 0x0000000c0d057c36 */ /* 0x000fe20008000000 */
[----:B------:R-:W3:Y:S01]  /*0ab0*/  LDCU.64 UR12, c[0x0][0x3c8] ;  /* 0x00007900ff0c77ac */ /* 0x000ee20008000a00 */
[----:B------:R-:W-:Y:S02]  /*0ac0*/  IMAD R3, R2, UR33, R11 ;  /* 0x0000002102037c24 */ /* 0x000fe4000f8e020b */
[----:B------:R-:W-:Y:S02]  /*0ad0*/  IMAD R7, R0, UR33, R7 ;  /* 0x0000002100077c24 */ /* 0x000fe4000f8e0207 */
[----:B------:R-:W-:-:S02]  /*0ae0*/  IMAD.MOV.U32 R2, RZ, RZ, R10 ;  /* 0x000000ffff027224 */ /* 0x000fc400078e000a */
[----:B------:R-:W-:Y:S01]  /*0af0*/  IMAD.U32 R11, RZ, RZ, UR6 ;  /* 0x00000006ff0b7e24 */ /* 0x000fe2000f8e00ff */
[----:B------:R-:W-:Y:S01]  /*0b00*/  USHF.L.U64.HI UR6, UR18, 0x6, UR19 ;  /* 0x0000000612067899 */ /* 0x000fe20008010213 */
[C---:B-1----:R-:W-:Y:S02]  /*0b10*/  IMAD R0, R15.reuse, UR20, RZ ;  /* 0x000000140f007c24 */ /* 0x042fe4000f8e02ff */
[----:B------:R-:W-:Y:S01]  /*0b20*/  IMAD.U32 R10, RZ, RZ, UR7 ;  /* 0x00000007ff0a7e24 */ /* 0x000fe2000f8e00ff */
[----:B------:R-:W-:Y:S01]  /*0b30*/  USHF.L.U32 UR7, UR18, 0x6, URZ ;  /* 0x0000000612077899 */ /* 0x000fe200080006ff */
[----:B------:R-:W-:Y:S01]  /*0b40*/  IMAD.U32 R13, RZ, RZ, UR23 ;  /* 0x00000017ff0d7e24 */ /* 0x000fe2000f8e00ff */
[----:B------:R-:W1:Y:S01]  /*0b50*/  LDCU.64 UR22, c[0x0][0x550] ;  /* 0x0000aa00ff1677ac */ /* 0x000e620008000a00 */
[----:B------:R-:W-:Y:S02]  /*0b60*/  IMAD R17, R14, UR21, R0 ;  /* 0x000000150e117c24 */ /* 0x000fe4000f8e0200 */
[----:B--2---:R-:W-:-:S02]  /*0b70*/  IMAD R0, R15, UR16, RZ ;  /* 0x000000100f007c24 */ /* 0x004fc4000f8e02ff */
[----:B------:R-:W-:Y:S02]  /*0b80*/  IMAD.MOV.U32 R4, RZ, RZ, R12 ;  /* 0x000000ffff047224 */ /* 0x000fe400078e000c */
[----:B------:R-:W-:Y:S02]  /*0b90*/  IMAD R9, R13, UR33, R9 ;  /* 0x000000210d097c24 */ /* 0x000fe4000f8e0209 */
[----:B---3--:R-:W-:Y:S02]  /*0ba0*/  IMAD.U32 R15, RZ, RZ, UR12 ;  /* 0x0000000cff0f7e24 */ /* 0x008fe4000f8e00ff */
[----:B------:R-:W-:Y:S01]  /*0bb0*/  IMAD.WIDE.U32 R2, R14, UR20, R2 ;  /* 0x000000140e027c25 */ /* 0x000fe2000f8e0002 */
[----:B------:R-:W-:-:S03]  /*0bc0*/  USHF.L.U64.HI UR20, UR14, 0x6, UR15 ;  /* 0x000000060e147899 */ /* 0x000fc6000801020f */
[C---:B------:R-:W-:Y:S02]  /*0bd0*/  IMAD R18, R14.reuse, UR17, R0 ;  /* 0x000000110e127c24 */ /* 0x040fe4000f8e0200 */
        /* <DEDUP_REMOVED lines=8> */
[----:B------:R-:W-:Y:S02]  /*0c60*/  IMAD.MOV.U32 R10, RZ, RZ, R4 ;  /* 0x000000ffff0a7224 */ /* 0x000fe400078e0004 */
[----:B------:R-:W-:Y:S02]  /*0c70*/  IMAD.U32 R5, RZ, RZ, UR20 ;  /* 0x00000014ff057e24 */ /* 0x000fe4000f8e00ff */
[----:B------:R-:W-:-:S02]  /*0c80*/  IMAD.U32 R4, RZ, RZ, UR16 ;  /* 0x00000010ff047e24 */ /* 0x000fc4000f8e00ff */
[----:B------:R-:W-:-:S04]  /*0c90*/  IMAD.WIDE.U32 R12, R22, UR18, R8 ;  /* 0x00000012160c7c25 */ /* 0x000fc8000f8e0008 */
[----:B------:R-:W-:-:S04]  /*0ca0*/  IMAD.WIDE.U32 R8, R22, UR14, R4 ;  /* 0x0000000e16087c25 */ /* 0x000fc8000f8e0004 */
[----:B------:R-:W-:Y:S01]  /*0cb0*/  IMAD.IADD R5, R3, 0x1, R17 ;  /* 0x0000000103057824 */ /* 0x000fe200078e0211 */
[----:B------:R-:W-:Y:S01]  /*0cc0*/  IADD3 R17, P1, PT, R2, R12, RZ ;  /* 0x0000000c02117210 */ /* 0x000fe20007f3e0ff */
[----:B------:R-:W-:Y:S01]  /*0cd0*/  IMAD.IADD R3, R7, 0x1, R18 ;  /* 0x0000000107037824 */ /* 0x000fe200078e0212 */
[----:B------:R-:W-:Y:S01]  /*0ce0*/  IADD3 R18, P0, PT, R6, R8, RZ ;  /* 0x0000000806127210 */ /* 0x000fe20007f1e0ff */
[----:B------:R-:W-:Y:S01]  /*0cf0*/  IMAD.U32 R0, RZ, RZ, UR13 ;  /* 0x0000000dff007e24 */ /* 0x000fe2000f8e00ff */
[----:B------:R-:W-:Y:S01]  /*0d00*/  IADD3.X R21, PT, PT, R5, R16, R13, P1, !PT ;  /* 0x0000001005157210 */ /* 0x000fe20000ffe40d */
[----:B------:R-:W-:Y:S01]  /*0d10*/  IMAD.WIDE.U32 R12, R22, UR4, R10 ;  /* 0x00000004160c7c25 */ /* 0x000fe2000f8e000a */
[----:B------:R-:W-:Y:S01]  /*0d20*/  IADD3.X R20, PT, PT, R3, R19, R9, P0, !PT ;  /* 0x0000001303147210 */ /* 0x000fe200007fe409 */
[----:B------:R-:W3:Y:S01]  /*0d30*/  LDCU.64 UR12, c[0x0][0x390] ;  /* 0x00007200ff0c77ac */ /* 0x000ee20008000a00 */
[----:B--2---:R-:W-:Y:S01]  /*0d40*/  LEA R10, P0, R18, UR6, 0x1 ;  /* 0x00000006120a7c11 */ /* 0x004fe2000f8008ff */
[----:B------:R-:W-:Y:S01]  /*0d50*/  IMAD.MOV.U32 R4, RZ, RZ, R2 ;  /* 0x000000ffff047224 */ /* 0x000fe200078e0002 */
[----:B-1----:R-:W-:Y:S01]  /*0d60*/  LEA R26, P3, R12, UR22, 0x1 ;  /* 0x000000160c1a7c11 */ /* 0x002fe2000f8608ff */
[----:B------:R-:W-:Y:S01]  /*0d70*/  IMAD R15, R0, UR32, R15 ;  /* 0x00000020000f7c24 */ /* 0x000fe2000f8e020f */
[----:B------:R-:W-:Y:S01]  /*0d80*/  LEA.HI.X R11, R18, UR7, R20, 0x1, P0 ;  /* 0x00000007120b7c11 */ /* 0x000fe200080f0c14 */
[----:B------:R-:W-:Y:S01]  /*0d90*/  IMAD.WIDE.U32 R8, R22, UR18, R4 ;  /* 0x0000001216087c25 */ /* 0x000fe2000f8e0004 */
[----:B------:R-:W-:-:S03]  /*0da0*/  ISETP.NE.AND P0, PT, RZ, UR51, PT ;  /* 0x00000033ff007c0c */ /* 0x000fc6000bf05270 */
[----:B------:R-:W-:Y:S01]  /*0db0*/  IMAD R0, R22, UR5, R13 ;  /* 0x0000000516007c24 */ /* 0x000fe2000f8e020d */
[----:B------:R-:W1:Y:S01]  /*0dc0*/  LDCU.64 UR4, c[0x0][0x380] ;  /* 0x00007000ff0477ac */ /* 0x000e620008000a00 */
[----:B------:R-:W-:Y:S02]  /*0dd0*/  IMAD.MOV.U32 R2, RZ, RZ, R6 ;  /* 0x000000ffff027224 */ /* 0x000fe400078e0006 */
[----:B------:R-:W-:Y:S01]  /*0de0*/  IMAD.IADD R7, R9, 0x1, R16 ;  /* 0x0000000109077824 */ /* 0x000fe200078e0210 */
[----:B------:R-:W-:Y:S01]  /*0df0*/  LEA.HI.X R27, R12, UR23, R0, 0x1, P3 ;  /* 0x000000170c1b7c11 */ /* 0x000fe200098f0c00 */
[----:B------:R-:W-:Y:S01]  /*0e00*/  IMAD.WIDE.U32 R12, R22, UR24, R14 ;  /* 0x00000018160c7c25 */ /* 0x000fe2000f8e000e */
[----:B------:R-:W-:Y:S02]  /*0e10*/  LOP3.LUT R0, R167, 0xd8, RZ, 0xc0, !PT ;  /* 0x000000d8a7007812 */ /* 0x000fe400078ec0ff */
[C---:B---3--:R-:W-:Y:S01]  /*0e20*/  LEA R6, P2, R8.reuse, UR12, 0x1 ;  /* 0x0000000c08067c11 */ /* 0x048fe2000f8408ff */
[----:B------:R-:W-:Y:S01]  /*0e30*/  USHF.R.S32.HI UR16, URZ, 0x1f, UR41 ;  /* 0x0000001fff107899 */ /* 0x000fe20008011429 */
[C---:B------:R-:W-:Y:S01]  /*0e40*/  LEA R4, P1, R17.reuse, UR12, 0x1 ;  /* 0x0000000c11047c11 */ /* 0x040fe2000f8208ff */
[----:B------:R-:W-:Y:S01]  /*0e50*/  USEL UR12, URZ, 0x3000, UP0 ;  /* 0x00003000ff0c7887 */ /* 0x000fe20008000000 */
[----:B------:R-:W-:Y:S01]  /*0e60*/  LEA.HI.X R7, R8, UR13, R7, 0x1, P2 ;  /* 0x0000000d08077c11 */ /* 0x000fe200090f0c07 */
[----:B------:R-:W-:Y:S01]  /*0e70*/  IMAD.WIDE.U32 R8, R22, UR14, R2 ;  /* 0x0000000e16087c25 */ /* 0x000fe2000f8e0002 */
[----:B------:R-:W2:Y:S01]  /*0e80*/  LDCU.64 UR14, c[0x0][0x420] ;  /* 0x00008400ff0e77ac */ /* 0x000ea20008000a00 */
[----:B------:R-:W-:Y:S01]  /*0e90*/  LOP3.LUT R16, R0, 0x18, R228, 0x78, !PT ;  /* 0x0000001800107812 */ /* 0x000fe200078e78e4 */
[----:B------:R3:W-:Y:S01]  /*0ea0*/  STL.64 [R1+0x18], R26 ;  /* 0x0000181a01007387 */ /* 0x0007e20000100a00 */
[----:B------:R-:W-:Y:S01]  /*0eb0*/  LEA.HI.X R5, R17, UR13, R21, 0x1, P1 ;  /* 0x0000000d11057c11 */ /* 0x000fe200088f0c15 */
[----:B------:R-:W-:Y:S01]  /*0ec0*/  IMAD.IADD R0, R9, 0x1, R19 ;  /* 0x0000000109007824 */ /* 0x000fe200078e0213 */
[----:B------:R-:W-:Y:S01]  /*0ed0*/  LOP3.LUT R3, R223, 0x10, RZ, 0xc0, !PT ;  /* 0x00000010df037812 */ /* 0x000fe200078ec0ff */
[----:B------:R-:W-:Y:S01]  /*0ee0*/  IMAD R9, R22, UR25, R13 ;  /* 0x0000001916097c24 */ /* 0x000fe2000f8e020d */
[----:B------:R-:W-:Y:S01]  /*0ef0*/  LEA R2, P1, R8, UR6, 0x1 ;  /* 0x0000000608027c11 */ /* 0x000fe2000f8208ff */
[----:B------:R-:W4:Y:S01]  /*0f00*/  LDCU UR13, c[0x0][0x44c] ;  /* 0x00008980ff0d77ac */ /* 0x000f220008000800 */
[----:B------:R-:W-:-:S02]  /*0f10*/  LOP3.LUT R23, R3, 0x7, R22, 0xf8, !PT ;  /* 0x0000000703177812 */ /* 0x000fc400078ef816 */
[----:B------:R-:W-:Y:S01]  /*0f20*/  LEA.HI.X R3, R8, UR7, R0, 0x1, P1 ;  /* 0x0000000708037c11 */ /* 0x000fe200088f0c00 */
[----:B------:R-:W4:Y:S01]  /*0f30*/  LDCU.64 UR6, c[0x0][0x460] ;  /* 0x00008c00ff0677ac */ /* 0x000f220008000a00 */
[----:B------:R-:W-:Y:S02]  /*0f40*/  LOP3.LUT R0, R16, 0x1f20, R167, 0xf8, !PT ;  /* 0x00001f2010007812 */ /* 0x000fe400078ef8a7 */
[----:B-1----:R-:W-:Y:S01]  /*0f50*/  LEA R24, P2, R12, UR4, 0x1 ;  /* 0x000000040c187c11 */ /* 0x002fe2000f8408ff */
[----:B------:R-:W-:Y:S01]  /*0f60*/  UMOV UR4, UR30 ;  /* 0x0000001e00047c82 */ /* 0x000fe20008000000 */
[----:B------:R-:W-:Y:S01]  /*0f70*/  UIMAD.WIDE.U32 UR54, UR33, UR41, URZ ;  /* 0x00000029213672a5 */ /* 0x000fe2000f8e00ff */
[----:B------:R-:W-:Y:S01]  /*0f80*/  LEA R0, R0, UR4, 0x1 ;  /* 0x0000000400007c11 */ /* 0x000fe2000f8e08ff */
[----:B------:R-:W-:Y:S01]  /*0f90*/  @P0 BAR.SYNC.DEFER_BLOCKING 0x0 ;  /* 0x0000000000000b1d */ /* 0x000fe20000010000 */
[----:B------:R-:W-:Y:S01]  /*0fa0*/  LEA.HI.X R25, R12, UR5, R9, 0x1, P2 ;  /* 0x000000050c197c11 */ /* 0x000fe200090f0c09 */
[----:B--2---:R-:W-:-:S02]  /*0fb0*/  UIMAD.WIDE UR14, UR47, 0x4, UR14 ;  /* 0x000000042f0e78a5 */ /* 0x004fc4000f8e020e */
[----:B------:R-:W-:Y:S01]  /*0fc0*/  UIMAD UR16, UR16, UR33, URZ ;  /* 0x00000021101072a4 */ /* 0x000fe2000f8e02ff */
[----:B------:R-:W-:Y:S01]  /*0fd0*/  VIADD R9, R0, UR12 ;  /* 0x0000000c00097c36 */ /* 0x000fe20008000000 */
[----:B------:R-:W1:Y:S01]  /*0fe0*/  LDCU UR5, c[0x0][0x3e0] ;  /* 0x00007c00ff0577ac */ /* 0x000e620008000800 */
[C---:B------:R-:W-:Y:S01]  /*0ff0*/  IMAD.SHL.U32 R169, R228.reuse, 0x4, RZ ;  /* 0x00000004e4a97824 */ /* 0x040fe200078e00ff */
[----:B------:R3:W-:Y:S01]  /*1000*/  STL [R1+0x24], R23 ;  /* 0x0000241701007387 */ /* 0x0007e20000100800 */
[----:B------:R-:W-:Y:S02]  /*1010*/  UIADD3 UR16, UPT, UPT, UR55, UR16, URZ ;  /* 0x0000001037107290 */ /* 0x000fe4000fffe0ff */
[----:B----4-:R-:W-:Y:S02]  /*1020*/  UISETP.NE.U32.AND UP0, UPT, UR6, URZ, UPT ;  /* 0x000000ff0600728c */ /* 0x010fe4000bf05070 */
[----:B------:R-:W-:Y:S02]  /*1030*/  UIMAD UR20, UR32, UR13, URZ ;  /* 0x0000000d201472a4 */ /* 0x000fe4000f8e02ff */
[----:B------:R-:W-:Y:S01]  /*1040*/  USHF.R.S32.HI UR17, URZ, 0x1f, UR13 ;  /* 0x0000001fff117899 */ /* 0x000fe2000801140d */
[----:B------:R-:W-:Y:S01]  /*1050*/  IMAD.SHL.U32 R16, R228, 0x20, RZ ;  /* 0x00000020e4107824 */ /* 0x000fe200078e00ff */
[----:B------:R3:W-:Y:S04]  /*1060*/  STL.64 [R1+0x10], R24 ;  /* 0x0000101801007387 */ /* 0x0007e80000100a00 */
        /* <DEDUP_REMOVED lines=10> */
[----:B------:R-:W-:Y:S01]  /*1110*/  LDGSTS.E.BYPASS.LTC128B.128 [R0+0x6000], desc[UR36][R26.64] ;  /* 0x060000001a007fae */ /* 0x000fe2000b981a24 */
[----:B-1----:R-:W-:-:S03]  /*1120*/  USHF.R.S32.HI UR18, URZ, 0x1f, UR5 ;  /* 0x0000001fff127899 */ /* 0x002fc60008011405 */
[----:B------:R-:W-:Y:S01]  /*1130*/  LDGSTS.E.BYPASS.LTC128B.128 [R0+0x7000], desc[UR36][R26.64+0x40] ;  /* 0x070000401a007fae */ /* 0x000fe2000b981a24 */
[----:B--2---:R-:W-:Y:S01]  /*1140*/  IMAD.MOV.U32 R6, RZ, RZ, 0x4 ;  /* 0x00000004ff067424 */ /* 0x004fe200078e00ff */
[----:B------:R-:W1:Y:S01]  /*1150*/  S2R R7, SR_CTAID.X ;  /* 0x0000000000077919 */ /* 0x000e620000002500 */
[----:B------:R-:W-:Y:S01]  /*1160*/  UIMAD UR16, UR16, UR5, URZ ;  /* 0x00000005101072a4 */ /* 0x000fe2000f8e02ff */
[----:B------:R-:W-:Y:S04]  /*1170*/  LDGSTS.E.BYPASS.LTC128B.128 [R0+0x8000], desc[UR36][R26.64+0x80] ;  /* 0x080000801a007fae */ /* 0x000fe8000b981a24 */
[----:B------:R-:W-:Y:S01]  /*1180*/  LDGSTS.E.BYPASS.LTC128B.128 [R9], desc[UR36][R24.64] ;  /* 0x0000000018097fae */ /* 0x000fe2000b981a24 */
[----:B----4-:R-:W-:-:S03]  /*1190*/  IMAD.WIDE.U32 R4, R23, R6, UR14 ;  /* 0x0000000e17047e25 */ /* 0x010fc6000f8e0006 */
[----:B------:R-:W-:Y:S04]  /*11a0*/  LDGSTS.E.BYPASS.LTC128B.128 [R9+0x1000], desc[UR36][R24.64+0x40] ;  /* 0x0100004018097fae */ /* 0x000fe8000b981a24 */
[----:B------:R-:W-:Y:S04]  /*11b0*/  LDGSTS.E.BYPASS.LTC128B.128 [R9+0x2000], desc[UR36][R24.64+0x80] ;  /* 0x0200008018097fae */ /* 0x000fe8000b981a24 */
[----:B------:R-:W-:Y:S04]  /*11c0*/  LDGSTS.E.BYPASS.LTC128B.128 [R0+0x9000], desc[UR36][R2.64] ;  /* 0x0900000002007fae */ /* 0x000fe8000b981a24 */
[----:B------:R-:W-:Y:S04]  /*11d0*/  LDGSTS.E.BYPASS.LTC128B.128 [R0+0xb000], desc[UR36][R2.64+0x40] ;  /* 0x0b00004002007fae */ /* 0x000fe8000b981a24 */
[----:B------:R-:W-:Y:S04]  /*11e0*/  LDGSTS.E.BYPASS.LTC128B.128 [R0+0xd000], desc[UR36][R2.64+0x80] ;  /* 0x0d00008002007fae */ /* 0x000fe8000b981a24 */
[----:B------:R-:W-:Y:S04]  /*11f0*/  LDGSTS.E.BYPASS.LTC128B.128 [R0+0xa000], desc[UR36][R10.64] ;  /* 0x0a0000000a007fae */ /* 0x000fe8000b981a24 */
[----:B------:R-:W-:Y:S04]  /*1200*/  LDGSTS.E.BYPASS.LTC128B.128 [R0+0xc000], desc[UR36][R10.64+0x40] ;  /* 0x0c0000400a007fae */ /* 0x000fe8000b981a24 */
[----:B------:R2:W-:Y:S04]  /*1210*/  LDGSTS.E.BYPASS.LTC128B.128 [R0+0xe000], desc[UR36][R10.64+0x80] ;  /* 0x0e0000800a007fae */ /* 0x0005e8000b981a24 */
[----:B------:R-:W0:Y:S04]  /*1220*/  LDGDEPBAR ;  /* 0x00000000000079af */ /* 0x000e280000000000 */
[----:B------:R-:W5:Y:S04]  /*1230*/  LDG.E R12, desc[UR36][R4.64] ;  /* 0x00000024040c7981 */ /* 0x000f68000c1e1900 */
[----:B------:R-:W5:Y:S04]  /*1240*/  LDG.E R14, desc[UR36][R4.64+0x20] ;  /* 0x00002024040e7981 */ /* 0x000f68000c1e1900 */
[----:B------:R-:W5:Y:S04]  /*1250*/  LDG.E R15, desc[UR36][R4.64+0x80] ;  /* 0x00008024040f7981 */ /* 0x000f68000c1e1900 */
[----:B------:R4:W5:Y:S01]  /*1260*/  LDG.E R13, desc[UR36][R4.64+0xa0] ;  /* 0x0000a024040d7981 */ /* 0x000962000c1e1900 */
[----:B------:R-:W-:Y:S01]  /*1270*/  UIMAD.WIDE.U32 UR22, UR54, UR5, URZ ;  /* 0x00000005361672a5 */ /* 0x000fe2000f8e00ff */
[----:B------:R-:W-:Y:S01]  /*1280*/  SHF.R.U32.HI R6, RZ, 0x5, R228 ;  /* 0x00000005ff067819 */ /* 0x000fe200000116e4 */
[----:B------:R-:W-:Y:S01]  /*1290*/  UIMAD UR19, UR5, UR13, URZ ;  /* 0x0000000d051372a4 */ /* 0x000fe2000f8e02ff */
[C---:B------:R-:W-:Y:S01]  /*12a0*/  IMAD.SHL.U32 R168, R228.reuse, 0x10, RZ ;  /* 0x00000010e4a87824 */ /* 0x040fe200078e00ff */
[----:B------:R-:W-:Y:S01]  /*12b0*/  UIMAD.WIDE UR24, UR5, UR13, URZ ;  /* 0x0000000d051872a5 */ /* 0x000fe2000f8e02ff */
[----:B------:R-:W-:Y:S01]  /*12c0*/  CS2R R126, SRZ ;  /* 0x00000000007e7805 */ /* 0x000fe2000001ff00 */
[----:B------:R-:W-:Y:S01]  /*12d0*/  UIMAD UR5, UR18, UR54, UR16 ;  /* 0x00000036120572a4 */ /* 0x000fe2000f8e0210 */
[----:B--2---:R-:W-:Y:S01]  /*12e0*/  LOP3.LUT R0, R228, 0x1f, RZ, 0xc0, !PT ;  /* 0x0000001fe4007812 */ /* 0x004fe200078ec0ff */
[----:B------:R-:W-:Y:S01]  /*12f0*/  UISETP.NE.AND.EX UP0, UPT, UR7, URZ, UPT, UP0 ;  /* 0x000000ff0700728c */ /* 0x000fe2000bf05300 */
[----:B------:R-:W-:Y:S01]  /*1300*/  LOP3.LUT R11, R169, 0x18, RZ, 0xc0, !PT ;  /* 0x00000018a90b7812 */ /* 0x000fe200078ec0ff */
[----:B------:R-:W-:Y:S01]  /*1310*/  UIADD3 UR5, UPT, UPT, UR23, UR5, URZ ;  /* 0x0000000517057290 */ /* 0x000fe2000fffe0ff */
[----:B------:R-:W-:-:S04]  /*1320*/  DEPBAR.LE SB0, 0x1 ;  /* 0x000080400000791a */ /* 0x000fc80000000000 */
[----:B------:R-:W-:Y:S01]  /*1330*/  USHF.R.S32.HI UR21, URZ, 0x1f, UR20 ;  /* 0x0000001fff157899 */ /* 0x000fe20008011414 */
[----:B------:R-:W-:Y:S01]  /*1340*/  IMAD R0, R6, UR19, R0 ;  /* 0x0000001306007c24 */ /* 0x000fe2000f8e0200 */
[----:B------:R-:W-:Y:S01]  /*1350*/  UIMAD UR5, UR5, UR13, URZ ;  /* 0x0000000d050572a4 */ /* 0x000fe2000f8e02ff */
[----:B------:R-:W-:Y:S01]  /*1360*/  LOP3.LUT R10, R11, 0xc0, R16, 0xf8, !PT ;  /* 0x000000c00b0a7812 */ /* 0x000fe200078ef810 */
[----:B------:R-:W-:Y:S01]  /*1370*/  USEL UR46, UR46, URZ, UP0 ;  /* 0x000000ff2e2e7287 */ /* 0x000fe20008000000 */
[----:B------:R-:W-:Y:S01]  /*1380*/  LOP3.LUT R6, R168, 0x100, RZ, 0xc0, !PT ;  /* 0x00000100a8067812 */ /* 0x000fe200078ec0ff */
[----:B------:R-:W-:Y:S01]  /*1390*/  UIMAD.WIDE.U32 UR20, UR22, UR13, UR20 ;  /* 0x0000000d161472a5 */ /* 0x000fe2000f8e0014 */
[----:B------:R-:W-:Y:S01]  /*13a0*/  CS2R R124, SRZ ;  /* 0x00000000007c7805 */ /* 0x000fe2000001ff00 */
[----:B------:R-:W-:Y:S01]  /*13b0*/  UIMAD UR5, UR17, UR22, UR5 ;  /* 0x00000016110572a4 */ /* 0x000fe2000f8e0205 */
[----:B----4-:R-:W1:Y:S01]  /*13c0*/  LDC.64 R4, c[0x0][0x5f8] ;  /* 0x00017e00ff047b82 */ /* 0x010e620000000a00 */
[----:B------:R-:W-:Y:S01]  /*13d0*/  UIADD3 UR46, UP0, UPT, UR43, UR46, URZ ;  /* 0x0000002e2b2e7290 */ /* 0x000fe2000ff1e0ff */
[----:B------:R-:W-:Y:S01]  /*13e0*/  CS2R R130, SRZ ;  /* 0x0000000000827805 */ /* 0x000fe2000001ff00 */
[----:B------:R-:W-:Y:S01]  /*13f0*/  UIADD3 UR21, UPT, UPT, UR21, UR5, URZ ;  /* 0x0000000515157290 */ /* 0x000fe2000fffe0ff */
[----:B------:R-:W-:Y:S01]  /*1400*/  CS2R R128, SRZ ;  /* 0x0000000000807805 */ /* 0x000fe2000001ff00 */
[----:B------:R-:W-:Y:S01]  /*1410*/  UIADD3.X UR52, UPT, UPT, URZ, UR52, URZ, UP0, !UPT ;  /* 0x00000034ff347290 */ /* 0x000fe200087fe4ff */
[----:B------:R-:W-:Y:S01]  /*1420*/  CS2R R122, SRZ ;  /* 0x00000000007a7805 */ /* 0x000fe2000001ff00 */
[----:B------:R-:W-:Y:S01]  /*1430*/  UIMAD UR13, UR25, UR46, URZ ;  /* 0x0000002e190d72a4 */ /* 0x000fe2000f8e02ff */
[----:B------:R-:W-:Y:S01]  /*1440*/  CS2R R120, SRZ ;  /* 0x0000000000787805 */ /* 0x000fe2000001ff00 */
[----:B------:R-:W-:Y:S01]  /*1450*/  UIMAD.WIDE.U32 UR20, UR24, UR46, UR20 ;  /* 0x0000002e181472a5 */ /* 0x000fe2000f8e0014 */
[----:B------:R-:W-:Y:S01]  /*1460*/  CS2R R118, SRZ ;  /* 0x0000000000767805 */ /* 0x000fe2000001ff00 */
[----:B------:R-:W-:Y:S01]  /*1470*/  UIMAD UR13, UR24, UR52, UR13 ;  /* 0x00000034180d72a4 */ /* 0x000fe2000f8e020d */
[----:B------:R-:W-:Y:S01]  /*1480*/  CS2R R116, SRZ ;  /* 0x0000000000747805 */ /* 0x000fe2000001ff00 */
[----:B------:R-:W-:Y:S01]  /*1490*/  USHF.L.U32 UR5, UR19, 0x6, URZ ;  /* 0x0000000613057899 */ /* 0x000fe200080006ff */
[----:B------:R-:W-:Y:S01]  /*14a0*/  CS2R R110, SRZ ;  /* 0x00000000006e7805 */ /* 0x000fe2000001ff00 */
[----:B------:R-:W-:Y:S01]  /*14b0*/  UIADD3 UR13, UPT, UPT, UR21, UR13, URZ ;  /* 0x0000000d150d7290 */ /* 0x000fe2000fffe0ff */
[----:B------:R-:W-:Y:S01]  /*14c0*/  CS2R R108, SRZ ;  /* 0x00000000006c7805 */ /* 0x000fe2000001ff00 */
[----:B------:R-:W2:Y:S01]  /*14d0*/  LDCU.64 UR6, c[0x0][0x570] ;  /* 0x0000ae00ff0677ac */ /* 0x000ea20008000a00 */
[----:B------:R-:W-:-:S02]  /*14e0*/  CS2R R114, SRZ ;  /* 0x0000000000727805 */ /* 0x000fc4000001ff00 */
[----:B------:R-:W-:Y:S02]  /*14f0*/  CS2R R112, SRZ ;  /* 0x0000000000707805 */ /* 0x000fe4000001ff00 */
[----:B------:R-:W-:Y:S01]  /*1500*/  CS2R R106, SRZ ;  /* 0x00000000006a7805 */ /* 0x000fe2000001ff00 */
[----:B------:R-:W-:Y:S01]  /*1510*/  UIADD3 UR45, UPT, UPT, UR43, UR45, URZ ;  /* 0x0000002d2b2d7290 */ /* 0x000fe2000fffe0ff */
[----:B------:R-:W-:Y:S02]  /*1520*/  CS2R R104, SRZ ;  /* 0x0000000000687805 */ /* 0x000fe4000001ff00 */
[----:B------:R-:W-:Y:S01]  /*1530*/  CS2R R102, SRZ ;  /* 0x0000000000667805 */ /* 0x000fe2000001ff00 */
[----:B-1----:R-:W-:Y:S01]  /*1540*/  IMAD.WIDE.U32 R2, R7, R4, RZ ;  /* 0x0000000407027225 */ /* 0x002fe200078e00ff */
[----:B------:R-:W-:Y:S02]  /*1550*/  LOP3.LUT R4, R10, 0x8, R228, 0x78, !PT ;  /* 0x000000080a047812 */ /* 0x000fe400078e78e4 */
[----:B------:R-:W-:-:S02]  /*1560*/  CS2R R100, SRZ ;  /* 0x0000000000647805 */ /* 0x000fc4000001ff00 */
[----:B------:R-:W-:Y:S01]  /*1570*/  CS2R R94, SRZ ;  /* 0x00000000005e7805 */ /* 0x000fe2000001ff00 */
[----:B------:R-:W-:Y:S01]  /*1580*/  IMAD R7, R7, R5, R3 ;  /* 0x0000000507077224 */ /* 0x000fe200078e0203 */
[----:B------:R-:W-:Y:S01]  /*1590*/  SEL R2, R2, RZ, P0 ;  /* 0x000000ff02027207 */ /* 0x000fe20000000000 */
[----:B------:R-:W-:Y:S01]  /*15a0*/  BAR.SYNC.DEFER_BLOCKING 0x0 ;  /* 0x0000000000007b1d */ /* 0x000fe20000010000 */
[----:B------:R-:W-:Y:S02]  /*15b0*/  LOP3.LUT R3, R168, 0x3c00, RZ, 0xc0, !PT ;  /* 0x00003c00a8037812 */ /* 0x000fe400078ec0ff */
[----:B------:R-:W-:Y:S02]  /*15c0*/  CS2R R92, SRZ ;  /* 0x00000000005c7805 */ /* 0x000fe4000001ff00 */
[----:B------:R-:W-:Y:S02]  /*15d0*/  IADD3 R8, P2, P1, R0, UR20, R2 ;  /* 0x0000001400087c10 */ /* 0x000fe4000f95e002 */
[----:B------:R-:W-:-:S02]  /*15e0*/  CS2R R98, SRZ ;  /* 0x0000000000627805 */ /* 0x000fc4000001ff00 */
[----:B------:R-:W-:Y:S01]  /*15f0*/  LOP3.LUT R5, R3, 0x20, R16, 0xf8, !PT ;  /* 0x0000002003057812 */ /* 0x000fe200078ef810 */
[----:B------:R-:W1:Y:S01]  /*1600*/  LDCU.64 UR20, c[0x0][0x5e8] ;  /* 0x0000bd00ff1477ac */ /* 0x000e620008000a00 */
[----:B------:R-:W-:Y:S02]  /*1610*/  SHF.R.S32.HI R3, RZ, 0x1f, R0 ;  /* 0x0000001fff037819 */ /* 0x000fe40000011400 */
[----:B------:R-:W-:Y:S02]  /*1620*/  CS2R R96, SRZ ;  /* 0x0000000000607805 */ /* 0x000fe4000001ff00 */
[----:B------:R-:W-:Y:S02]  /*1630*/  SEL R2, R7, RZ, P0 ;  /* 0x000000ff07027207 */ /* 0x000fe40000000000 */
[----:B------:R-:W-:Y:S02]  /*1640*/  CS2R R90, SRZ ;  /* 0x00000000005a7805 */ /* 0x000fe4000001ff00 */
[----:B------:R-:W-:-:S02]  /*1650*/  LOP3.LUT R0, R4, R5, R6, 0xfe, !PT ;  /* 0x0000000504007212 */ /* 0x000fc400078efe06 */
[----:B------:R-:W-:Y:S02]  /*1660*/  CS2R R88, SRZ ;  /* 0x0000000000587805 */ /* 0x000fe4000001ff00 */
[----:B------:R-:W-:Y:S01]  /*1670*/  IADD3.X R4, PT, PT, R3, UR13, R2, P2, P1 ;  /* 0x0000000d03047c10 */ /* 0x000fe200097e2402 */
[----:B------:R-:W-:Y:S01]  /*1680*/  IMAD.U32 R3, RZ, RZ, UR5 ;  /* 0x00000005ff037e24 */ /* 0x000fe2000f8e00ff */
[----:B------:R-:W-:Y:S01]  /*1690*/  IADD3 R2, P1, PT, R8, UR5, RZ ;  /* 0x0000000508027c10 */ /* 0x000fe2000ff3e0ff */
[----:B------:R-:W4:Y:S01]  /*16a0*/  LDCU UR5, c[0x0][0x508] ;  /* 0x0000a100ff0577ac */ /* 0x000f220008000800 */
[----:B------:R-:W-:Y:S02]  /*16b0*/  LOP3.LUT P0, RZ, R228, 0x4, RZ, 0xc0, !PT ;  /* 0x00000004e4ff7812 */ /* 0x000fe4000780c0ff */
[----:B------:R-:W-:Y:S02]  /*16c0*/  CS2R R86, SRZ ;  /* 0x0000000000567805 */ /* 0x000fe4000001ff00 */
[----:B------:R-:W-:-:S02]  /*16d0*/  LEA R222, R0, UR4, 0x1 ;  /* 0x0000000400de7c11 */ /* 0x000fc4000f8e08ff */
[----:B------:R-:W-:Y:S02]  /*16e0*/  CS2R R84, SRZ ;  /* 0x0000000000547805 */ /* 0x000fe4000001ff00 */
[----:B------:R-:W-:Y:S02]  /*16f0*/  LEA.HI.X.SX32 R3, R3, R4, 0x1, P1 ;  /* 0x0000000403037211 */ /* 0x000fe400008f0eff */
[----:B------:R-:W-:Y:S02]  /*1700*/  CS2R R78, SRZ ;  /* 0x00000000004e7805 */ /* 0x000fe4000001ff00 */
[----:B--2---:R-:W-:Y:S01]  /*1710*/  LEA R4, P1, R2, UR6, 0x2 ;  /* 0x0000000602047c11 */ /* 0x004fe2000f8210ff */
[C---:B------:R-:W-:Y:S01]  /*1720*/  VIADD R0, R222.reuse, 0xf000 ;  /* 0x0000f000de007836 */ /* 0x040fe20000000000 */
[----:B------:R3:W2:Y:S01]  /*1730*/  LDSM.16.M88.4 R172, [R222+0xf000] ;  /* 0x00f00000deac783b */ /* 0x0006a20000000200 */
[----:B------:R-:W-:Y:S01]  /*1740*/  VIADD R216, R222, 0xf020 ;  /* 0x0000f020ded87836 */ /* 0x000fe20000000000 */
[----:B------:R-:W-:-:S02]  /*1750*/  LEA.HI.X R5, R2, UR7, R3, 0x2, P1 ;  /* 0x0000000702057c11 */ /* 0x000fc400088f1403 */
[----:B------:R-:W-:Y:S01]  /*1760*/  CS2R R76, SRZ ;  /* 0x00000000004c7805 */ /* 0x000fe2000001ff00 */
[----:B------:R3:W1:Y:S01]  /*1770*/  LDSM.16.M88.4 R176, [R222+0xf400] ;  /* 0x00f40000deb0783b */ /* 0x0006620000000200 */
[----:B------:R-:W-:Y:S01]  /*1780*/  @P0 VIADD R216, R0, 0xffffffe0 ;  /* 0xffffffe000d80836 */ /* 0x000fe20000000000 */
[----:B------:R-:W-:Y:S02]  /*1790*/  CS2R R82, SRZ ;  /* 0x0000000000527805 */ /* 0x000fe4000001ff00 */
[----:B------:R-:W-:Y:S01]  /*17a0*/  CS2R R80, SRZ ;  /* 0x0000000000507805 */ /* 0x000fe2000001ff00 */
[----:B------:R3:W1:Y:S01]  /*17b0*/  LDSM.16.M88.4 R188, [R222+0x11000] ;  /* 0x01100000debc783b */ /* 0x0006620000000200 */
[----:B----4-:R-:W-:Y:S01]  /*17c0*/  UIADD3 UR5, UPT, UPT, UR49, UR5, URZ ;  /* 0x0000000531057290 */ /* 0x010fe2000fffe0ff */
[----:B------:R-:W-:Y:S02]  /*17d0*/  CS2R R74, SRZ ;  /* 0x00000000004a7805 */ /* 0x000fe4000001ff00 */
[----:B------:R-:W-:Y:S01]  /*17e0*/  CS2R R72, SRZ ;  /* 0x0000000000487805 */ /* 0x000fe2000001ff00 */
[----:B------:R3:W4:Y:S01]  /*17f0*/  LDSM.16.M88.4 R180, [R216] ;  /* 0x00000000d8b4783b */ /* 0x0007220000000200 */
[----:B------:R-:W-:Y:S01]  /*1800*/  UIADD3 UR6, UPT, UPT, -UR5, UR42, UR40 ;  /* 0x0000002a05067290 */ /* 0x000fe2000fffe128 */
[----:B------:R-:W-:-:S02]  /*1810*/  CS2R R70, SRZ ;  /* 0x0000000000467805 */ /* 0x000fc4000001ff00 */
[----:B------:R-:W-:Y:S01]  /*1820*/  CS2R R68, SRZ ;  /* 0x0000000000447805 */ /* 0x000fe2000001ff00 */
[----:B------:R3:W2:Y:S01]  /*1830*/  LDSM.16.M88.4 R184, [R216+0x400] ;  /* 0x00040000d8b8783b */ /* 0x0006a20000000200 */
[----:B------:R-:W-:Y:S01]  /*1840*/  USHF.R.S32.HI UR5, URZ, 0x1f, UR6 ;  /* 0x0000001fff057899 */ /* 0x000fe20008011406 */
[----:B------:R-:W-:Y:S02]  /*1850*/  CS2R R62, SRZ ;  /* 0x00000000003e7805 */ /* 0x000fe4000001ff00 */
[----:B------:R-:W-:Y:S01]  /*1860*/  CS2R R60, SRZ ;  /* 0x00000000003c7805 */ /* 0x000fe2000001ff00 */
[----:B------:R3:W2:Y:S01]  /*1870*/  LDSM.16.M88.4 R196, [R216+0x2000] ;  /* 0x00200000d8c4783b */ /* 0x0006a20000000200 */
[----:B------:R-:W-:Y:S01]  /*1880*/  ULEA.HI UR5, UR5, UR6, URZ, 0x6 ;  /* 0x0000000605057291 */ /* 0x000fe2000f8f30ff */
[----:B------:R-:W-:Y:S02]  /*1890*/  CS2R R66, SRZ ;  /* 0x0000000000427805 */ /* 0x000fe4000001ff00 */
[----:B------:R-:W-:Y:S01]  /*18a0*/  CS2R R64, SRZ ;  /* 0x0000000000407805 */ /* 0x000fe2000001ff00 */
[----:B------:R3:W2:Y:S01]  /*18b0*/  LDSM.16.M88.4 R200, [R216+0x2400] ;  /* 0x00240000d8c8783b */ /* 0x0006a20000000200 */
[----:B------:R-:W-:Y:S01]  /*18c0*/  USHF.R.S32.HI UR5, URZ, 0x6, UR5 ;  /* 0x00000006ff057899 */ /* 0x000fe20008011405 */
[----:B------:R-:W-:-:S02]  /*18d0*/  CS2R R58, SRZ ;  /* 0x00000000003a7805 */ /* 0x000fc4000001ff00 */
[----:B------:R-:W-:Y:S01]  /*18e0*/  CS2R R56, SRZ ;  /* 0x0000000000387805 */ /* 0x000fe2000001ff00 */
[----:B------:R3:W2:Y:S01]  /*18f0*/  LDSM.16.M88.4 R212, [R216+0x4000] ;  /* 0x00400000d8d4783b */ /* 0x0006a20000000200 */
[----:B------:R-:W-:Y:S01]  /*1900*/  UISETP.LT.AND UP0, UPT, URZ, UR5, UPT ;  /* 0x00000005ff00728c */ /* 0x000fe2000bf01270 */
[----:B------:R-:W-:Y:S02]  /*1910*/  CS2R R54, SRZ ;  /* 0x0000000000367805 */ /* 0x000fe4000001ff00 */
[----:B------:R-:W-:Y:S01]  /*1920*/  CS2R R52, SRZ ;  /* 0x0000000000347805 */ /* 0x000fe2000001ff00 */
[----:B------:R-:W2:Y:S01]  /*1930*/  LDSM.16.M88.4 R216, [R216+0x4400] ;  /* 0x00440000d8d8783b */ /* 0x000ea20000000200 */
[----:B------:R-:W-:Y:S01]  /*1940*/  USEL UR5, URZ, UR5, !UP0 ;  /* 0x00000005ff057287 */ /* 0x000fe2000c000000 */
[----:B------:R-:W-:Y:S02]  /*1950*/  CS2R R46, SRZ ;  /* 0x00000000002e7805 */ /* 0x000fe4000001ff00 */
[----:B------:R-:W-:Y:S01]  /*1960*/  CS2R R44, SRZ ;  /* 0x00000000002c7805 */ /* 0x000fe2000001ff00 */
[----:B------:R3:W2:Y:S01]  /*1970*/  LDSM.16.M88.4 R192, [R222+0x11400] ;  /* 0x01140000dec0783b */ /* 0x0006a20000000200 */
[----:B------:R-:W-:Y:S01]  /*1980*/  UISETP.GT.AND UP0, UPT, UR48, UR5, UPT ;  /* 0x000000053000728c */ /* 0x000fe2000bf04270 */
[----:B------:R-:W-:-:S02]  /*1990*/  CS2R R50, SRZ ;  /* 0x0000000000327805 */ /* 0x000fc4000001ff00 */
[----:B------:R-:W-:Y:S01]  /*19a0*/  CS2R R48, SRZ ;  /* 0x0000000000307805 */ /* 0x000fe2000001ff00 */
[----:B------:R3:W2:Y:S01]  /*19b0*/  LDSM.16.M88.4 R204, [R222+0x13000] ;  /* 0x01300000decc783b */ /* 0x0006a20000000200 */
[----:B------:R-:W-:Y:S02]  /*19c0*/  CS2R R42, SRZ ;  /* 0x00000000002a7805 */ /* 0x000fe4000001ff00 */
[----:B------:R-:W-:Y:S02]  /*19d0*/  CS2R R40, SRZ ;  /* 0x0000000000287805 */ /* 0x000fe4000001ff00 */
[----:B------:R-:W-:Y:S01]  /*19e0*/  CS2R R38, SRZ ;  /* 0x0000000000267805 */ /* 0x000fe2000001ff00 */
[----:B------:R3:W2:Y:S01]  /*19f0*/  LDSM.16.M88.4 R208, [R222+0x13400] ;  /* 0x01340000ded0783b */ /* 0x0006a20000000200 */
[----:B------:R-:W-:Y:S01]  /*1a00*/  CS2R R36, SRZ ;  /* 0x0000000000247805 */ /* 0x000fe2000001ff00 */
[----:B-1----:R-:W-:Y:S01]  /*1a10*/  UIMAD.WIDE UR20, UR45, 0x4, UR20 ;  /* 0x000000042d1478a5 */ /* 0x002fe2000f8e0214 */
[----:B----4-:R-:W-:Y:S11]  /*1a20*/  BRA.U !UP0, `(.L_x_304) ;  /* 0x0000004908147547 */ /* 0x010ff6000b800000 */
[----:B------:R-:W-:Y:S01]  /*1a30*/  SHF.R.U32.HI R2, RZ, 0x4, R228 ;  /* 0x00000004ff027819 */ /* 0x000fe200000116e4 */
[----:B------:R-:W-:Y:S01]  /*1a40*/  USHF.L.U32 UR6, UR48, 0x6, URZ ;  /* 0x0000000630067899 */ /* 0x000fe200080006ff */
[----:B------:R-:W-:Y:S01]  /*1a50*/  LOP3.LUT R0, R16, 0x120, RZ, 0xc0, !PT ;  /* 0x0000012010007812 */ /* 0x000fe200078ec0ff */
[----:B------:R-:W-:Y:S01]  /*1a60*/  IMAD.U32 R6, RZ, RZ, UR42 ;  /* 0x0000002aff067e24 */ /* 0x000fe2000f8e00ff */
[----:B------:R-:W-:Y:S01]  /*1a70*/  LOP3.LUT R2, R2, 0x8, RZ, 0xc0, !PT ;  /* 0x0000000802027812 */ /* 0x000fe200078ec0ff */
[----:B------:R-:W1:Y:S01]  /*1a80*/  LDCU UR13, c[0x0][0x3b0] ;  /* 0x00007600ff0d77ac */ /* 0x000e620008000800 */
[----:B------:R-:W-:Y:S01]  /*1a90*/  LOP3.LUT R168, R0, 0x200, R168, 0xf8, !PT ;  /* 0x0000020000a87812 */ /* 0x000fe200078ef8a8 */
[----:B------:R-:W-:Y:S01]  /*1aa0*/  IMAD.U32 R0, RZ, RZ, UR6 ;  /* 0x00000006ff007e24 */ /* 0x000fe2000f8e00ff */
[----:B------:R-:W-:Y:S01]  /*1ab0*/  LOP3.LUT R2, R2, 0x10, R228, 0xf8, !PT ;  /* 0x0000001002027812 */ /* 0x000fe200078ef8e4 */
[----:B------:R-:W4:Y:S01]  /*1ac0*/  LDCU UR7, c[0x0][0x590] ;  /* 0x0000b200ff0777ac */ /* 0x000f220008000800 */
[----:B------:R-:W3:Y:S01]  /*1ad0*/  S2R R228, SR_TID.X ;  /* 0x0000000000e47919 */ /* 0x000ee20000002100 */
[----:B------:R-:W-:Y:S01]  /*1ae0*/  LOP3.LUT R10, R10, 0x8, R223, 0x78, !PT ;  /* 0x000000080a0a7812 */ /* 0x000fe200078e78df */
[----:B------:R-:W-:Y:S01]  /*1af0*/  IMAD.MOV.U32 R227, RZ, RZ, 0x20 ;  /* 0x00000020ffe37424 */ /* 0x000fe200078e00ff */
[----:B------:R-:W-:Y:S01]  /*1b00*/  LOP3.LUT R2, R2, 0xc0, R16, 0xf8, !PT ;  /* 0x000000c002027812 */ /* 0x000fe200078ef810 */
[----:B------:R-:W-:Y:S01]  /*1b10*/  UIADD3 UR40, UPT, UPT, -UR49, UR42, UR40 ;  /* 0x0000002a31287290 */ /* 0x000fe2000fffe128 */
[----:B------:R-:W-:Y:S01]  /*1b20*/  IADD3 R3, PT, PT, R0, UR49, R23 ;  /* 0x0000003100037c10 */ /* 0x000fe2000fffe017 */
[----:B------:R-:W-:Y:S01]  /*1b30*/  IMAD.MOV.U32 R225, RZ, RZ, 0x20 ;  /* 0x00000020ffe17424 */ /* 0x000fe200078e00ff */
[----:B------:R-:W-:Y:S01]  /*1b40*/  LOP3.LUT R11, R2, R11, RZ, 0x3c, !PT ;  /* 0x0000000b020b7212 */ /* 0x000fe200078e3cff */
[----:B------:R-:W-:Y:S01]  /*1b50*/  IMAD.MOV.U32 R127, RZ, RZ, RZ ;  /* 0x000000ffff7f7224 */ /* 0x000fe200078e00ff */
[----:B------:R-:W-:Y:S01]  /*1b60*/  IADD3 R2, PT, PT, R3, -0x1f, -R6 ;  /* 0xffffffe103027810 */ /* 0x000fe20007ffe806 */
[----:B------:R-:W-:Y:S01]  /*1b70*/  USHF.L.U32 UR19, UR19, 0x3, URZ ;  /* 0x0000000313137899 */ /* 0x000fe200080006ff */
[----:B------:R-:W-:Y:S01]  /*1b80*/  LOP3.LUT R10, R168, R10, RZ, 0xfc, !PT ;  /* 0x0000000aa80a7212 */ /* 0x000fe200078efcff */
[----:B------:R-:W2:Y:S01]  /*1b90*/  LDCU UR16, c[0x0][0x3e0] ;  /* 0x00007c00ff1077ac */ /* 0x000ea20008000800 */
[----:B------:R-:W-:Y:S01]  /*1ba0*/  LOP3.LUT R11, R11, 0x120, R16, 0xf8, !PT ;  /* 0x000001200b0b7812 */ /* 0x000fe200078ef810 */
[----:B------:R2:W-:Y:S01]  /*1bb0*/  STL [R1+0xc], R2 ;  /* 0x00000c0201007387 */ /* 0x0005e20000100800 */
[----:B------:R-:W-:Y:S01]  /*1bc0*/  SEL R227, R227, 0xffffffe0, !P0 ;  /* 0xffffffe0e3e37807 */ /* 0x000fe20004000000 */
[----:B------:R-:W2:Y:S01]  /*1bd0*/  LDCU UR18, c[0x0][0x50c] ;  /* 0x0000a180ff1277ac */ /* 0x000ea20008000800 */
[----:B------:R-:W-:Y:S01]  /*1be0*/  LEA R221, R10, UR4, 0x1 ;  /* 0x000000040add7c11 */ /* 0x000fe2000f8e08ff */
[----:B------:R2:W-:Y:S01]  /*1bf0*/  STL.64 [R1], R4 ;  /* 0x0000000401007387 */ /* 0x0005e20000100a00 */
[----:B------:R-:W2:Y:S03]  /*1c00*/  LDCU UR17, c[0x0][0x45c] ;  /* 0x00008b80ff1177ac */ /* 0x000ea60008000800 */
[----:B------:R2:W-:Y:S01]  /*1c10*/  STL [R1+0x20], R9 ;  /* 0x0000200901007387 */ /* 0x0005e20000100800 */
[----:B-1----:R-:W-:-:S03]  /*1c20*/  USHF.L.U32 UR13, UR13, 0x6, URZ ;  /* 0x000000060d0d7899 */ /* 0x002fc600080006ff */
[----:B-----5:R1:W-:Y:S01]  /*1c30*/  STL [R1+0x34], R12 ;  /* 0x0000340c01007387 */ /* 0x0203e20000100800 */
[----:B----4-:R-:W-:Y:S02]  /*1c40*/  USHF.L.U32 UR7, UR7, 0x6, URZ ;  /* 0x0000000607077899 */ /* 0x010fe400080006ff */
[----:B------:R-:W-:Y:S01]  /*1c50*/  UIADD3 UR40, UPT, UPT, UR40, 0x80, URZ ;  /* 0x0000008028287890 */ /* 0x000fe2000fffe0ff */
[----:B------:R1:W-:Y:S01]  /*1c60*/  STL [R1+0x30], R14 ;  /* 0x0000300e01007387 */ /* 0x0003e20000100800 */
[----:B---3--:R-:W-:-:S03]  /*1c70*/  LOP3.LUT P2, R0, R228, 0x4, RZ, 0xc0, !PT ;  /* 0x00000004e4007812 */ /* 0x008fc6000784c0ff */
[----:B------:R1:W-:Y:S01]  /*1c80*/  STL [R1+0x2c], R15 ;  /* 0x00002c0f01007387 */ /* 0x0003e20000100800 */
[----:B------:R-:W-:-:S03]  /*1c90*/  ISETP.NE.AND P1, PT, R0, RZ, PT ;  /* 0x000000ff0000720c */ /* 0x000fc60003f25270 */
[----:B------:R1:W-:Y:S01]  /*1ca0*/  STL [R1+0x28], R13 ;  /* 0x0000280d01007387 */ /* 0x0003e20000100800 */
[----:B--2---:R-:W-:Y:S02]  /*1cb0*/  IMAD.MOV.U32 R2, RZ, RZ, 0x10 ;  /* 0x00000010ff027424 */ /* 0x004fe400078e00ff */
[C---:B------:R-:W-:Y:S01]  /*1cc0*/  IMAD.SHL.U32 R229, R228.reuse, 0x20, RZ ;  /* 0x00000020e4e57824 */ /* 0x040fe200078e00ff */
[----:B------:R-:W-:Y:S01]  /*1cd0*/  LEA R220, R11, UR4, 0x1 ;  /* 0x000000040bdc7c11 */ /* 0x000fe2000f8e08ff */
[C---:B------:R-:W-:Y:S01]  /*1ce0*/  IMAD.SHL.U32 R3, R228.reuse, 0x2, RZ ;  /* 0x00000002e4037824 */ /* 0x040fe200078e00ff */
[----:B------:R-:W-:Y:S01]  /*1cf0*/  LOP3.LUT P0, RZ, R228, 0x2, RZ, 0xc0, !PT ;  /* 0x00000002e4ff7812 */ /* 0x000fe2000780c0ff */
[----:B------:R-:W-:Y:S01]  /*1d00*/  IMAD.IADD R224, R222, 0x1, R227 ;  /* 0x00000001dee07824 */ /* 0x000fe200078e02e3 */
[----:B------:R-:W-:Y:S01]  /*1d10*/  LOP3.LUT R0, R229, 0x7400, RZ, 0xc0, !PT ;  /* 0x00007400e5007812 */ /* 0x000fe200078ec0ff */
[----:B------:R-:W-:Y:S01]  /*1d20*/  VIADD R221, R221, UR12 ;  /* 0x0000000cdddd7c36 */ /* 0x000fe20008000000 */
[----:B------:R-:W-:Y:S01]  /*1d30*/  LOP3.LUT P3, R226, R228, 0x8, RZ, 0xc0, !PT ;  /* 0x00000008e4e27812 */ /* 0x000fe2000786c0ff */
[----:B------:R-:W-:Y:S01]  /*1d40*/  VIADD R220, R220, UR12 ;  /* 0x0000000cdcdc7c36 */ /* 0x000fe20008000000 */
[----:B------:R-:W-:-:S02]  /*1d50*/  SEL R2, R2, 0xfffffff0, !P2 ;  /* 0xfffffff002027807 */ /* 0x000fc40005000000 */
[----:B------:R-:W-:Y:S02]  /*1d60*/  SEL R225, R225, 0xffffffe0, !P0 ;  /* 0xffffffe0e1e17807 */ /* 0x000fe40004000000 */
[----:B------:R-:W-:-:S07]  /*1d70*/  LOP3.LUT R0, R0, 0x6, R3, 0xf8, !PT ;  /* 0x0000000600007812 */ /* 0x000fce00078ef803 */
.L_x_307:
[----:B------:R-:W0:Y:S01]  /*1d80*/  LDGDEPBAR ;  /* 0x00000000000079af */ /* 0x000e220000000000 */
[----:B------:R-:W-:Y:S01]  /*1d90*/  IMAD.IADD R0, R221, 0x1, R227 ;  /* 0x00000001dd007824 */ /* 0x000fe200078e02e3 */
[----:B------:R-:W-:Y:S01]  /*1da0*/  UIADD3 UR6, UPT, UPT, UR6, -0x40, URZ ;  /* 0xffffffc006067890 */ /* 0x000fe2000fffe0ff */
[----:B------:R-:W-:Y:S05]  /*1db0*/  MOV R235, 0x20 ;  /* 0x0000002000eb7802 */ /* 0x000fea0000000f00 */
[----:B------:R-:W2:Y:S01]  /*1dc0*/  LDL R232, [R1+0xc] ;  /* 0x00000c0001e87983 */ /* 0x000ea20000100800 */
[----:B------:R-:W-:Y:S02]  /*1dd0*/  USHF.L.U32 UR12, UR39, 0x7, URZ ;  /* 0x00000007270c7899 */ /* 0x000fe400080006ff */
[----:B------:R-:W-:Y:S01]  /*1de0*/  UISETP.GE.AND UP0, UPT, UR6, UR40, UPT ;  /* 0x000000280600728c */ /* 0x000fe2000bf06270 */
[----:B------:R-:W3:Y:S01]  /*1df0*/  LDL R2, [R1+0x34] ;  /* 0x0000340001027983 */ /* 0x000ee20000100800 */
[----:B------:R-:W-:Y:S01]  /*1e00*/  UMOV UR4, UR29 ;  /* 0x0000001d00047c82 */ /* 0x000fe20008000000 */
[----:B------:R-:W-:Y:S02]  /*1e10*/  UIADD3 UR48, UPT, UPT, UR48, -0x1, URZ ;  /* 0xffffffff30307890 */ /* 0x000fe4000fffe0ff */
[----:B----4-:R-:W4:Y:S01]  /*1e20*/  LDL R3, [R1+0x30] ;  /* 0x0000300001037983 */ /* 0x010f220000100800 */
[----:B------:R-:W-:Y:S01]  /*1e30*/  PLOP3.LUT P0, PT, PT, PT, UP0, 0x80, 0x8 ;  /* 0x000000000008781c */ /* 0x000fe20003f0f008 */
[----:B------:R-:W-:Y:S02]  /*1e40*/  UISETP.GT.AND UP0, UPT, UR48, UR5, UPT ;  /* 0x000000053000728c */ /* 0x000fe4000bf04270 */
[----:B------:R-:W-:Y:S04]  /*1e50*/  STL [R1+0x74], R51 ;  /* 0x0000743301007387 */ /* 0x000fe80000100800 */
        /* <DEDUP_REMOVED lines=14> */
[----:B------:R-:W-:Y:S01]  /*1f40*/  STL [R1+0x38], R36 ;  /* 0x0000382401007387 */ /* 0x000fe20000100800 */
[----:B----4-:R-:W-:Y:S01]  /*1f50*/  FSETP.NEU.FTZ.AND P4, PT, R3, -INF , PT ;  /* 0xff8000000300780b */ /* 0x010fe20003f9d000 */
[----:B------:R-:W-:Y:S04]  /*1f60*/  DEPBAR.LE SB0, 0x0 ;  /* 0x000080000000791a */ /* 0x000fe80000000000 */
[----:B------:R-:W-:Y:S01]  /*1f70*/  BAR.SYNC.DEFER_BLOCKING 0x0 ;  /* 0x0000000000007b1d */ /* 0x000fe20000010000 */
[----:B---3--:R-:W-:Y:S05]  /*1f80*/  FSETP.NEU.FTZ.AND P5, PT, R2, -INF , PT ;  /* 0xff8000000200780b */ /* 0x008fea0003fbd000 */
[----:B------:R-:W-:Y:S08]  /*1f90*/  LDSM.16.M88.4 R32, [R221] ;  /* 0x00000000dd20783b */ /* 0x000ff00000000200 */
[----:B------:R-:W3:Y:S08]  /*1fa0*/  LDSM.16.M88.4 R16, [R222+0x9000] ;  /* 0x00900000de10783b */ /* 0x000ef00000000200 */
[----:B------:R-:W4:Y:S08]  /*1fb0*/  LDSM.16.M88.4 R28, [R221+0x800] ;  /* 0x00080000dd1c783b */ /* 0x000f300000000200 */
[----:B------:R-:W2:Y:S08]  /*1fc0*/  LDSM.16.M88.4 R132, [R222+0x9400] ;  /* 0x00940000de84783b */ /* 0x000eb00000000200 */
[----:B------:R-:W-:Y:S08]  /*1fd0*/  LDSM.16.M88.4 R136, [R0] ;  /* 0x000000000088783b */ /* 0x000ff00000000200 */
[----:B------:R-:W2:Y:S01]  /*1fe0*/  LDSM.16.M88.4 R140, [R224+0x9000] ;  /* 0x00900000e08c783b */ /* 0x000ea20000000200 */
[-C--:B---3--:R-:W-:Y:S07]  /*1ff0*/  HMMA.16816.F32.BF16 R4, R32, R16.reuse, RZ ;  /* 0x000000102004723c */ /* 0x088fee00000418ff */
[----:B------:R-:W3:Y:S01]  /*2000*/  LDSM.16.M88.4 R144, [R0+0x800] ;  /* 0x000800000090783b */ /* 0x000ee20000000200 */
[C---:B----4-:R-:W-:Y:S07]  /*2010*/  HMMA.16816.F32.BF16 R8, R28.reuse, R16, RZ ;  /* 0x000000101c08723c */ /* 0x050fee00000418ff */
[----:B------:R-:W4:Y:S01]  /*2020*/  LDSM.16.M88.4 R148, [R224+0x9400] ;  /* 0x00940000e094783b */ /* 0x000f220000000200 */
[-C--:B-1----:R-:W-:Y:S07]  /*2030*/  HMMA.16816.F32.BF16 R12, R28, R18.reuse, RZ ;  /* 0x000000121c0c723c */ /* 0x082fee00000418ff */
[----:B------:R-:W-:Y:S01]  /*2040*/  LDSM.16.M88.4 R152, [R221+0x1000] ;  /* 0x00100000dd98783b */ /* 0x000fe20000000200 */
[C---:B------:R-:W-:Y:S07]  /*2050*/  HMMA.16816.F32.BF16 R16, R32.reuse, R18, RZ ;  /* 0x000000122010723c */ /* 0x040fee00000418ff */
[----:B------:R-:W1:Y:S01]  /*2060*/  LDSM.16.M88.4 R156, [R222+0xb000] ;  /* 0x00b00000de9c783b */ /* 0x000e620000000200 */
[-C--:B--2---:R-:W-:Y:S07]  /*2070*/  HMMA.16816.F32.BF16 R20, R32, R132.reuse, RZ ;  /* 0x000000842014723c */ /* 0x084fee00000418ff */
[----:B------:R-:W2:Y:S01]  /*2080*/  LDSM.16.M88.4 R160, [R221+0x1800] ;  /* 0x00180000dda0783b */ /* 0x000ea20000000200 */
[C---:B------:R-:W-:Y:S07]  /*2090*/  HMMA.16816.F32.BF16 R24, R28.reuse, R132, RZ ;  /* 0x000000841c18723c */ /* 0x040fee00000418ff */
[----:B------:R-:W-:Y:S01]  /*20a0*/  LDSM.16.M88.4 R164, [R224+0xb000] ;  /* 0x00b00000e0a4783b */ /* 0x000fe20000000200 */
[-C--:B------:R-:W-:Y:S07]  /*20b0*/  HMMA.16816.F32.BF16 R28, R28, R134.reuse, RZ ;  /* 0x000000861c1c723c */ /* 0x080fee00000418ff */
[----:B------:R-:W-:Y:S01]  /*20c0*/  LDSM.16.M88.4 R168, [R222+0xd000] ;  /* 0x00d00000dea8783b */ /* 0x000fe20000000200 */
[----:B------:R-:W-:Y:S07]  /*20d0*/  HMMA.16816.F32.BF16 R32, R32, R134, RZ ;  /* 0x000000862020723c */ /* 0x000fee00000418ff */
[----:B------:R-:W2:Y:S01]  /*20e0*/  LDSM.16.M88.4 R132, [R222+0xb400] ;  /* 0x00b40000de84783b */ /* 0x000ea20000000200 */
[-C--:B------:R-:W-:Y:S08]  /*20f0*/  HMMA.16816.F32.BF16 R4, R136, R140.reuse, R4 ;  /* 0x0000008c8804723c */ /* 0x080ff00000041804 */
[C---:B---3--:R-:W-:Y:S08]  /*2100*/  HMMA.16816.F32.BF16 R8, R144.reuse, R140, R8 ;  /* 0x0000008c9008723c */ /* 0x048ff00000041808 */
[-C--:B------:R-:W-:Y:S08]  /*2110*/  HMMA.16816.F32.BF16 R12, R144, R142.reuse, R12 ;  /* 0x0000008e900c723c */ /* 0x080ff0000004180c */
[C---:B------:R-:W-:Y:S01]  /*2120*/  HMMA.16816.F32.BF16 R16, R136.reuse, R142, R16 ;  /* 0x0000008e8810723c */ /* 0x040fe20000041810 */
[----:B------:R-:W3:Y:S07]  /*2130*/  LDSM.16.M88.4 R140, [R0+0x1000] ;  /* 0x00100000008c783b */ /* 0x000eee0000000200 */
[-C--:B----4-:R-:W-:Y:S08]  /*2140*/  HMMA.16816.F32.BF16 R20, R136, R148.reuse, R20 ;  /* 0x000000948814723c */ /* 0x090ff00000041814 */
        /* <DEDUP_REMOVED lines=16> */
[----:B------:R-:W2:Y:S07]  /*2250*/  LDSM.16.M88.4 R132, [R221+0x2800] ;  /* 0x00280000dd84783b */ /* 0x000eae0000000200 */
[-C--:B---3--:R-:W-:Y:S01]  /*2260*/  HMMA.16816.F32.BF16 R4, R140, R164.reuse, R4 ;  /* 0x000000a48c04723c */ /* 0x088fe20000041804 */
[----:B------:R-:W3:Y:S07]  /*2270*/  LDSM.16.M88.4 R152, [R222+0xd400] ;  /* 0x00d40000de98783b */ /* 0x000eee0000000200 */
[C---:B----4-:R-:W-:Y:S08]  /*2280*/  HMMA.16816.F32.BF16 R8, R136.reuse, R164, R8 ;  /* 0x000000a48808723c */ /* 0x050ff00000041808 */
[-C--:B------:R-:W-:Y:S08]  /*2290*/  HMMA.16816.F32.BF16 R12, R136, R166.reuse, R12 ;  /* 0x000000a6880c723c */ /* 0x080ff0000004180c */
[C---:B------:R-:W-:Y:S08]  /*22a0*/  HMMA.16816.F32.BF16 R16, R140.reuse, R166, R16 ;  /* 0x000000a68c10723c */ /* 0x040ff00000041810 */
[-C--:B------:R-:W-:Y:S08]  /*22b0*/  HMMA.16816.F32.BF16 R20, R140, R144.reuse, R20 ;  /* 0x000000908c14723c */ /* 0x080ff00000041814 */
[C---:B------:R-:W-:Y:S08]  /*22c0*/  HMMA.16816.F32.BF16 R24, R136.reuse, R144, R24 ;  /* 0x000000908818723c */ /* 0x040ff00000041818 */
[-C--:B------:R-:W-:Y:S01]  /*22d0*/  HMMA.16816.F32.BF16 R28, R136, R146.reuse, R28 ;  /* 0x00000092881c723c */ /* 0x080fe2000004181c */
[----:B------:R4:W3:Y:S07]  /*22e0*/  LDSM.16.M88.4 R136, [R0+0x2800] ;  /* 0x002800000088783b */ /* 0x0008ee0000000200 */
[----:B------:R-:W-:Y:S01]  /*22f0*/  HMMA.16816.F32.BF16 R32, R140, R146, R32 ;  /* 0x000000928c20723c */ /* 0x000fe20000041820 */
[----:B------:R-:W-:Y:S01]  /*2300*/  IMAD.U32 R140, RZ, RZ, UR20 ;  /* 0x00000014ff8c7e24 */ /* 0x000fe2000f8e00ff */
[----:B------:R-:W-:Y:S06]  /*2310*/  MOV R141, UR21 ;  /* 0x00000015008d7c02 */ /* 0x000fec0008000f00 */
[-C--:B-1----:R-:W-:Y:S08]  /*2320*/  HMMA.16816.F32.BF16 R4, R148, R168.reuse, R4 ;  /* 0x000000a89404723c */ /* 0x082ff00000041804 */
[C---:B--2---:R-:W-:Y:S04]  /*2330*/  HMMA.16816.F32.BF16 R8, R132.reuse, R168, R8 ;  /* 0x000000a88408723c */ /* 0x044fe80000041808 */
[C---:B----4-:R-:W-:Y:S01]  /*2340*/  @!P0 IMAD.SHL.U32 R0, R228.reuse, 0x2, RZ ;  /* 0x00000002e4008824 */ /* 0x050fe200078e00ff */
[C---:B------:R-:W-:Y:S01]  /*2350*/  SHF.L.U32 R169, R228.reuse, 0x2, RZ ;  /* 0x00000002e4a97819 */ /* 0x040fe200000006ff */
[----:B------:R-:W-:Y:S02]  /*2360*/  IMAD.SHL.U32 R168, R228, 0x10, RZ ;  /* 0x00000010e4a87824 */ /* 0x000fe400078e00ff */
[-C--:B------:R-:W-:Y:S03]  /*2370*/  HMMA.16816.F32.BF16 R12, R132, R170.reuse, R12 ;  /* 0x000000aa840c723c */ /* 0x080fe6000004180c */
[----:B------:R-:W-:Y:S04]  /*2380*/  @!P0 LOP3.LUT R0, R0, 0x6, RZ, 0xc0, !PT ;  /* 0x0000000600008812 */ /* 0x000fe800078ec0ff */
[----:B------:R-:W-:Y:S01]  /*2390*/  @!P0 LOP3.LUT R0, R0, 0x1e0, R223, 0xf8, !PT ;  /* 0x000001e000008812 */ /* 0x000fe200078ef8df */
[C---:B------:R-:W-:Y:S04]  /*23a0*/  HMMA.16816.F32.BF16 R16, R148.reuse, R170, R16 ;  /* 0x000000aa9410723c */ /* 0x040fe80000041810 */
[----:B------:R-:W-:Y:S01]  /*23b0*/  @!P0 VIADD R0, R0, UR12 ;  /* 0x0000000c00008c36 */ /* 0x000fe20008000000 */
[----:B------:R-:W-:Y:S03]  /*23c0*/  SHF.R.U32.HI R223, RZ, 0x1, R228 ;  /* 0x00000001ffdf7819 */ /* 0x000fe600000116e4 */
[-C--:B---3--:R-:W-:Y:S08]  /*23d0*/  HMMA.16816.F32.BF16 R20, R148, R152.reuse, R20 ;  /* 0x000000989414723c */ /* 0x088ff00000041814 */
        /* <DEDUP_REMOVED lines=22> */
[----:B------:R3:W-:Y:S01]  /*2540*/  MUFU.TANH R165, R13 ;  /* 0x0000000d00a57308 */ /* 0x0007e20000002400 */
[----:B------:R-:W-:Y:S01]  /*2550*/  FMUL.FTZ R16, R16, UR18 ;  /* 0x0000001210107c20 */ /* 0x000fe20008410000 */
[----:B------:R-:W-:Y:S01]  /*2560*/  FMUL.FTZ R17, R17, UR18 ;  /* 0x0000001211117c20 */ /* 0x000fe20008410000 */
[----:B------:R-:W-:Y:S01]  /*2570*/  FMUL.FTZ R19, R19, UR18 ;  /* 0x0000001213137c20 */ /* 0x000fe20008410000 */
[----:B------:R-:W-:Y:S06]  /*2580*/  FMUL.FTZ R18, R18, UR18 ;  /* 0x0000001212127c20 */ /* 0x000fec0008410000 */
[----:B------:R-:W4:Y:S10]  /*2590*/  MUFU.TANH R37, R6 ;  /* 0x0000000600257308 */ /* 0x000f340000002400 */
[----:B------:R1:W-:Y:S01]  /*25a0*/  MUFU.TANH R234, R14 ;  /* 0x0000000e00ea7308 */ /* 0x0003e20000002400 */
[----:B---3--:R-:W3:Y:S09]  /*25b0*/  LDL R13, [R1+0x2c] ;  /* 0x00002c00010d7983 */ /* 0x008ef20000100800 */
[----:B------:R2:W4:Y:S10]  /*25c0*/  MUFU.TANH R36, R7 ;  /* 0x0000000700247308 */ /* 0x0005340000002400 */
[----:B------:R4:W-:Y:S01]  /*25d0*/  MUFU.TANH R231, R8 ;  /* 0x0000000800e77308 */ /* 0x0009e20000002400 */
[----:B-1----:R-:W3:Y:S09]  /*25e0*/  LDL R14, [R1+0x28] ;  /* 0x00002800010e7983 */ /* 0x002ef20000100800 */
[----:B------:R1:W-:Y:S01]  /*25f0*/  MUFU.TANH R230, R9 ;  /* 0x0000000900e67308 */ /* 0x0003e20000002400 */
[----:B--2---:R-:W2:Y:S09]  /*2600*/  LDSM.16.M88.4 R4, [R224+0xd400] ;  /* 0x00d40000e004783b */ /* 0x004eb20000000200 */
[----:B------:R1:W-:Y:S01]  /*2610*/  MUFU.TANH R236, R11 ;  /* 0x0000000b00ec7308 */ /* 0x0003e20000002400 */
[----:B----4-:R-:W-:Y:S04]  /*2620*/  @!P0 VIADDMNMX R8, R232, -R235, UR49, PT ;  /* 0x00000031e8088e46 */ /* 0x010fe8000b8009eb */
[-C--:B------:R-:W-:Y:S05]  /*2630*/  @!P0 ISETP.GE.AND P6, PT, R0, R8.reuse, PT ;  /* 0x000000080000820c */ /* 0x080fea0003fc6270 */
[----:B------:R4:W-:Y:S01]  /*2640*/  MUFU.TANH R237, R10 ;  /* 0x0000000a00ed7308 */ /* 0x0009e20000002400 */
[----:B-1----:R-:W-:Y:S01]  /*2650*/  FMUL.FTZ R9, R2, 1.4426950216293334961 ;  /* 0x3fb8aa3b02097820 */ /* 0x002fe20000410000 */
[----:B------:R-:W-:Y:S01]  /*2660*/  IMAD.MOV.U32 R2, RZ, RZ, R145 ;  /* 0x000000ffff027224 */ /* 0x000fe200078e0091 */
[----:B------:R-:W-:Y:S03]  /*2670*/  @!P0 FSEL R2, R145, -INF , !P6 ;  /* 0xff80000091028808 */ /* 0x000fe60007000000 */
[----:B------:R-:W-:Y:S04]  /*2680*/  FSEL R9, R9, RZ, P5 ;  /* 0x000000ff09097208 */ /* 0x000fe80002800000 */
[----:B------:R1:W-:Y:S01]  /*2690*/  MUFU.TANH R166, R12 ;  /* 0x0000000c00a67308 */ /* 0x0003e20000002400 */
[----:B------:R-:W-:Y:S01]  /*26a0*/  FMUL.FTZ R11, R3, 1.4426950216293334961 ;  /* 0x3fb8aa3b030b7820 */ /* 0x000fe20000410000 */
[----:B------:R-:W-:Y:S01]  /*26b0*/  MOV R3, 0x18 ;  /* 0x0000001800037802 */ /* 0x000fe20000000f00 */
[----:B------:R-:W-:Y:S03]  /*26c0*/  FFMA.FTZ R2, R2, UR17, -R9 ;  /* 0x0000001102027c23 */ /* 0x000fe60008010809 */
[----:B------:R-:W-:Y:S04]  /*26d0*/  FSEL R11, R11, RZ, P4 ;  /* 0x000000ff0b0b7208 */ /* 0x000fe80002000000 */
[----:B------:R1:W-:Y:S01]  /*26e0*/  MUFU.EX2 R148, R2 ;  /* 0x0000000200947308 */ /* 0x0003e20000000800 */
[----:B----4-:R-:W-:Y:S09]  /*26f0*/  IMAD.MOV.U32 R10, RZ, RZ, R167 ;  /* 0x000000ffff0a7224 */ /* 0x010ff200078e00a7 */
[----:B------:R-:W-:Y:S01]  /*2700*/  MUFU.TANH R150, R16 ;  /* 0x0000001000967308 */ /* 0x000fe20000002400 */
[-C--:B--2---:R-:W-:Y:S01]  /*2710*/  HMMA.16816.F32.BF16 R20, R156, R4.reuse, R20 ;  /* 0x000000049c14723c */ /* 0x084fe20000041814 */
[----:B-1----:R-:W-:Y:S08]  /*2720*/  IMAD.MOV.U32 R12, RZ, RZ, 0x8 ;  /* 0x00000008ff0c7424 */ /* 0x002ff000078e00ff */
[----:B------:R1:W2:Y:S01]  /*2730*/  MUFU.TANH R233, R15 ;  /* 0x0000000f00e97308 */ /* 0x0002a20000002400 */
[C---:B------:R-:W-:Y:S04]  /*2740*/  HMMA.16816.F32.BF16 R24, R136.reuse, R4, R24 ;  /* 0x000000048818723c */ /* 0x040fe80000041818 */
[----:B------:R-:W-:Y:S01]  /*2750*/  @!P0 VIADDMNMX R5, R232, -R3, UR49, PT ;  /* 0x00000031e8058e46 */ /* 0x000fe2000b800903 */
[C---:B------:R-:W-:Y:S01]  /*2760*/  @!P0 VIADD R4, R0.reuse, 0x1 ;  /* 0x0000000100048836 */ /* 0x040fe20000000000 */
[----:B------:R-:W-:Y:S03]  /*2770*/  MOV R2, R37 ;  /* 0x0000002500027202 */ /* 0x000fe60000000f00 */
[----:B------:R-:W-:Y:S01]  /*2780*/  MUFU.TANH R46, R17 ;  /* 0x00000011002e7308 */ /* 0x000fe20000002400 */
[-C--:B------:R-:W-:Y:S03]  /*2790*/  HMMA.16816.F32.BF16 R28, R136, R6.reuse, R28 ;  /* 0x00000006881c723c */ /* 0x080fe6000004181c */
[-C--:B------:R-:W-:Y:S01]  /*27a0*/  @!P0 ISETP.GE.AND P4, PT, R0, R5.reuse, PT ;  /* 0x000000050000820c */ /* 0x080fe20003f86270 */
[----:B------:R-:W-:Y:S01]  /*27b0*/  IMAD.MOV.U32 R3, RZ, RZ, R36 ;  /* 0x000000ffff037224 */ /* 0x000fe200078e0024 */
[----:B------:R-:W-:Y:S01]  /*27c0*/  @!P0 ISETP.GE.AND P5, PT, R4, R8, PT ;  /* 0x000000080400820c */ /* 0x000fe20003fa6270 */
[----:B------:R-:W-:Y:S03]  /*27d0*/  FMUL.FTZ R20, R20, UR18 ;  /* 0x0000001214147c20 */ /* 0x000fe60008410000 */
[----:B------:R4:W-:Y:S01]  /*27e0*/  MUFU.TANH R155, R18 ;  /* 0x00000012009b7308 */ /* 0x0009e20000002400 */
[----:B------:R-:W-:Y:S04]  /*27f0*/  HMMA.16816.F32.BF16 R32, R156, R6, R32 ;  /* 0x000000069c20723c */ /* 0x000fe80000041820 */
[----:B------:R-:W-:Y:S01]  /*2800*/  @!P0 FSEL R2, R37, -INF , !P4 ;  /* 0xff80000025028808 */ /* 0x000fe20006000000 */
[----:B-1----:R-:W-:Y:S01]  /*2810*/  IMAD.MOV.U32 R15, RZ, RZ, R165 ;  /* 0x000000ffff0f7224 */ /* 0x002fe200078e00a5 */
[----:B------:R-:W-:Y:S03]  /*2820*/  @!P0 FSEL R10, R167, -INF , !P5 ;  /* 0xff800000a70a8808 */ /* 0x000fe60006800000 */
[----:B------:R-:W-:Y:S01]  /*2830*/  MUFU.TANH R160, R19 ;  /* 0x0000001300a07308 */ /* 0x000fe20000002400 */
[----:B------:R-:W-:Y:S01]  /*2840*/  @!P0 ISETP.GE.AND P5, PT, R4, R5, PT ;  /* 0x000000050400820c */ /* 0x000fe20003fa6270 */
[----:B------:R-:W-:Y:S01]  /*2850*/  FFMA.FTZ R2, R2, UR17, -R11 ;  /* 0x0000001102027c23 */ /* 0x000fe2000801080b */
[----:B------:R-:W-:Y:S01]  /*2860*/  MOV R6, R234 ;  /* 0x000000ea00067202 */ /* 0x000fe20000000f00 */
[----:B------:R-:W-:Y:S01]  /*2870*/  FFMA.FTZ R10, R10, UR17, -R9 ;  /* 0x000000110a0a7c23 */ /* 0x000fe20008010809 */
[----:B------:R-:W-:Y:S01]  /*2880*/  @!P0 FSEL R3, R36, -INF , !P5 ;  /* 0xff80000024038808 */ /* 0x000fe20006800000 */
[----:B--2---:R-:W-:Y:S02]  /*2890*/  IMAD.MOV.U32 R7, RZ, RZ, R233 ;  /* 0x000000ffff077224 */ /* 0x004fe400078e00e9 */
[----:B------:R-:W-:Y:S02]  /*28a0*/  FMUL.FTZ R21, R21, UR18 ;  /* 0x0000001215157c20 */ /* 0x000fe40008410000 */
[----:B------:R1:W-:Y:S01]  /*28b0*/  MUFU.EX2 R40, R2 ;  /* 0x0000000200287308 */ /* 0x0003e20000000800 */
[----:B------:R-:W-:Y:S01]  /*28c0*/  FMUL.FTZ R22, R22, UR18 ;  /* 0x0000001216167c20 */ /* 0x000fe20008410000 */
[----:B------:R-:W-:Y:S01]  /*28d0*/  FMUL.FTZ R23, R23, UR18 ;  /* 0x0000001217177c20 */ /* 0x000fe20008410000 */
[----:B------:R-:W-:Y:S01]  /*28e0*/  FMUL.FTZ R24, R24, UR18 ;  /* 0x0000001218187c20 */ /* 0x000fe20008410000 */
[----:B------:R-:W-:Y:S01]  /*28f0*/  FMUL.FTZ R25, R25, UR18 ;  /* 0x0000001219197c20 */ /* 0x000fe20008410000 */
[----:B------:R-:W-:Y:S01]  /*2900*/  FMUL.FTZ R26, R26, UR18 ;  /* 0x000000121a1a7c20 */ /* 0x000fe20008410000 */
[----:B------:R-:W-:Y:S01]  /*2910*/  FMUL.FTZ R28, R28, UR18 ;  /* 0x000000121c1c7c20 */ /* 0x000fe20008410000 */
[----:B------:R-:W-:Y:S03]  /*2920*/  FMUL.FTZ R27, R27, UR18 ;  /* 0x000000121b1b7c20 */ /* 0x000fe60008410000 */
[----:B------:R2:W-:Y:S01]  /*2930*/  MUFU.EX2 R51, R10 ;  /* 0x0000000a00337308 */ /* 0x0005e20000000800 */
[----:B------:R-:W-:Y:S01]  /*2940*/  FMUL.FTZ R32, R32, UR18 ;  /* 0x0000001220207c20 */ /* 0x000fe20008410000 */
[----:B------:R-:W-:Y:S01]  /*2950*/  FMUL.FTZ R29, R29, UR18 ;  /* 0x000000121d1d7c20 */ /* 0x000fe20008410000 */
[----:B------:R-:W-:Y:S01]  /*2960*/  FMUL.FTZ R34, R34, UR18 ;  /* 0x0000001222227c20 */ /* 0x000fe20008410000 */
[----:B------:R-:W-:Y:S01]  /*2970*/  FMUL.FTZ R33, R33, UR18 ;  /* 0x0000001221217c20 */ /* 0x000fe20008410000 */
[----:B----4-:R-:W-:Y:S01]  /*2980*/  SHF.L.U32 R18, R228, 0x1, RZ ;  /* 0x00000001e4127819 */ /* 0x010fe200000006ff */
[----:B------:R-:W-:Y:S01]  /*2990*/  FMUL.FTZ R35, R35, UR18 ;  /* 0x0000001223237c20 */ /* 0x000fe20008410000 */
[----:B------:R-:W-:Y:S03]  /*29a0*/  LOP3.LUT R17, R229, 0x7400, RZ, 0xc0, !PT ;  /* 0x00007400e5117812 */ /* 0x000fe600078ec0ff */
[----:B------:R-:W-:Y:S01]  /*29b0*/  MUFU.TANH R45, R20 ;  /* 0x00000014002d7308 */ /* 0x000fe20000002400 */
[----:B-1----:R-:W-:Y:S01]  /*29c0*/  FFMA.FTZ R2, R3, UR17, -R11 ;  /* 0x0000001103027c23 */ /* 0x002fe2000801080b */
[----:B------:R-:W-:Y:S01]  /*29d0*/  FMUL.FTZ R30, R30, UR18 ;  /* 0x000000121e1e7c20 */ /* 0x000fe20008410000 */
[----:B------:R-:W-:Y:S01]  /*29e0*/  LOP3.LUT R17, R17, 0x6, R18, 0xf8, !PT ;  /* 0x0000000611117812 */ /* 0x000fe200078ef812 */
[----:B------:R-:W-:Y:S06]  /*29f0*/  FMUL.FTZ R31, R31, UR18 ;  /* 0x000000121f1f7c20 */ /* 0x000fec0008410000 */
[----:B------:R1:W-:Y:S01]  /*2a00*/  MUFU.EX2 R39, R2 ;  /* 0x0000000200277308 */ /* 0x0003e20000000800 */
[C---:B--2---:R-:W-:Y:S01]  /*2a10*/  @!P0 VIADDMNMX R10, R232.reuse, R12, UR49, PT ;  /* 0x00000031e80a8e46 */ /* 0x044fe2000b80010c */
[----:B------:R-:W-:Y:S08]  /*2a20*/  IMAD.MOV.U32 R12, RZ, RZ, R230 ;  /* 0x000000ffff0c7224 */ /* 0x000ff000078e00e6 */
[----:B------:R-:W-:Y:S10]  /*2a30*/  MUFU.TANH R44, R21 ;  /* 0x00000015002c7308 */ /* 0x000ff40000002400 */
[----:B------:R-:W-:Y:S01]  /*2a40*/  MUFU.TANH R151, R22 ;  /* 0x0000001600977308 */ /* 0x000fe20000002400 */
[----:B-1----:R-:W-:Y:S04]  /*2a50*/  @!P0 VIMNMX R2, PT, PT, R232, UR49, PT ;  /* 0x00000031e8028c48 */ /* 0x002fe8000bfe0100 */
[-C--:B------:R-:W-:Y:S02]  /*2a60*/  @!P0 ISETP.GE.AND P4, PT, R0, R2.reuse, PT ;  /* 0x000000020000820c */ /* 0x080fe40003f86270 */
[----:B------:R-:W-:Y:S03]  /*2a70*/  @!P0 ISETP.GE.AND P6, PT, R4, R2, PT ;  /* 0x000000020400820c */ /* 0x000fe60003fc6270 */
[----:B------:R-:W-:Y:S01]  /*2a80*/  MUFU.TANH R154, R23 ;  /* 0x00000017009a7308 */ /* 0x000fe20000002400 */
[----:B------:R-:W-:Y:S02]  /*2a90*/  @!P0 FSEL R12, R230, -INF , !P6 ;  /* 0xff800000e60c8808 */ /* 0x000fe40007000000 */
[-C--:B------:R-:W-:Y:S07]  /*2aa0*/  @!P0 ISETP.GE.AND P6, PT, R0, R10.reuse, PT ;  /* 0x0000000a0000820c */ /* 0x080fee0003fc6270 */
        /* <DEDUP_REMOVED lines=12> */
[C---:B---3--:R-:W-:Y:S01]  /*2b70*/  FMUL.FTZ R3, R13.reuse, 1.4426950216293334961 ;  /* 0x3fb8aa3b0d037820 */ /* 0x048fe20000410000 */
[----:B------:R-:W-:Y:S02]  /*2b80*/  FSETP.NEU.FTZ.AND P5, PT, R13, -INF , PT ;  /* 0xff8000000d00780b */ /* 0x000fe40003fbd000 */
[----:B------:R-:W-:Y:S02]  /*2b90*/  MOV R13, R231 ;  /* 0x000000e7000d7202 */ /* 0x000fe40000000f00 */
[----:B------:R-:W-:Y:S02]  /*2ba0*/  @!P0 FSEL R13, R231, -INF , !P4 ;  /* 0xff800000e70d8808 */ /* 0x000fe40006000000 */
[----:B------:R-:W-:Y:S02]  /*2bb0*/  FSEL R3, R3, RZ, P5 ;  /* 0x000000ff03037208 */ /* 0x000fe40002800000 */
[----:B------:R-:W-:Y:S03]  /*2bc0*/  @!P0 ISETP.GE.AND P5, PT, R4, R10, PT ;  /* 0x0000000a0400820c */ /* 0x000fe60003fa6270 */
[--C-:B------:R-:W-:Y:S01]  /*2bd0*/  FFMA.FTZ R4, R13, UR17, -R3.reuse ;  /* 0x000000110d047c23 */ /* 0x100fe20008010803 */
[----:B------:R-:W-:Y:S01]  /*2be0*/  FFMA.FTZ R12, R12, UR17, -R3 ;  /* 0x000000110c0c7c23 */ /* 0x000fe20008010803 */
[----:B------:R-:W-:Y:S01]  /*2bf0*/  IMAD.MOV.U32 R13, RZ, RZ, R237 ;  /* 0x000000ffff0d7224 */ /* 0x000fe200078e00ed */
[----:B------:R-:W-:Y:S01]  /*2c00*/  @!P0 FSEL R13, R237, -INF , !P6 ;  /* 0xff800000ed0d8808 */ /* 0x000fe20007000000 */
[----:B------:R1:W-:Y:S01]  /*2c10*/  MUFU.EX2 R249, R4 ;  /* 0x0000000400f97308 */ /* 0x0003e20000000800 */
[C---:B------:R-:W-:Y:S01]  /*2c20*/  FSETP.NEU.FTZ.AND P4, PT, R14.reuse, -INF , PT ;  /* 0xff8000000e00780b */ /* 0x040fe20003f9d000 */
[----:B------:R-:W-:Y:S08]  /*2c30*/  FMUL.FTZ R14, R14, 1.4426950216293334961 ;  /* 0x3fb8aa3b0e0e7820 */ /* 0x000ff00000410000 */
[----:B------:R2:W-:Y:S01]  /*2c40*/  MUFU.EX2 R248, R12 ;  /* 0x0000000c00f87308 */ /* 0x0005e20000000800 */
[----:B-1----:R-:W-:Y:S02]  /*2c50*/  FSEL R4, R14, RZ, P4 ;  /* 0x000000ff0e047208 */ /* 0x002fe40002000000 */
[----:B------:R-:W-:Y:S02]  /*2c60*/  MOV R14, R236 ;  /* 0x000000ec000e7202 */ /* 0x000fe40000000f00 */
[----:B------:R-:W-:Y:S01]  /*2c70*/  @!P0 FSEL R14, R236, -INF , !P5 ;  /* 0xff800000ec0e8808 */ /* 0x000fe20006800000 */
[--C-:B--2---:R-:W-:Y:S01]  /*2c80*/  FFMA.FTZ R12, R13, UR17, -R4.reuse ;  /* 0x000000110d0c7c23 */ /* 0x104fe20008010804 */
[----:B------:R-:W-:Y:S03]  /*2c90*/  @!P0 VIADD R13, R0, 0x8 ;  /* 0x00000008000d8836 */ /* 0x000fe60000000000 */
[----:B------:R1:W2:Y:S02]  /*2ca0*/  MUFU.EX2 R16, R12 ;  /* 0x0000000c00107308 */ /* 0x0002a40000000800 */
[C---:B------:R-:W-:Y:S02]  /*2cb0*/  @!P0 ISETP.GE.AND P5, PT, R13.reuse, R10, PT ;  /* 0x0000000a0d00820c */ /* 0x040fe40003fa6270 */
[-C--:B------:R-:W-:Y:S02]  /*2cc0*/  @!P0 ISETP.GE.AND P4, PT, R13, R2.reuse, PT ;  /* 0x000000020d00820c */ /* 0x080fe40003f86270 */
[----:B------:R-:W-:Y:S05]  /*2cd0*/  @!P0 FSEL R6, R234, -INF , !P5 ;  /* 0xff800000ea068808 */ /* 0x000fea0006800000 */
[--C-:B------:R-:W-:Y:S04]  /*2ce0*/  FFMA.FTZ R6, R6, UR17, -R4.reuse ;  /* 0x0000001106067c23 */ /* 0x100fe80008010804 */
[----:B------:R-:W-:Y:S01]  /*2cf0*/  MUFU.EX2 R251, R6 ;  /* 0x0000000600fb7308 */ /* 0x000fe20000000800 */
[----:B-1----:R-:W-:Y:S01]  /*2d00*/  FFMA.FTZ R12, R14, UR17, -R4 ;  /* 0x000000110e0c7c23 */ /* 0x002fe20008010804 */
[----:B------:R-:W-:Y:S01]  /*2d10*/  IMAD.MOV.U32 R14, RZ, RZ, R166 ;  /* 0x000000ffff0e7224 */ /* 0x000fe200078e00a6 */
[----:B------:R-:W-:Y:S01]  /*2d20*/  @!P0 FSEL R14, R166, -INF , !P4 ;  /* 0xff800000a60e8808 */ /* 0x000fe20006000000 */
[----:B--2---:R-:W-:Y:S06]  /*2d30*/  STL [R1+0x8], R16 ;  /* 0x0000081001007387 */ /* 0x004fec0000100800 */
[----:B------:R1:W-:Y:S01]  /*2d40*/  MUFU.EX2 R252, R12 ;  /* 0x0000000c00fc7308 */ /* 0x0003e20000000800 */
[--C-:B------:R-:W-:Y:S09]  /*2d50*/  FFMA.FTZ R14, R14, UR17, -R3.reuse ;  /* 0x000000110e0e7c23 */ /* 0x100ff20008010803 */
[----:B------:R2:W-:Y:S01]  /*2d60*/  MUFU.EX2 R245, R14 ;  /* 0x0000000e00f57308 */ /* 0x0005e20000000800 */
[----:B-1----:R-:W-:Y:S04]  /*2d70*/  @!P0 IADD3 R12, PT, PT, R0, 0x9, RZ ;  /* 0x00000009000c8810 */ /* 0x002fe80007ffe0ff */
[C---:B------:R-:W-:Y:S04]  /*2d80*/  @!P0 ISETP.GE.AND P4, PT, R12.reuse, R2, PT ;  /* 0x000000020c00820c */ /* 0x040fe80003f86270 */
[----:B------:R-:W-:Y:S02]  /*2d90*/  @!P0 FSEL R15, R165, -INF , !P4 ;  /* 0xff800000a50f8808 */ /* 0x000fe40006000000 */
[----:B------:R-:W-:Y:S03]  /*2da0*/  @!P0 ISETP.GE.AND P4, PT, R12, R10, PT ;  /* 0x0000000a0c00820c */ /* 0x000fe60003f86270 */
[----:B--2---:R-:W-:Y:S01]  /*2db0*/  FFMA.FTZ R14, R15, UR17, -R3 ;  /* 0x000000110f0e7c23 */ /* 0x004fe20008010803 */
[----:B------:R-:W-:Y:S02]  /*2dc0*/  @!P0 FSEL R7, R233, -INF , !P4 ;  /* 0xff800000e9078808 */ /* 0x000fe40006000000 */
[----:B------:R-:W-:Y:S01]  /*2dd0*/  @!P0 ISETP.GE.AND P4, PT, R13, R8, PT ;  /* 0x000000080d00820c */ /* 0x000fe20003f86270 */
[----:B------:R1:W-:Y:S02]  /*2de0*/  MUFU.EX2 R244, R14 ;  /* 0x0000000e00f47308 */ /* 0x0003e40000000800 */
[----:B------:R-:W-:Y:S01]  /*2df0*/  FFMA.FTZ R6, R7, UR17, -R4 ;  /* 0x0000001107067c23 */ /* 0x000fe20008010804 */
[----:B------:R-:W-:Y:S07]  /*2e00*/  IMAD.MOV.U32 R7, RZ, RZ, R46 ;  /* 0x000000ffff077224 */ /* 0x000fee00078e002e */
[----:B------:R2:W3:Y:S01]  /*2e10*/  MUFU.EX2 R250, R6 ;  /* 0x0000000600fa7308 */ /* 0x0004e20000000800 */
[----:B-1----:R-:W-:Y:S01]  /*2e20*/  IMAD.MOV.U32 R14, RZ, RZ, R44 ;  /* 0x000000ffff0e7224 */ /* 0x002fe200078e002c */
[----:B--2---:R-:W-:Y:S02]  /*2e30*/  MOV R6, R150 ;  /* 0x0000009600067202 */ /* 0x004fe40000000f00 */
[----:B------:R-:W-:Y:S02]  /*2e40*/  @!P0 FSEL R6, R150, -INF , !P4 ;  /* 0xff80000096068808 */ /* 0x000fe40006000000 */
[-C--:B------:R-:W-:Y:S03]  /*2e50*/  @!P0 ISETP.GE.AND P4, PT, R12, R8.reuse, PT ;  /* 0x000000080c00820c */ /* 0x080fe60003f86270 */
[----:B------:R-:W-:Y:S01]  /*2e60*/  FFMA.FTZ R6, R6, UR17, -R9 ;  /* 0x0000001106067c23 */ /* 0x000fe20008010809 */
[----:B------:R-:W-:Y:S02]  /*2e70*/  @!P0 FSEL R7, R46, -INF , !P4 ;  /* 0xff8000002e078808 */ /* 0x000fe40006000000 */
[----:B------:R-:W-:Y:S01]  /*2e80*/  @!P0 ISETP.GE.AND P4, PT, R13, R5, PT ;  /* 0x000000050d00820c */ /* 0x000fe20003f86270 */
[----:B------:R1:W-:Y:S01]  /*2e90*/  MUFU.EX2 R50, R6 ;  /* 0x0000000600327308 */ /* 0x0003e20000000800 */
[----:B------:R-:W-:Y:S02]  /*2ea0*/  IMAD.MOV.U32 R13, RZ, RZ, R45 ;  /* 0x000000ffff0d7224 */ /* 0x000fe400078e002d */
[----:B------:R-:W-:Y:S07]  /*2eb0*/  FFMA.FTZ R7, R7, UR17, -R9 ;  /* 0x0000001107077c23 */ /* 0x000fee0008010809 */
[----:B------:R2:W-:Y:S01]  /*2ec0*/  MUFU.EX2 R49, R7 ;  /* 0x0000000700317308 */ /* 0x0005e20000000800 */
[----:B-1----:R-:W-:Y:S02]  /*2ed0*/  MOV R6, R155 ;  /* 0x0000009b00067202 */ /* 0x002fe40000000f00 */
[----:B------:R-:W-:Y:S02]  /*2ee0*/  @!P0 FSEL R6, R155, -INF , !P4 ;  /* 0xff8000009b068808 */ /* 0x000fe40006000000 */
[-C--:B------:R-:W-:Y:S01]  /*2ef0*/  @!P0 ISETP.GE.AND P4, PT, R12, R5.reuse, PT ;  /* 0x000000050c00820c */ /* 0x080fe20003f86270 */
[----:B------:R-:W-:Y:S02]  /*2f00*/  IMAD.MOV.U32 R12, RZ, RZ, R160 ;  /* 0x000000ffff0c7224 */ /* 0x000fe400078e00a0 */
[--C-:B------:R-:W-:Y:S01]  /*2f10*/  FFMA.FTZ R6, R6, UR17, -R11.reuse ;  /* 0x0000001106067c23 */ /* 0x100fe2000801080b */
[----:B------:R-:W-:Y:S02]  /*2f20*/  @!P0 FSEL R12, R160, -INF , !P4 ;  /* 0xff800000a00c8808 */ /* 0x000fe40006000000 */
[----:B--2---:R-:W-:Y:S01]  /*2f30*/  @!P0 IADD3 R7, PT, PT, R0, 0x10, RZ ;  /* 0x0000001000078810 */ /* 0x004fe20007ffe0ff */
[----:B------:R1:W-:Y:S02]  /*2f40*/  MUFU.EX2 R232, R6 ;  /* 0x0000000600e87308 */ /* 0x0003e40000000800 */
[----:B------:R-:W-:Y:S01]  /*2f50*/  FFMA.FTZ R12, R12, UR17, -R11 ;  /* 0x000000110c0c7c23 */ /* 0x000fe2000801080b */
[-C--:B------:R-:W-:Y:S04]  /*2f60*/  @!P0 ISETP.GE.AND P4, PT, R7, R8.reuse, PT ;  /* 0x000000080700820c */ /* 0x080fe80003f86270 */
[----:B------:R-:W-:Y:S03]  /*2f70*/  @!P0 FSEL R13, R45, -INF , !P4 ;  /* 0xff8000002d0d8808 */ /* 0x000fe60006000000 */
[----:B------:R2:W4:Y:S01]  /*2f80*/  MUFU.EX2 R235, R12 ;  /* 0x0000000c00eb7308 */ /* 0x0005220000000800 */
[----:B-1----:R-:W-:Y:S04]  /*2f90*/  @!P0 IADD3 R6, PT, PT, R0, 0x11, RZ ;  /* 0x0000001100068810 */ /* 0x002fe80007ffe0ff */
[----:B------:R-:W-:Y:S01]  /*2fa0*/  @!P0 ISETP.GE.AND P4, PT, R6, R8, PT ;  /* 0x000000080600820c */ /* 0x000fe20003f86270 */
[--C-:B--2---:R-:W-:Y:S03]  /*2fb0*/  FFMA.FTZ R12, R13, UR17, -R9.reuse ;  /* 0x000000110d0c7c23 */ /* 0x104fe60008010809 */
[----:B------:R-:W-:Y:S02]  /*2fc0*/  @!P0 FSEL R14, R44, -INF , !P4 ;  /* 0xff8000002c0e8808 */ /* 0x000fe40006000000 */
[----:B------:R-:W-:Y:S01]  /*2fd0*/  @!P0 ISETP.GE.AND P4, PT, R7, R5, PT ;  /* 0x000000050700820c */ /* 0x000fe20003f86270 */
[----:B------:R1:W-:Y:S02]  /*2fe0*/  MUFU.EX2 R48, R12 ;  /* 0x0000000c00307308 */ /* 0x0003e40000000800 */
[----:B------:R-:W-:Y:S01]  /*2ff0*/  FFMA.FTZ R13, R14, UR17, -R9 ;  /* 0x000000110e0d7c23 */ /* 0x000fe20008010809 */
[----:B------:R-:W-:Y:S04]  /*3000*/  MOV R14, 0x10 ;  /* 0x00000010000e7802 */ /* 0x000fe80000000f00 */
[----:B------:R-:W-:Y:S03]  /*3010*/  SEL R14, R14, 0xfffffff0, !P2 ;  /* 0xfffffff00e0e7807 */ /* 0x000fe60005000000 */
[----:B------:R2:W-:Y:S01]  /*3020*/  MUFU.EX2 R47, R13 ;  /* 0x0000000d002f7308 */ /* 0x0005e20000000800 */
[----:B-1----:R-:W-:Y:S02]  /*3030*/  MOV R12, R151 ;  /* 0x00000097000c7202 */ /* 0x002fe40000000f00 */
[----:B------:R-:W-:Y:S02]  /*3040*/  @!P0 FSEL R12, R151, -INF , !P4 ;  /* 0xff800000970c8808 */ /* 0x000fe40006000000 */
[----:B------:R-:W-:Y:S03]  /*3050*/  @!P0 ISETP.GE.AND P4, PT, R6, R5, PT ;  /* 0x000000050600820c */ /* 0x000fe60003f86270 */
[--C-:B------:R-:W-:Y:S01]  /*3060*/  FFMA.FTZ R12, R12, UR17, -R11.reuse ;  /* 0x000000110c0c7c23 */ /* 0x100fe2000801080b */
[----:B--2---:R-:W-:Y:S01]  /*3070*/  IMAD.MOV.U32 R13, RZ, RZ, R154 ;  /* 0x000000ffff0d7224 */ /* 0x004fe200078e009a */
[----:B------:R-:W-:Y:S02]  /*3080*/  @!P0 FSEL R13, R154, -INF , !P4 ;  /* 0xff8000009a0d8808 */ /* 0x000fe40006000000 */
[----:B------:R1:W-:Y:S01]  /*3090*/  MUFU.EX2 R158, R12 ;  /* 0x0000000c009e7308 */ /* 0x0003e20000000800 */
[----:B------:R-:W-:Y:S02]  /*30a0*/  @!P0 ISETP.GE.AND P4, PT, R7, R2, PT ;  /* 0x000000020700820c */ /* 0x000fe40003f86270 */
[----:B------:R-:W-:Y:S07]  /*30b0*/  FFMA.FTZ R13, R13, UR17, -R11 ;  /* 0x000000110d0d7c23 */ /* 0x000fee000801080b */
[----:B------:R2:W4:Y:S01]  /*30c0*/  MUFU.EX2 R159, R13 ;  /* 0x0000000d009f7308 */ /* 0x0005220000000800 */
[----:B-1----:R-:W-:Y:S02]  /*30d0*/  MOV R12, R162 ;  /* 0x000000a2000c7202 */ /* 0x002fe40000000f00 */
[----:B------:R-:W-:Y:S02]  /*30e0*/  @!P0 FSEL R12, R162, -INF , !P4 ;  /* 0xff800000a20c8808 */ /* 0x000fe40006000000 */
[----:B------:R-:W-:Y:S03]  /*30f0*/  @!P0 ISETP.GE.AND P4, PT, R6, R2, PT ;  /* 0x000000020600820c */ /* 0x000fe60003f86270 */
[----:B------:R-:W-:Y:S01]  /*3100*/  FFMA.FTZ R12, R12, UR17, -R3 ;  /* 0x000000110c0c7c23 */ /* 0x000fe20008010803 */
[----:B--2---:R-:W-:Y:S01]  /*3110*/  IMAD.MOV.U32 R13, RZ, RZ, R161 ;  /* 0x000000ffff0d7224 */ /* 0x004fe200078e00a1 */
[----:B------:R-:W-:Y:S02]  /*3120*/  @!P0 FSEL R13, R161, -INF , !P4 ;  /* 0xff800000a10d8808 */ /* 0x000fe40006000000 */
[----:B------:R1:W-:Y:S01]  /*3130*/  MUFU.EX2 R242, R12 ;  /* 0x0000000c00f27308 */ /* 0x0003e20000000800 */
[-C--:B------:R-:W-:Y:S02]  /*3140*/  @!P0 ISETP.GE.AND P4, PT, R7, R10.reuse, PT ;  /* 0x0000000a0700820c */ /* 0x080fe40003f86270 */
[----:B------:R-:W-:Y:S02]  /*3150*/  MOV R7, R171 ;  /* 0x000000ab00077202 */ /* 0x000fe40000000f00 */
[----:B------:R-:W-:Y:S02]  /*3160*/  @!P0 FSEL R7, R171, -INF , !P4 ;  /* 0xff800000ab078808 */ /* 0x000fe40006000000 */
[----:B------:R-:W-:Y:S01]  /*3170*/  @!P0 ISETP.GE.AND P4, PT, R6, R10, PT ;  /* 0x0000000a0600820c */ /* 0x000fe20003f86270 */
[----:B------:R-:W-:Y:S05]  /*3180*/  @!P0 VIADD R6, R0, 0x18 ;  /* 0x0000001800068836 */ /* 0x000fea0000000000 */
[C---:B------:R-:W-:Y:S02]  /*3190*/  @!P0 ISETP.GE.AND P5, PT, R6.reuse, R2, PT ;  /* 0x000000020600820c */ /* 0x040fe40003fa6270 */
[-C--:B------:R-:W-:Y:S01]  /*31a0*/  @!P0 ISETP.GE.AND P6, PT, R6, R8.reuse, PT ;  /* 0x000000080600820c */ /* 0x080fe20003fc6270 */
[----:B-1----:R-:W-:Y:S01]  /*31b0*/  FFMA.FTZ R12, R13, UR17, -R3 ;  /* 0x000000110d0c7c23 */ /* 0x002fe20008010803 */
[--C-:B------:R-:W-:Y:S01]  /*31c0*/  FFMA.FTZ R13, R7, UR17, -R4.reuse ;  /* 0x00000011070d7c23 */ /* 0x100fe20008010804 */
[----:B------:R-:W-:Y:S01]  /*31d0*/  @!P0 IADD3 R7, PT, PT, R0, 0x19, RZ ;  /* 0x0000001900078810 */ /* 0x000fe20007ffe0ff */
[----:B------:R-:W-:Y:S01]  /*31e0*/  IMAD.MOV.U32 R0, RZ, RZ, R153 ;  /* 0x000000ffff007224 */ /* 0x000fe200078e0099 */
[----:B------:R1:W-:Y:S01]  /*31f0*/  MUFU.EX2 R240, R12 ;  /* 0x0000000c00f07308 */ /* 0x0003e20000000800 */
[----:B------:R-:W-:Y:S02]  /*3200*/  @!P0 FSEL R0, R153, -INF , !P5 ;  /* 0xff80000099008808 */ /* 0x000fe40006800000 */
[C---:B------:R-:W-:Y:S03]  /*3210*/  @!P0 ISETP.GE.AND P5, PT, R7.reuse, R8, PT ;  /* 0x000000080700820c */ /* 0x040fe60003fa6270 */
[----:B------:R-:W-:Y:S04]  /*3220*/  FFMA.FTZ R0, R0, UR17, -R3 ;  /* 0x0000001100007c23 */ /* 0x000fe80008010803 */
[----:B------:R2:W-:Y:S10]  /*3230*/  MUFU.EX2 R247, R13 ;  /* 0x0000000d00f77308 */ /* 0x0005f40000000800 */
[----:B------:R3:W-:Y:S01]  /*3240*/  MUFU.EX2 R239, R0 ;  /* 0x0000000000ef7308 */ /* 0x0007e20000000800 */
[----:B-1----:R-:W-:Y:S02]  /*3250*/  MOV R12, R170 ;  /* 0x000000aa000c7202 */ /* 0x002fe40000000f00 */
[----:B------:R-:W-:Y:S02]  /*3260*/  @!P0 FSEL R12, R170, -INF , !P4 ;  /* 0xff800000aa0c8808 */ /* 0x000fe40006000000 */
[----:B------:R-:W-:Y:S02]  /*3270*/  @!P0 ISETP.GE.AND P4, PT, R7, R2, PT ;  /* 0x000000020700820c */ /* 0x000fe40003f86270 */
[----:B------:R-:W-:Y:S01]  /*3280*/  LOP3.LUT R2, R168, 0x1c0, RZ, 0xc0, !PT ;  /* 0x000001c0a8027812 */ /* 0x000fe200078ec0ff */
[----:B------:R-:W-:Y:S03]  /*3290*/  FFMA.FTZ R12, R12, UR17, -R4 ;  /* 0x000000110c0c7c23 */ /* 0x000fe60008010804 */
[----:B--2---:R-:W-:Y:S01]  /*32a0*/  LOP3.LUT R13, R2, 0x38, R18, 0xf8, !PT ;  /* 0x00000038020d7812 */ /* 0x004fe200078ef812 */
[----:B------:R1:W-:Y:S01]  /*32b0*/  MUFU.EX2 R246, R12 ;  /* 0x0000000c00f67308 */ /* 0x0003e20000000800 */
[----:B------:R-:W-:Y:S02]  /*32c0*/  LOP3.LUT R2, R223, 0x20, RZ, 0xc0, !PT ;  /* 0x00000020df027812 */ /* 0x000fe400078ec0ff */
[----:B---3--:R-:W-:Y:S02]  /*32d0*/  MOV R0, R43 ;  /* 0x0000002b00007202 */ /* 0x008fe40000000f00 */
[----:B------:R-:W-:Y:S02]  /*32e0*/  @!P0 FSEL R0, R43, -INF , !P6 ;  /* 0xff8000002b008808 */ /* 0x000fe40007000000 */
[----:B------:R-:W-:Y:S02]  /*32f0*/  @!P0 ISETP.GE.AND P6, PT, R7, R5, PT ;  /* 0x000000050700820c */ /* 0x000fe40003fc6270 */
[----:B------:R-:W-:Y:S01]  /*3300*/  LOP3.LUT R13, R17, R13, R2, 0xf6, !PT ;  /* 0x0000000d110d7212 */ /* 0x000fe200078ef602 */
[----:B------:R-:W-:Y:S01]  /*3310*/  IMAD.MOV.U32 R2, RZ, RZ, R38 ;  /* 0x000000ffff027224 */ /* 0x000fe200078e0026 */
[----:B------:R-:W-:Y:S02]  /*3320*/  @!P0 FSEL R2, R38, -INF , !P5 ;  /* 0xff80000026028808 */ /* 0x000fe40006800000 */
[----:B------:R-:W-:Y:S01]  /*3330*/  LEA R142, R13, UR4, 0x1 ;  /* 0x000000040d8e7c11 */ /* 0x000fe2000f8e08ff */
[----:B-1----:R-:W-:Y:S01]  /*3340*/  IMAD.MOV.U32 R12, RZ, RZ, R152 ;  /* 0x000000ffff0c7224 */ /* 0x002fe200078e0098 */
[----:B------:R-:W-:Y:S02]  /*3350*/  @!P0 FSEL R12, R152, -INF , !P4 ;  /* 0xff800000980c8808 */ /* 0x000fe40006000000 */
[----:B------:R-:W-:Y:S01]  /*3360*/  @!P0 ISETP.GE.AND P4, PT, R6, R5, PT ;  /* 0x000000050600820c */ /* 0x000fe20003f86270 */
[----:B------:R-:W-:Y:S01]  /*3370*/  FFMA.FTZ R5, R0, UR17, -R9 ;  /* 0x0000001100057c23 */ /* 0x000fe20008010809 */
[----:B------:R-:W-:Y:S01]  /*3380*/  LOP3.LUT R0, R168, 0x200, RZ, 0xc0, !PT ;  /* 0x00000200a8007812 */ /* 0x000fe200078ec0ff */
[----:B------:R-:W-:Y:S01]  /*3390*/  FFMA.FTZ R3, R12, UR17, -R3 ;  /* 0x000000110c037c23 */ /* 0x000fe20008010803 */
[----:B------:R-:W-:Y:S01]  /*33a0*/  FFMA.FTZ R9, R2, UR17, -R9 ;  /* 0x0000001102097c23 */ /* 0x000fe20008010809 */
[----:B------:R1:W-:Y:S01]  /*33b0*/  MUFU.EX2 R42, R5 ;  /* 0x00000005002a7308 */ /* 0x0003e20000000800 */
[----:B------:R-:W-:Y:S01]  /*33c0*/  LOP3.LUT R2, R0, 0x120, R229, 0xf8, !PT ;  /* 0x0000012000027812 */ /* 0x000fe200078ef8e5 */
[----:B------:R-:W-:Y:S01]  /*33d0*/  VIADD R8, R142, 0x13000 ;  /* 0x000130008e087836 */ /* 0x000fe20000000000 */
[----:B------:R-:W-:Y:S02]  /*33e0*/  @!P0 ISETP.GE.AND P5, PT, R6, R10, PT ;  /* 0x0000000a0600820c */ /* 0x000fe40003fa6270 */
[----:B------:R-:W-:Y:S02]  /*33f0*/  MOV R6, R146 ;  /* 0x0000009200067202 */ /* 0x000fe40000000f00 */
[----:B------:R-:W-:Y:S03]  /*3400*/  @!P0 FSEL R6, R146, -INF , !P6 ;  /* 0xff80000092068808 */ /* 0x000fe60007000000 */
[----:B------:R2:W-:Y:S01]  /*3410*/  MUFU.EX2 R238, R3 ;  /* 0x0000000300ee7308 */ /* 0x0005e20000000800 */
[----:B------:R-:W-:Y:S01]  /*3420*/  IADD3 R143, PT, PT, R142, 0x13020, RZ ;  /* 0x000130208e8f7810 */ /* 0x000fe20007ffe0ff */
[----:B------:R-:W-:Y:S01]  /*3430*/  @P3 VIADD R143, R8, 0xffffffe0 ;  /* 0xffffffe0088f3836 */ /* 0x000fe20000000000 */
[----:B------:R-:W-:Y:S07]  /*3440*/  F2FP.BF16.F32.PACK_AB R8, R248, R249 ;  /* 0x000000f9f808723e */ /* 0x000fee00000010ff */
[----:B------:R3:W4:Y:S01]  /*3450*/  MUFU.EX2 R41, R9 ;  /* 0x0000000900297308 */ /* 0x0007220000000800 */
[----:B-1----:R-:W-:Y:S01]  /*3460*/  IMAD.MOV.U32 R5, RZ, RZ, R147 ;  /* 0x000000ffff057224 */ /* 0x002fe200078e0093 */
[----:B------:R-:W-:Y:S02]  /*3470*/  @!P0 FSEL R5, R147, -INF , !P4 ;  /* 0xff80000093058808 */ /* 0x000fe40006000000 */
[----:B------:R-:W-:Y:S01]  /*3480*/  @!P0 ISETP.GE.AND P4, PT, R7, R10, PT ;  /* 0x0000000a0700820c */ /* 0x000fe20003f86270 */
[----:B------:R-:W-:Y:S02]  /*3490*/  IMAD.MOV.U32 R7, RZ, RZ, R163 ;  /* 0x000000ffff077224 */ /* 0x000fe400078e00a3 */
[--C-:B------:R-:W-:Y:S01]  /*34a0*/  FFMA.FTZ R5, R5, UR17, -R11.reuse ;  /* 0x0000001105057c23 */ /* 0x100fe2000801080b */
[----:B------:R-:W-:Y:S01]  /*34b0*/  FFMA.FTZ R11, R6, UR17, -R11 ;  /* 0x00000011060b7c23 */ /* 0x000fe2000801080b */
[----:B--2---:R-:W-:Y:S02]  /*34c0*/  LOP3.LUT R3, R169, 0x18, RZ, 0xc0, !PT ;  /* 0x00000018a9037812 */ /* 0x004fe400078ec0ff */
[----:B------:R1:W-:Y:S01]  /*34d0*/  MUFU.EX2 R157, R5 ;  /* 0x00000005009d7308 */ /* 0x0003e20000000800 */
[----:B------:R-:W-:Y:S02]  /*34e0*/  MOV R6, R164 ;  /* 0x000000a400067202 */ /* 0x000fe40000000f00 */
[----:B------:R-:W-:Y:S02]  /*34f0*/  LOP3.LUT R0, R3, 0xc0, R229, 0xf8, !PT ;  /* 0x000000c003007812 */ /* 0x000fe400078ef8e5 */
[----:B------:R-:W-:Y:S02]  /*3500*/  @!P0 FSEL R6, R164, -INF , !P5 ;  /* 0xff800000a4068808 */ /* 0x000fe40006800000 */
[----:B------:R-:W-:Y:S03]  /*3510*/  LOP3.LUT R0, R2, R0, R149, 0xf6, !PT ;  /* 0x0000000002007212 */ /* 0x000fe600078ef695 */
[----:B------:R-:W2:Y:S01]  /*3520*/  MUFU.EX2 R156, R11 ;  /* 0x0000000b009c7308 */ /* 0x000ea20000000800 */
[----:B------:R-:W-:Y:S01]  /*3530*/  F2FP.BF16.F32.PACK_AB R2, R39, R40 ;  /* 0x000000282702723e */ /* 0x000fe200000010ff */
[--C-:B------:R-:W-:Y:S01]  /*3540*/  FFMA.FTZ R6, R6, UR17, -R4.reuse ;  /* 0x0000001106067c23 */ /* 0x100fe20008010804 */
[----:B------:R-:W-:Y:S02]  /*3550*/  @!P0 FSEL R7, R163, -INF , !P4 ;  /* 0xff800000a3078808 */ /* 0x000fe40006000000 */
[----:B---3--:R-:W-:Y:S01]  /*3560*/  F2FP.BF16.F32.PACK_AB R9, R250, R251 ;  /* 0x000000fbfa09723e */ /* 0x008fe200000010ff */
[----:B------:R3:W-:Y:S01]  /*3570*/  STS [R142+0x13400], R2 ;  /* 0x013400028e007388 */ /* 0x0007e20000000800 */
[----:B------:R-:W-:Y:S03]  /*3580*/  LEA R0, R0, UR4, 0x1 ;  /* 0x0000000400007c11 */ /* 0x000fe6000f8e08ff */
[----:B------:R2:W-:Y:S01]  /*3590*/  MUFU.EX2 R243, R6 ;  /* 0x0000000600f37308 */ /* 0x0005e20000000800 */
[----:B-1----:R-:W-:Y:S01]  /*35a0*/  F2FP.BF16.F32.PACK_AB R5, R51, R148 ;  /* 0x000000943305723e */ /* 0x002fe200000010ff */
[----:B------:R-:W-:Y:S01]  /*35b0*/  FFMA.FTZ R4, R7, UR17, -R4 ;  /* 0x0000001107047c23 */ /* 0x000fe20008010804 */
[----:B----4-:R-:W-:Y:S03]  /*35c0*/  F2FP.BF16.F32.PACK_AB R7, R235, R232 ;  /* 0x000000e8eb07723e */ /* 0x010fe600000010ff */
[----:B------:R1:W-:Y:S04]  /*35d0*/  STS [R142+0x13000], R5 ;  /* 0x013000058e007388 */ /* 0x0003e80000000800 */
[----:B------:R4:W1:Y:S01]  /*35e0*/  MUFU.EX2 R241, R4 ;  /* 0x0000000400f17308 */ /* 0x0008620000000800 */
[----:B--2---:R-:W-:Y:S01]  /*35f0*/  F2FP.BF16.F32.PACK_AB R6, R252, R16 ;  /* 0x00000010fc06723e */ /* 0x004fe200000010ff */
[C---:B---3--:R-:W-:Y:S01]  /*3600*/  IMAD.IADD R2, R14.reuse, 0x1, R142 ;  /* 0x000000010e027824 */ /* 0x048fe200078e028e */
[----:B----4-:R-:W-:Y:S04]  /*3610*/  IADD3 R4, PT, PT, R14, R143, RZ ;  /* 0x0000008f0e047210 */ /* 0x010fe80007ffe0ff */
[----:B------:R2:W-:Y:S01]  /*3620*/  STS [R2+0x13400], R7 ;  /* 0x0134000702007388 */ /* 0x0005e20000000800 */
[----:B-1----:R-:W-:Y:S05]  /*3630*/  F2FP.BF16.F32.PACK_AB R5, R49, R50 ;  /* 0x000000323105723e */ /* 0x002fea00000010ff */
[----:B------:R1:W-:Y:S04]  /*3640*/  STS [R2+0x13000], R5 ;  /* 0x0130000502007388 */ /* 0x0003e80000000800 */
[----:B------:R3:W-:Y:S04]  /*3650*/  STS [R142+0x14000], R8 ;  /* 0x014000088e007388 */ /* 0x0007e80000000800 */
[----:B------:R4:W-:Y:S04]  /*3660*/  STS [R142+0x14400], R6 ;  /* 0x014400068e007388 */ /* 0x0009e80000000800 */
[----:B------:R-:W-:Y:S01]  /*3670*/  STS [R2+0x14400], R9 ;  /* 0x0144000902007388 */ /* 0x000fe20000000800 */
[----:B--2---:R-:W-:Y:S02]  /*3680*/  F2FP.BF16.F32.PACK_AB R7, R159, R158 ;  /* 0x0000009e9f07723e */ /* 0x004fe400000010ff */
[----:B-1----:R-:W-:Y:S02]  /*3690*/  F2FP.BF16.F32.PACK_AB R5, R244, R245 ;  /* 0x000000f5f405723e */ /* 0x002fe400000010ff */
[----:B---3--:R-:W-:Y:S03]  /*36a0*/  F2FP.BF16.F32.PACK_AB R8, R47, R48 ;  /* 0x000000302f08723e */ /* 0x008fe600000010ff */
[----:B------:R1:W-:Y:S01]  /*36b0*/  STS [R2+0x14000], R5 ;  /* 0x0140000502007388 */ /* 0x0003e20000000800 */
[----:B----4-:R-:W-:Y:S03]  /*36c0*/  F2FP.BF16.F32.PACK_AB R6, R41, R42 ;  /* 0x0000002a2906723e */ /* 0x010fe600000010ff */
[----:B------:R-:W-:Y:S04]  /*36d0*/  STS [R143], R8 ;  /* 0x000000088f007388 */ /* 0x000fe80000000800 */
[----:B------:R2:W-:Y:S04]  /*36e0*/  STS [R143+0x400], R7 ;  /* 0x000400078f007388 */ /* 0x0005e80000000800 */
[----:B------:R3:W-:Y:S01]  /*36f0*/  STS [R4], R6 ;  /* 0x0000000604007388 */ /* 0x0007e20000000800 */
[----:B-1----:R-:W-:Y:S02]  /*3700*/  F2FP.BF16.F32.PACK_AB R5, R156, R157 ;  /* 0x0000009d9c05723e */ /* 0x002fe400000010ff */
[----:B------:R-:W-:Y:S03]  /*3710*/  F2FP.BF16.F32.PACK_AB R2, R241, R243 ;  /* 0x000000f3f102723e */ /* 0x000fe600000010ff */
[----:B------:R1:W-:Y:S01]  /*3720*/  STS [R4+0x400], R5 ;  /* 0x0004000504007388 */ /* 0x0003e20000000800 */
[----:B--2---:R-:W-:Y:S02]  /*3730*/  F2FP.BF16.F32.PACK_AB R7, R240, R242 ;  /* 0x000000f2f007723e */ /* 0x004fe400000010ff */
[----:B---3--:R-:W-:Y:S03]  /*3740*/  F2FP.BF16.F32.PACK_AB R6, R246, R247 ;  /* 0x000000f7f606723e */ /* 0x008fe600000010ff */
[----:B------:R-:W-:Y:S04]  /*3750*/  STS [R143+0x1000], R7 ;  /* 0x001000078f007388 */ /* 0x000fe80000000800 */
[----:B------:R-:W-:Y:S04]  /*3760*/  STS [R143+0x1400], R6 ;  /* 0x001400068f007388 */ /* 0x000fe80000000800 */
[----:B------:R2:W-:Y:S01]  /*3770*/  STS [R4+0x1400], R2 ;  /* 0x0014000204007388 */ /* 0x0005e20000000800 */
[----:B-1----:R-:W-:Y:S05]  /*3780*/  F2FP.BF16.F32.PACK_AB R5, R238, R239 ;  /* 0x000000efee05723e */ /* 0x002fea00000010ff */
[----:B------:R1:W-:Y:S04]  /*3790*/  STS [R4+0x1000], R5 ;  /* 0x0010000504007388 */ /* 0x0003e80000000800 */
[----:B------:R-:W3:Y:S01]  /*37a0*/  LDSM.16.M88.4 R32, [R0+0x6000] ;  /* 0x006000000020783b */ /* 0x000ee20000000200 */
[C---:B--2---:R-:W-:Y:S07]  /*37b0*/  IADD3 R2, PT, PT, R0.reuse, 0x6020, RZ ;  /* 0x0000602000027810 */ /* 0x044fee0007ffe0ff */
[----:B------:R-:W2:Y:S01]  /*37c0*/  LDSM.16.M88.4 R28, [R0+0x6800] ;  /* 0x00680000001c783b */ /* 0x000ea20000000200 */
[----:B-1----:R-:W-:Y:S04]  /*37d0*/  VIADD R4, R0, 0x6000 ;  /* 0x0000600000047836 */ /* 0x002fe80000000000 */
[----:B------:R-:W-:Y:S05]  /*37e0*/  @P2 VIADD R2, R4, 0xffffffe0 ;  /* 0xffffffe004022836 */ /* 0x000fea0000000000 */
[----:B------:R-:W1:Y:S08]  /*37f0*/  LDSM.16.M88.4 R132, [R2] ;  /* 0x000000000284783b */ /* 0x000e700000000200 */
        /* <DEDUP_REMOVED lines=39> */
[----:B--2---:R-:W-:Y:S04]  /*3a70*/  MOV R0, R145 ;  /* 0x0000009100007202 */ /* 0x004fe80000000f00 */
[-C--:B-1----:R-:W-:Y:S08]  /*3a80*/  HMMA.16816.F32.BF16 R4, R136, R204.reuse, R4 ;  /* 0x000000cc8804723c */ /* 0x082ff00000041804 */
[C---:B---3--:R-:W-:Y:S08]  /*3a90*/  HMMA.16816.F32.BF16 R8, R132.reuse, R204, R8 ;  /* 0x000000cc8408723c */ /* 0x048ff00000041808 */
[-C--:B------:R-:W-:Y:S08]  /*3aa0*/  HMMA.16816.F32.BF16 R12, R132, R206.reuse, R12 ;  /* 0x000000ce840c723c */ /* 0x080ff0000004180c */
[C---:B------:R-:W-:Y:S08]  /*3ab0*/  HMMA.16816.F32.BF16 R16, R136.reuse, R206, R16 ;  /* 0x000000ce8810723c */ /* 0x040ff00000041810 */
[-C--:B------:R-:W-:Y:S08]  /*3ac0*/  HMMA.16816.F32.BF16 R20, R136, R208.reuse, R20 ;  /* 0x000000d08814723c */ /* 0x080ff00000041814 */
[C---:B------:R-:W-:Y:S08]  /*3ad0*/  HMMA.16816.F32.BF16 R24, R132.reuse, R208, R24 ;  /* 0x000000d08418723c */ /* 0x040ff00000041818 */
[-C--:B------:R-:W-:Y:S01]  /*3ae0*/  HMMA.16816.F32.BF16 R28, R132, R210.reuse, R28 ;  /* 0x000000d2841c723c */ /* 0x080fe2000004181c */
[----:B------:R-:W2:Y:S07]  /*3af0*/  LDL R135, [R1+0x24] ;  /* 0x0000240001877983 */ /* 0x000eae0000100800 */
[----:B------:R-:W-:Y:S01]  /*3b00*/  HMMA.16816.F32.BF16 R32, R136, R210, R32 ;  /* 0x000000d28820723c */ /* 0x000fe20000041820 */
[----:B------:R-:W-:Y:S03]  /*3b10*/  LDSM.16.M88.4 R136, [R2+0x2800] ;  /* 0x002800000288783b */ /* 0x000fe60000000200 */
[C---:B--2---:R-:W-:Y:S04]  /*3b20*/  LEA R144, P0, R135.reuse, R140, 0x2 ;  /* 0x0000008c87907211 */ /* 0x044fe800078010ff */
[----:B------:R-:W-:Y:S02]  /*3b30*/  LEA.HI.X R145, R135, R141, RZ, 0x2, P0 ;  /* 0x0000008d87917211 */ /* 0x000fe400000f14ff */
[----:B------:R1:W2:Y:S08]  /*3b40*/  LDSM.16.M88.4 R132, [R2+0x2000] ;  /* 0x002000000284783b */ /* 0x0002b00000000200 */
[----:B------:R-:W3:Y:S04]  /*3b50*/  LDG.E R141, desc[UR36][R144.64] ;  /* 0x00000024908d7981 */ /* 0x000ee8000c1e1900 */
[----:B------:R-:W4:Y:S01]  /*3b60*/  LDG.E R140, desc[UR36][R144.64+0x20] ;  /* 0x00002024908c7981 */ /* 0x000f22000c1e1900 */
[----:B-1----:R-:W-:Y:S01]  /*3b70*/  IMAD.MOV.U32 R2, RZ, RZ, R0 ;  /* 0x000000ffff027224 */ /* 0x002fe200078e0000 */
[--C-:B------:R-:W-:Y:S03]  /*3b80*/  SHF.R.U32.HI R0, RZ, 0x4, R228.reuse ;  /* 0x00000004ff007819 */ /* 0x100fe600000116e4 */
[----:B------:R-:W-:Y:S01]  /*3b90*/  FFMA.FTZ R2, -R2, R2, 1 ;  /* 0x3f80000002027423 */ /* 0x000fe20000010102 */
[----:B------:R-:W-:Y:S03]  /*3ba0*/  LOP3.LUT R0, R0, 0x8, RZ, 0xc0, !PT ;  /* 0x0000000800007812 */ /* 0x000fe600078ec0ff */
[----:B------:R-:W-:Y:S01]  /*3bb0*/  FMUL.FTZ R2, R2, UR18 ;  /* 0x0000001202027c20 */ /* 0x000fe20008410000 */
[----:B------:R-:W-:Y:S04]  /*3bc0*/  LOP3.LUT R0, R0, 0x10, R228, 0xf8, !PT ;  /* 0x0000001000007812 */ /* 0x000fe800078ef8e4 */
[----:B------:R-:W-:Y:S01]  /*3bd0*/  LOP3.LUT R0, R0, 0xc0, R229, 0xf8, !PT ;  /* 0x000000c000007812 */ /* 0x000fe200078ef8e5 */
[-C--:B--2---:R-:W-:Y:S05]  /*3be0*/  HMMA.16816.F32.BF16 R4, R132, R212.reuse, R4 ;  /* 0x000000d48404723c */ /* 0x084fea0000041804 */
[----:B------:R-:W-:Y:S03]  /*3bf0*/  LOP3.LUT R0, R0, R3, RZ, 0x3c, !PT ;  /* 0x0000000300007212 */ /* 0x000fe600078e3cff */
[C---:B------:R-:W-:Y:S08]  /*3c00*/  HMMA.16816.F32.BF16 R8, R136.reuse, R212, R8 ;  /* 0x000000d48808723c */ /* 0x040ff00000041808 */
[-C--:B------:R-:W-:Y:S08]  /*3c10*/  HMMA.16816.F32.BF16 R12, R136, R214.reuse, R12 ;  /* 0x000000d6880c723c */ /* 0x080ff0000004180c */
[C---:B------:R-:W-:Y:S08]  /*3c20*/  HMMA.16816.F32.BF16 R16, R132.reuse, R214, R16 ;  /* 0x000000d68410723c */ /* 0x040ff00000041810 */
[-C--:B------:R-:W-:Y:S08]  /*3c30*/  HMMA.16816.F32.BF16 R20, R132, R216.reuse, R20 ;  /* 0x000000d88414723c */ /* 0x080ff00000041814 */
[C---:B------:R-:W-:Y:S08]  /*3c40*/  HMMA.16816.F32.BF16 R24, R136.reuse, R216, R24 ;  /* 0x000000d88818723c */ /* 0x040ff00000041818 */
[-C--:B------:R-:W-:Y:S01]  /*3c50*/  HMMA.16816.F32.BF16 R28, R136, R218.reuse, R28 ;  /* 0x000000da881c723c */ /* 0x080fe2000004181c */
[----:B------:R1:W5:Y:S07]  /*3c60*/  LDG.E R136, desc[UR36][R144.64+0x80] ;  /* 0x0000802490887981 */ /* 0x00036e000c1e1900 */
[----:B------:R-:W-:Y:S04]  /*3c70*/  HMMA.16816.F32.BF16 R32, R132, R218, R32 ;  /* 0x000000da8420723c */ /* 0x000fe80000041820 */
[C---:B---3--:R-:W-:Y:S01]  /*3c80*/  FADD.FTZ R4, -R141.reuse, R4 ;  /* 0x000000048d047221 */ /* 0x048fe20000010100 */
[C---:B------:R-:W-:Y:S01]  /*3c90*/  FADD.FTZ R137, -R141.reuse, R5 ;  /* 0x000000058d897221 */ /* 0x040fe20000010100 */
[C---:B------:R-:W-:Y:S01]  /*3ca0*/  FADD.FTZ R16, -R141.reuse, R16 ;  /* 0x000000108d107221 */ /* 0x040fe20000010100 */
[----:B------:R-:W-:Y:S01]  /*3cb0*/  FADD.FTZ R17, -R141, R17 ;  /* 0x000000118d117221 */ /* 0x000fe20000010100 */
[----:B------:R-:W-:Y:S01]  /*3cc0*/  FMUL.FTZ R148, R148, R4 ;  /* 0x0000000494947220 */ /* 0x000fe20000410000 */
[----:B------:R-:W-:Y:S01]  /*3cd0*/  FMUL.FTZ R3, R51, R137 ;  /* 0x0000008933037220 */ /* 0x000fe20000410000 */
[----:B------:R1:W5:Y:S01]  /*3ce0*/  LDG.E R4, desc[UR36][R144.64+0xa0] ;  /* 0x0000a02490047981 */ /* 0x000362000c1e1900 */
[----:B------:R-:W-:Y:S01]  /*3cf0*/  FMUL.FTZ R133, R49, R17 ;  /* 0x0000001131857220 */ /* 0x000fe20000410000 */
[----:B------:R-:W-:Y:S01]  /*3d00*/  FFMA.FTZ R17, -R45, R45, 1 ;  /* 0x3f8000002d117423 */ /* 0x000fe2000001012d */
[----:B------:R-:W-:Y:S01]  /*3d10*/  FMUL.FTZ R132, R148, R2 ;  /* 0x0000000294847220 */ /* 0x000fe20000410000 */
[----:B------:R1:W5:Y:S01]  /*3d20*/  LDL.LU R51, [R1+0x74] ;  /* 0x0000740001337983 */ /* 0x0003620000300800 */
[----:B------:R-:W-:Y:S01]  /*3d30*/  FMUL.FTZ R2, R50, R16 ;  /* 0x0000001032027220 */ /* 0x000fe20000410000 */
[C---:B------:R-:W-:Y:S01]  /*3d40*/  FADD.FTZ R20, -R141.reuse, R20 ;  /* 0x000000148d147221 */ /* 0x040fe20000010100 */
[----:B------:R-:W-:Y:S01]  /*3d50*/  FADD.FTZ R21, -R141, R21 ;  /* 0x000000158d157221 */ /* 0x000fe20000010100 */
[----:B------:R1:W5:Y:S01]  /*3d60*/  LDL.LU R50, [R1+0x70] ;  /* 0x0000700001327983 */ /* 0x0003620000300800 */
[----:B------:R-:W-:Y:S01]  /*3d70*/  FFMA.FTZ R16, -R150, R150, 1 ;  /* 0x3f80000096107423 */ /* 0x000fe20000010196 */
[----:B------:R-:W-:Y:S01]  /*3d80*/  FMUL.FTZ R134, R48, R20 ;  /* 0x0000001430867220 */ /* 0x000fe20000410000 */
[----:B------:R-:W-:Y:S01]  /*3d90*/  FMUL.FTZ R135, R47, R21 ;  /* 0x000000152f877220 */ /* 0x000fe20000410000 */
[----:B------:R1:W5:Y:S01]  /*3da0*/  LDL.LU R49, [R1+0x6c] ;  /* 0x00006c0001317983 */ /* 0x0003620000300800 */
[----:B------:R-:W-:Y:S01]  /*3db0*/  FMUL.FTZ R16, R16, UR18 ;  /* 0x0000001210107c20 */ /* 0x000fe20008410000 */
[----:B------:R-:W-:Y:S01]  /*3dc0*/  FFMA.FTZ R20, -R46, R46, 1 ;  /* 0x3f8000002e147423 */ /* 0x000fe2000001012e */
[----:B------:R-:W-:Y:S01]  /*3dd0*/  FFMA.FTZ R21, -R44, R44, 1 ;  /* 0x3f8000002c157423 */ /* 0x000fe2000001012c */
[----:B------:R1:W5:Y:S01]  /*3de0*/  LDL.LU R48, [R1+0x68] ;  /* 0x0000680001307983 */ /* 0x0003620000300800 */
[----:B------:R-:W-:Y:S01]  /*3df0*/  FMUL.FTZ R16, R2, R16 ;  /* 0x0000001002107220 */ /* 0x000fe20000410000 */
[C---:B------:R-:W-:Y:S02]  /*3e00*/  IMAD.SHL.U32 R150, R228.reuse, 0x40, RZ ;  /* 0x00000040e4967824 */ /* 0x040fe400078e00ff */
[----:B------:R-:W-:Y:S01]  /*3e10*/  FFMA.FTZ R5, -R167, R167, 1 ;  /* 0x3f800000a7057423 */ /* 0x000fe200000101a7 */
[----:B------:R1:W5:Y:S01]  /*3e20*/  LDL.LU R47, [R1+0x64] ;  /* 0x00006400012f7983 */ /* 0x0003620000300800 */
[----:B------:R-:W-:Y:S01]  /*3e30*/  SHF.L.U32 R167, R228, 0x3, RZ ;  /* 0x00000003e4a77819 */ /* 0x000fe200000006ff */
[----:B------:R-:W-:Y:S01]  /*3e40*/  FMUL.FTZ R20, R20, UR18 ;  /* 0x0000001214147c20 */ /* 0x000fe20008410000 */
[----:B------:R-:W-:Y:S01]  /*3e50*/  LOP3.LUT R2, R226, 0x30, R223, 0xf8, !PT ;  /* 0x00000030e2027812 */ /* 0x000fe200078ef8df */
[----:B------:R1:W5:Y:S01]  /*3e60*/  LDL.LU R46, [R1+0x60] ;  /* 0x00006000012e7983 */ /* 0x0003620000300800 */
[----:B------:R-:W-:Y:S01]  /*3e70*/  FMUL.FTZ R5, R5, UR18 ;  /* 0x0000001205057c20 */ /* 0x000fe20008410000 */
[----:B------:R-:W-:Y:S01]  /*3e80*/  LOP3.LUT R148, R167, 0x38, RZ, 0xc0, !PT ;  /* 0x00000038a7947812 */ /* 0x000fe200078ec0ff */
[----:B------:R-:W-:Y:S01]  /*3e90*/  FMUL.FTZ R20, R133, R20 ;  /* 0x0000001485147220 */ /* 0x000fe20000410000 */
[----:B------:R1:W5:Y:S01]  /*3ea0*/  LDL.LU R45, [R1+0x5c] ;  /* 0x00005c00012d7983 */ /* 0x0003620000300800 */
[----:B------:R-:W-:Y:S01]  /*3eb0*/  LOP3.LUT R2, R2, 0x1c0, R150, 0xf8, !PT ;  /* 0x000001c002027812 */ /* 0x000fe200078ef896 */
[----:B------:R-:W-:Y:S01]  /*3ec0*/  FMUL.FTZ R5, R3, R5 ;  /* 0x0000000503057220 */ /* 0x000fe20000410000 */
[----:B------:R-:W-:Y:S01]  /*3ed0*/  LOP3.LUT R3, R150, 0x400, RZ, 0xc0, !PT ;  /* 0x0000040096037812 */ /* 0x000fe200078ec0ff */
[----:B------:R1:W5:Y:S01]  /*3ee0*/  LDL.LU R44, [R1+0x58] ;  /* 0x00005800012c7983 */ /* 0x0003620000300800 */
[----:B------:R-:W-:Y:S01]  /*3ef0*/  LOP3.LUT R2, R2, R148, RZ, 0x3c, !PT ;  /* 0x0000009402027212 */ /* 0x000fe200078e3cff */
[----:B------:R-:W-:Y:S01]  /*3f00*/  FMUL.FTZ R17, R17, UR18 ;  /* 0x0000001211117c20 */ /* 0x000fe20008410000 */
[----:B------:R-:W-:Y:S01]  /*3f10*/  FMUL.FTZ R21, R21, UR18 ;  /* 0x0000001215157c20 */ /* 0x000fe20008410000 */
[----:B------:R-:W-:Y:S01]  /*3f20*/  F2FP.BF16.F32.PACK_AB R20, R20, R16 ;  /* 0x000000101414723e */ /* 0x000fe200000010ff */
[----:B------:R-:W-:Y:S01]  /*3f30*/  FADD.FTZ R16, -R141, R32 ;  /* 0x000000208d107221 */ /* 0x000fe20000010100 */
[----:B------:R-:W-:Y:S01]  /*3f40*/  LEA R2, R2, R3, 0x1 ;  /* 0x0000000302027211 */ /* 0x000fe200078e08ff */
[----:B------:R-:W-:Y:S01]  /*3f50*/  FMUL.FTZ R3, R134, R17 ;  /* 0x0000001186037220 */ /* 0x000fe20000410000 */
[----:B------:R-:W-:Y:S01]  /*3f60*/  FMUL.FTZ R21, R135, R21 ;  /* 0x0000001587157220 */ /* 0x000fe20000410000 */
[----:B------:R-:W-:Y:S01]  /*3f70*/  FFMA.FTZ R32, -R43, R43, 1 ;  /* 0x3f8000002b207423 */ /* 0x000fe2000001012b */
[----:B------:R-:W-:Y:S01]  /*3f80*/  FFMA.FTZ R17, -R37, R37, 1 ;  /* 0x3f80000025117423 */ /* 0x000fe20000010125 */
[----:B------:R1:W5:Y:S01]  /*3f90*/  LDL.LU R43, [R1+0x54] ;  /* 0x00005400012b7983 */ /* 0x0003620000300800 */
[----:B------:R-:W-:Y:S01]  /*3fa0*/  FADD.FTZ R33, -R141, R33 ;  /* 0x000000218d217221 */ /* 0x000fe20000010100 */
[----:B------:R-:W-:Y:S01]  /*3fb0*/  F2FP.BF16.F32.PACK_AB R21, R21, R3 ;  /* 0x000000031515723e */ /* 0x000fe200000010ff */
[----:B------:R-:W-:Y:S01]  /*3fc0*/  FMUL.FTZ R3, R42, R16 ;  /* 0x000000102a037220 */ /* 0x000fe20000410000 */
[----:B------:R-:W-:Y:S01]  /*3fd0*/  FFMA.FTZ R16, -R36, R36, 1 ;  /* 0x3f80000024107423 */ /* 0x000fe20000010124 */
[----:B------:R1:W5:Y:S01]  /*3fe0*/  LDL.LU R42, [R1+0x50] ;  /* 0x00005000012a7983 */ /* 0x0003620000300800 */
[----:B------:R-:W-:Y:S01]  /*3ff0*/  FMUL.FTZ R33, R41, R33 ;  /* 0x0000002129217220 */ /* 0x000fe20000410000 */
[C---:B----4-:R-:W-:Y:S01]  /*4000*/  FADD.FTZ R6, -R140.reuse, R6 ;  /* 0x000000068c067221 */ /* 0x050fe20000010100 */
[----:B------:R-:W-:Y:S01]  /*4010*/  FADD.FTZ R7, -R140, R7 ;  /* 0x000000078c077221 */ /* 0x000fe20000010100 */
[----:B------:R1:W5:Y:S01]  /*4020*/  LDL.LU R41, [R1+0x4c] ;  /* 0x00004c0001297983 */ /* 0x0003620000300800 */
[----:B------:R-:W-:Y:S01]  /*4030*/  FMUL.FTZ R32, R32, UR18 ;  /* 0x0000001220207c20 */ /* 0x000fe20008410000 */
[----:B------:R-:W-:Y:S01]  /*4040*/  FMUL.FTZ R6, R40, R6 ;  /* 0x0000000628067220 */ /* 0x000fe20000410000 */
[----:B------:R-:W-:Y:S01]  /*4050*/  FMUL.FTZ R17, R17, UR18 ;  /* 0x0000001211117c20 */ /* 0x000fe20008410000 */
[----:B------:R1:W5:Y:S01]  /*4060*/  LDL.LU R40, [R1+0x48] ;  /* 0x0000480001287983 */ /* 0x0003620000300800 */
[----:B------:R-:W-:Y:S01]  /*4070*/  FMUL.FTZ R32, R3, R32 ;  /* 0x0000002003207220 */ /* 0x000fe20000410000 */
[----:B------:R-:W-:Y:S01]  /*4080*/  FMUL.FTZ R3, R39, R7 ;  /* 0x0000000727037220 */ /* 0x000fe20000410000 */
[----:B------:R-:W-:Y:S01]  /*4090*/  FFMA.FTZ R7, -R38, R38, 1 ;  /* 0x3f80000026077423 */ /* 0x000fe20000010126 */
[----:B------:R1:W5:Y:S01]  /*40a0*/  LDL.LU R39, [R1+0x44] ;  /* 0x0000440001277983 */ /* 0x0003620000300800 */
[----:B------:R-:W-:Y:S01]  /*40b0*/  FMUL.FTZ R16, R16, UR18 ;  /* 0x0000001210107c20 */ /* 0x000fe20008410000 */
[----:B------:R-:W-:Y:S01]  /*40c0*/  F2FP.BF16.F32.PACK_AB R5, R5, R132 ;  /* 0x000000840505723e */ /* 0x000fe200000010ff */
[----:B------:R-:W-:Y:S01]  /*40d0*/  FMUL.FTZ R7, R7, UR18 ;  /* 0x0000001207077c20 */ /* 0x000fe20008410000 */
[----:B------:R1:W5:Y:S01]  /*40e0*/  LDL.LU R38, [R1+0x40] ;  /* 0x0000400001267983 */ /* 0x0003620000300800 */
[----:B------:R-:W-:Y:S01]  /*40f0*/  FMUL.FTZ R17, R6, R17 ;  /* 0x0000001106117220 */ /* 0x000fe20000410000 */
[----:B------:R-:W-:Y:S01]  /*4100*/  FMUL.FTZ R16, R3, R16 ;  /* 0x0000001003107220 */ /* 0x000fe20000410000 */
[----:B------:R-:W-:Y:S01]  /*4110*/  FMUL.FTZ R7, R33, R7 ;  /* 0x0000000721077220 */ /* 0x000fe20000410000 */
[----:B------:R1:W5:Y:S04]  /*4120*/  LDL.LU R37, [R1+0x3c] ;  /* 0x00003c0001257983 */ /* 0x0003680000300800 */
[----:B------:R1:W5:Y:S01]  /*4130*/  LDL.LU R36, [R1+0x38] ;  /* 0x0000380001247983 */ /* 0x0003620000300800 */
[----:B------:R-:W-:Y:S05]  /*4140*/  BRA.U !UP0, `(.L_x_305) ;  /* 0x00000001085c7547 */ /* 0x000fea000b800000 */
[----:B------:R-:W2:Y:S01]  /*4150*/  LDL.LU.64 R134, [R1+0x10] ;  /* 0x0000100001867983 */ /* 0x000ea20000300a00 */
[----:B------:R-:W-:Y:S01]  /*4160*/  IADD3 R6, P0, PT, RZ, -UR34, RZ ;  /* 0x80000022ff067c10 */ /* 0x000fe2000ff1e0ff */
[----:B------:R-:W-:Y:S02]  /*4170*/  ULOP3.LUT UR12, UR48, 0x1, URZ, 0xc0, !UPT ;  /* 0x00000001300c7892 */ /* 0x000fe4000f8ec0ff */
[----:B------:R-:W3:Y:S02]  /*4180*/  LDL.LU R132, [R1+0x20] ;  /* 0x0000200001847983 */ /* 0x000ee40000300800 */
[----:B------:R-:W-:Y:S01]  /*4190*/  IMAD.X R3, RZ, RZ, ~UR13, P0 ;  /* 0x8000000dff037e24 */ /* 0x000fe200080e06ff */
[----:B------:R-:W-:Y:S04]  /*41a0*/  UISETP.NE.U32.AND UP1, UPT, UR12, 0x1, UPT ;  /* 0x000000010c00788c */ /* 0x000fe8000bf25070 */
[----:B------:R-:W-:Y:S01]  /*41b0*/  SHF.R.S64 R6, R6, 0x1f, R3 ;  /* 0x0000001f06067819 */ /* 0x000fe20000001003 */
[----:B------:R-:W-:Y:S06]  /*41c0*/  USEL UR12, UR27, 0x3000, !UP1 ;  /* 0x000030001b0c7887 */ /* 0x000fec000c800000 */
[----:B------:R-:W-:Y:S01]  /*41d0*/  IADD3 R221, PT, PT, R221, UR12, RZ ;  /* 0x0000000cdddd7c10 */ /* 0x000fe2000fffe0ff */
[----:B---3--:R-:W-:Y:S01]  /*41e0*/  VIADD R132, R132, UR12 ;  /* 0x0000000c84847c36 */ /* 0x008fe20008000000 */
[----:B--2---:R-:W-:Y:S04]  /*41f0*/  IADD3 R6, P0, PT, R134, R6, RZ ;  /* 0x0000000686067210 */ /* 0x004fe80007f1e0ff */
[----:B------:R2:W-:Y:S01]  /*4200*/  STL [R1+0x20], R132 ;  /* 0x0000208401007387 */ /* 0x0005e20000100800 */
[----:B------:R-:W-:Y:S02]  /*4210*/  LEA.HI.X.SX32 R3, R3, R135, 0x1, P0 ;  /* 0x0000008703037211 */ /* 0x000fe400000f0eff */
[----:B------:R-:W-:Y:S03]  /*4220*/  MOV R134, R6 ;  /* 0x0000000600867202 */ /* 0x000fe60000000f00 */
[----:B------:R-:W-:Y:S05]  /*4230*/  IMAD.MOV.U32 R135, RZ, RZ, R3 ;  /* 0x000000ffff877224 */ /* 0x000fea00078e0003 */
[----:B------:R-:W-:Y:S01]  /*4240*/  @!PT LDS RZ, [RZ] ;  /* 0x00000000fffff984 */ /* 0x000fe20000000800 */
[----:B------:R-:W-:Y:S01]  /*4250*/  @!PT LDS RZ, [RZ] ;  /* 0x00000000fffff984 */ /* 0x000fe20000000800 */
[----:B------:R-:W-:Y:S01]  /*4260*/  @!PT LDS RZ, [RZ] ;  /* 0x00000000fffff984 */ /* 0x000fe20000000800 */
[----:B------:R2:W-:Y:S04]  /*4270*/  LDGSTS.E.BYPASS.LTC128B.128 [R132], desc[UR36][R134.64] ;  /* 0x0000000086847fae */ /* 0x0005e8000b981a24 */
[----:B------:R2:W-:Y:S04]  /*4280*/  LDGSTS.E.BYPASS.LTC128B.128 [R132+0x1000], desc[UR36][R134.64+0x40] ;  /* 0x0100004086847fae */ /* 0x0005e8000b981a24 */
[----:B------:R2:W-:Y:S04]  /*4290*/  LDGSTS.E.BYPASS.LTC128B.128 [R132+0x2000], desc[UR36][R134.64+0x80] ;  /* 0x0200008086847fae */ /* 0x0005e8000b981a24 */
[----:B------:R2:W-:Y:S04]  /*42a0*/  STL.64 [R1+0x10], R134 ;  /* 0x0000108601007387 */ /* 0x0005e80000100a00 */
[----:B------:R-:W0:Y:S02]  /*42b0*/  LDGDEPBAR ;  /* 0x00000000000079af */ /* 0x000e240000000000 */
.L_x_305:
[----:B--2---:R-:W2:Y:S01]  /*42c0*/  LDL.LU R132, [R1+0x8] ;  /* 0x0000080001847983 */ /* 0x004ea20000300800 */
[C---:B------:R-:W-:Y:S01]  /*42d0*/  FADD.FTZ R19, -R140.reuse, R19 ;  /* 0x000000138c137221 */ /* 0x040fe20000010100 */
[C---:B------:R-:W-:Y:S01]  /*42e0*/  FADD.FTZ R34, -R140.reuse, R34 ;  /* 0x000000228c227221 */ /* 0x040fe20000010100 */
[----:B------:R-:W-:Y:S02]  /*42f0*/  MOV R33, 0x10 ;  /* 0x0000001000217802 */ /* 0x000fe40000000f00 */
[----:B------:R3:W-:Y:S01]  /*4300*/  STS [R142+0xf000], R5 ;  /* 0x00f000058e007388 */ /* 0x0007e20000000800 */
[----:B------:R-:W-:Y:S01]  /*4310*/  FMUL.FTZ R19, R235, R19 ;  /* 0x00000013eb137220 */ /* 0x000fe20000410000 */
[C---:B------:R-:W-:Y:S01]  /*4320*/  FADD.FTZ R3, -R140.reuse, R18 ;  /* 0x000000128c037221 */ /* 0x040fe20000010100 */
[----:B------:R-:W-:Y:S01]  /*4330*/  FMUL.FTZ R34, R157, R34 ;  /* 0x000000229d227220 */ /* 0x000fe20000410000 */
[----:B------:R-:W-:Y:S01]  /*4340*/  F2FP.BF16.F32.PACK_AB R18, R7, R32 ;  /* 0x000000200712723e */ /* 0x000fe200000010ff */
[----:B------:R-:W-:Y:S01]  /*4350*/  FADD.FTZ R22, -R140, R22 ;  /* 0x000000168c167221 */ /* 0x000fe20000010100 */
[----:B------:R-:W-:Y:S01]  /*4360*/  F2FP.BF16.F32.PACK_AB R6, R16, R17 ;  /* 0x000000111006723e */ /* 0x000fe200000010ff */
[----:B------:R-:W-:Y:S01]  /*4370*/  FMUL.FTZ R7, R232, R3 ;  /* 0x00000003e8077220 */ /* 0x000fe20000410000 */
[----:B------:R-:W-:Y:S01]  /*4380*/  SEL R33, R33, 0xfffffff0, !P1 ;  /* 0xfffffff021217807 */ /* 0x000fe20004800000 */
[----:B------:R-:W-:Y:S01]  /*4390*/  FFMA.FTZ R3, -R155, R155, 1 ;  /* 0x3f8000009b037423 */ /* 0x000fe2000001019b */
[----:B------:R-:W-:Y:S01]  /*43a0*/  FMUL.FTZ R22, R158, R22 ;  /* 0x000000169e167220 */ /* 0x000fe20000410000 */
[----:B------:R4:W-:Y:S01]  /*43b0*/  STS [R142+0xf400], R6 ;  /* 0x00f400068e007388 */ /* 0x0009e20000000800 */
[C---:B------:R-:W-:Y:S01]  /*43c0*/  FADD.FTZ R35, -R140.reuse, R35 ;  /* 0x000000238c237221 */ /* 0x040fe20000010100 */
[----:B------:R-:W-:Y:S01]  /*43d0*/  FMUL.FTZ R32, R3, UR18 ;  /* 0x0000001203207c20 */ /* 0x000fe20008410000 */
[----:B------:R-:W-:Y:S01]  /*43e0*/  FFMA.FTZ R3, -R151, R151, 1 ;  /* 0x3f80000097037423 */ /* 0x000fe20000010197 */
[----:B------:R-:W-:Y:S01]  /*43f0*/  FADD.FTZ R23, -R140, R23 ;  /* 0x000000178c177221 */ /* 0x000fe20000010100 */
[----:B------:R-:W-:Y:S01]  /*4400*/  FMUL.FTZ R35, R156, R35 ;  /* 0x000000239c237220 */ /* 0x000fe20000410000 */
[----:B------:R-:W-:Y:S01]  /*4410*/  FMUL.FTZ R32, R7, R32 ;  /* 0x0000002007207220 */ /* 0x000fe20000410000 */
[----:B------:R-:W-:Y:S01]  /*4420*/  FMUL.FTZ R3, R3, UR18 ;  /* 0x0000001203037c20 */ /* 0x000fe20008410000 */
[----:B------:R-:W-:Y:S01]  /*4430*/  FFMA.FTZ R7, -R154, R154, 1 ;  /* 0x3f8000009a077423 */ /* 0x000fe2000001019a */
[C---:B-----5:R-:W-:Y:S01]  /*4440*/  FADD.FTZ R9, -R136.reuse, R9 ;  /* 0x0000000988097221 */ /* 0x060fe20000010100 */
[----:B------:R-:W-:Y:S01]  /*4450*/  FADD.FTZ R8, -R136, R8 ;  /* 0x0000000888087221 */ /* 0x000fe20000010100 */
[----:B------:R-:W-:Y:S01]  /*4460*/  FMUL.FTZ R22, R22, R3 ;  /* 0x0000000316167220 */ /* 0x000fe20000410000 */
[----:B------:R-:W-:Y:S01]  /*4470*/  FFMA.FTZ R3, -R146, R146, 1 ;  /* 0x3f80000092037423 */ /* 0x000fe20000010192 */
[----:B------:R-:W-:Y:S01]  /*4480*/  FMUL.FTZ R23, R159, R23 ;  /* 0x000000179f177220 */ /* 0x000fe20000410000 */
[----:B---3--:R-:W-:Y:S01]  /*4490*/  FFMA.FTZ R5, -R160, R160, 1 ;  /* 0x3f800000a0057423 */ /* 0x008fe200000101a0 */
[----:B------:R-:W-:Y:S01]  /*44a0*/  FMUL.FTZ R7, R7, UR18 ;  /* 0x0000001207077c20 */ /* 0x000fe20008410000 */
[----:B------:R-:W-:Y:S01]  /*44b0*/  FMUL.FTZ R3, R3, UR18 ;  /* 0x0000001203037c20 */ /* 0x000fe20008410000 */
[----:B------:R-:W-:Y:S01]  /*44c0*/  FADD.FTZ R12, -R136, R12 ;  /* 0x0000000c880c7221 */ /* 0x000fe20000010100 */
[----:B------:R-:W-:Y:S01]  /*44d0*/  FMUL.FTZ R5, R5, UR18 ;  /* 0x0000001205057c20 */ /* 0x000fe20008410000 */
[----:B------:R-:W-:Y:S01]  /*44e0*/  FMUL.FTZ R17, R23, R7 ;  /* 0x0000000717117220 */ /* 0x000fe20000410000 */
[----:B------:R-:W-:Y:S01]  /*44f0*/  FMUL.FTZ R16, R35, R3 ;  /* 0x0000000323107220 */ /* 0x000fe20000410000 */
[----:B------:R-:W-:Y:S01]  /*4500*/  FFMA.FTZ R7, -R166, R166, 1 ;  /* 0x3f800000a6077423 */ /* 0x000fe200000101a6 */
[----:B------:R-:W-:Y:S01]  /*4510*/  FMUL.FTZ R19, R19, R5 ;  /* 0x0000000513137220 */ /* 0x000fe20000410000 */
[----:B------:R-:W-:Y:S01]  /*4520*/  FFMA.FTZ R5, -R147, R147, 1 ;  /* 0x3f80000093057423 */ /* 0x000fe20000010193 */
[----:B------:R-:W-:Y:S01]  /*4530*/  FMUL.FTZ R12, R245, R12 ;  /* 0x0000000cf50c7220 */ /* 0x000fe20000410000 */
[----:B------:R-:W-:Y:S01]  /*4540*/  FMUL.FTZ R7, R7, UR18 ;  /* 0x0000001207077c20 */ /* 0x000fe20008410000 */
[----:B------:R-:W-:Y:S01]  /*4550*/  F2FP.BF16.F32.PACK_AB R17, R17, R22 ;  /* 0x000000161111723e */ /* 0x000fe200000010ff */
[----:B------:R-:W-:Y:S01]  /*4560*/  FMUL.FTZ R5, R5, UR18 ;  /* 0x0000001205057c20 */ /* 0x000fe20008410000 */
[----:B------:R-:W-:Y:S01]  /*4570*/  F2FP.BF16.F32.PACK_AB R3, R19, R32 ;  /* 0x000000201303723e */ /* 0x000fe200000010ff */
[----:B------:R-:W-:Y:S01]  /*4580*/  FMUL.FTZ R19, R248, R9 ;  /* 0x00000009f8137220 */ /* 0x000fe20000410000 */
[----:B------:R-:W-:Y:S01]  /*4590*/  FFMA.FTZ R9, -R231, R231, 1 ;  /* 0x3f800000e7097423 */ /* 0x000fe200000101e7 */
[----:B------:R-:W-:Y:S01]  /*45a0*/  FMUL.FTZ R34, R34, R5 ;  /* 0x0000000522227220 */ /* 0x000fe20000410000 */
[----:B------:R-:W-:Y:S01]  /*45b0*/  IADD3 R5, PT, PT, R142, R33, RZ ;  /* 0x000000218e057210 */ /* 0x000fe20007ffe0ff */
[C---:B------:R-:W-:Y:S01]  /*45c0*/  FADD.FTZ R13, -R136.reuse, R13 ;  /* 0x0000000d880d7221 */ /* 0x040fe20000010100 */
[----:B------:R-:W-:Y:S01]  /*45d0*/  FMUL.FTZ R9, R9, UR18 ;  /* 0x0000001209097c20 */ /* 0x000fe20008410000 */
[C---:B------:R-:W-:Y:S01]  /*45e0*/  FADD.FTZ R28, -R136.reuse, R28 ;  /* 0x0000001c881c7221 */ /* 0x040fe20000010100 */
[----:B----4-:R-:W-:Y:S01]  /*45f0*/  FFMA.FTZ R6, -R165, R165, 1 ;  /* 0x3f800000a5067423 */ /* 0x010fe200000101a5 */
[----:B------:R3:W-:Y:S01]  /*4600*/  STS [R5+0xf000], R20 ;  /* 0x00f0001405007388 */ /* 0x0007e20000000800 */
[C---:B------:R-:W-:Y:S01]  /*4610*/  FADD.FTZ R24, -R136.reuse, R24 ;  /* 0x0000001888187221 */ /* 0x040fe20000010100 */
[----:B------:R-:W-:Y:S01]  /*4620*/  FADD.FTZ R25, -R136, R25 ;  /* 0x0000001988197221 */ /* 0x000fe20000010100 */
[----:B------:R-:W-:Y:S02]  /*4630*/  FMUL.FTZ R6, R6, UR18 ;  /* 0x0000001206067c20 */ /* 0x000fe40008410000 */
[----:B------:R4:W-:Y:S01]  /*4640*/  STS [R5+0xf400], R3 ;  /* 0x00f4000305007388 */ /* 0x0009e20000000800 */
[----:B------:R-:W-:Y:S01]  /*4650*/  FMUL.FTZ R28, R239, R28 ;  /* 0x0000001cef1c7220 */ /* 0x000fe20000410000 */
[----:B------:R-:W-:Y:S01]  /*4660*/  FMUL.FTZ R13, R244, R13 ;  /* 0x0000000df40d7220 */ /* 0x000fe20000410000 */
[----:B------:R-:W-:Y:S01]  /*4670*/  FMUL.FTZ R24, R242, R24 ;  /* 0x00000018f2187220 */ /* 0x000fe20000410000 */
[----:B------:R-:W-:Y:S01]  /*4680*/  FMUL.FTZ R25, R240, R25 ;  /* 0x00000019f0197220 */ /* 0x000fe20000410000 */
[C---:B------:R-:W-:Y:S01]  /*4690*/  FADD.FTZ R14, -R4.reuse, R14 ;  /* 0x0000000e040e7221 */ /* 0x040fe20000010100 */
[----:B------:R-:W-:Y:S01]  /*46a0*/  FMUL.FTZ R13, R13, R6 ;  /* 0x000000060d0d7220 */ /* 0x000fe20000410000 */
[C---:B------:R-:W-:Y:S01]  /*46b0*/  FADD.FTZ R10, -R4.reuse, R10 ;  /* 0x0000000a040a7221 */ /* 0x040fe20000010100 */
[C---:B------:R-:W-:Y:S01]  /*46c0*/  FADD.FTZ R11, -R4.reuse, R11 ;  /* 0x0000000b040b7221 */ /* 0x040fe20000010100 */
[C---:B------:R-:W-:Y:S01]  /*46d0*/  FADD.FTZ R15, -R4.reuse, R15 ;  /* 0x0000000f040f7221 */ /* 0x040fe20000010100 */
[----:B------:R-:W-:Y:S01]  /*46e0*/  FMUL.FTZ R14, R251, R14 ;  /* 0x0000000efb0e7220 */ /* 0x000fe20000410000 */
[C---:B------:R-:W-:Y:S01]  /*46f0*/  FADD.FTZ R27, -R4.reuse, R27 ;  /* 0x0000001b041b7221 */ /* 0x040fe20000010100 */
[----:B------:R-:W-:Y:S01]  /*4700*/  FADD.FTZ R31, -R4, R31 ;  /* 0x0000001f041f7221 */ /* 0x000fe20000010100 */
[----:B------:R-:W-:Y:S01]  /*4710*/  FMUL.FTZ R15, R250, R15 ;  /* 0x0000000ffa0f7220 */ /* 0x000fe20000410000 */
[----:B------:R-:W-:Y:S01]  /*4720*/  FADD.FTZ R29, -R136, R29 ;  /* 0x0000001d881d7221 */ /* 0x000fe20000010100 */
[----:B------:R-:W-:Y:S01]  /*4730*/  FMUL.FTZ R27, R246, R27 ;  /* 0x0000001bf61b7220 */ /* 0x000fe20000410000 */
[----:B------:R-:W-:Y:S01]  /*4740*/  FFMA.FTZ R6, -R152, R152, 1 ;  /* 0x3f80000098067423 */ /* 0x000fe20000010198 */
[----:B------:R-:W-:Y:S01]  /*4750*/  FMUL.FTZ R31, R241, R31 ;  /* 0x0000001ff11f7220 */ /* 0x000fe20000410000 */
[----:B------:R-:W-:Y:S01]  /*4760*/  FMUL.FTZ R29, R238, R29 ;  /* 0x0000001dee1d7220 */ /* 0x000fe20000410000 */
[----:B------:R-:W-:Y:S01]  /*4770*/  FADD.FTZ R26, -R4, R26 ;  /* 0x0000001a041a7221 */ /* 0x000fe20000010100 */
[----:B------:R-:W-:Y:S01]  /*4780*/  FMUL.FTZ R6, R6, UR18 ;  /* 0x0000001206067c20 */ /* 0x000fe20008410000 */
[----:B---3--:R-:W-:Y:S01]  /*4790*/  FMUL.FTZ R20, R249, R8 ;  /* 0x00000008f9147220 */ /* 0x008fe20000410000 */
[----:B------:R-:W-:Y:S01]  /*47a0*/  FFMA.FTZ R8, -R230, R230, 1 ;  /* 0x3f800000e6087423 */ /* 0x000fe200000101e6 */
[----:B------:R-:W-:Y:S01]  /*47b0*/  FADD.FTZ R30, -R4, R30 ;  /* 0x0000001e041e7221 */ /* 0x000fe20000010100 */
[----:B------:R-:W-:Y:S01]  /*47c0*/  FFMA.FTZ R4, -R164, R164, 1 ;  /* 0x3f800000a4047423 */ /* 0x000fe200000101a4 */
[----:B------:R-:W-:Y:S01]  /*47d0*/  FMUL.FTZ R22, R20, R9 ;  /* 0x0000000914167220 */ /* 0x000fe20000410000 */
[----:B------:R-:W-:Y:S01]  /*47e0*/  FMUL.FTZ R8, R8, UR18 ;  /* 0x0000001208087c20 */ /* 0x000fe20008410000 */
[----:B------:R-:W-:Y:S01]  /*47f0*/  FFMA.FTZ R9, -R162, R162, 1 ;  /* 0x3f800000a2097423 */ /* 0x000fe200000101a2 */
[----:B----4-:R-:W-:Y:S01]  /*4800*/  FFMA.FTZ R3, -R233, R233, 1 ;  /* 0x3f800000e9037423 */ /* 0x010fe200000101e9 */
[----:B------:R-:W-:Y:S01]  /*4810*/  FMUL.FTZ R30, R243, R30 ;  /* 0x0000001ef31e7220 */ /* 0x000fe20000410000 */
[----:B------:R-:W-:Y:S01]  /*4820*/  FMUL.FTZ R20, R19, R8 ;  /* 0x0000000813147220 */ /* 0x000fe20000410000 */
[----:B------:R-:W-:Y:S01]  /*4830*/  FMUL.FTZ R19, R12, R7 ;  /* 0x000000070c137220 */ /* 0x000fe20000410000 */
[----:B------:R-:W-:Y:S01]  /*4840*/  FFMA.FTZ R7, -R153, R153, 1 ;  /* 0x3f80000099077423 */ /* 0x000fe20000010199 */
[----:B------:R-:W-:Y:S01]  /*4850*/  FFMA.FTZ R8, -R161, R161, 1 ;  /* 0x3f800000a1087423 */ /* 0x000fe200000101a1 */
[----:B------:R-:W-:Y:S01]  /*4860*/  FMUL.FTZ R9, R9, UR18 ;  /* 0x0000001209097c20 */ /* 0x000fe20008410000 */
[----:B------:R-:W-:Y:S01]  /*4870*/  FMUL.FTZ R3, R3, UR18 ;  /* 0x0000001203037c20 */ /* 0x000fe20008410000 */
[----:B------:R-:W-:Y:S01]  /*4880*/  FMUL.FTZ R7, R7, UR18 ;  /* 0x0000001207077c20 */ /* 0x000fe20008410000 */
[----:B------:R-:W-:Y:S01]  /*4890*/  FMUL.FTZ R8, R8, UR18 ;  /* 0x0000001208087c20 */ /* 0x000fe20008410000 */
[----:B------:R-:W-:Y:S01]  /*48a0*/  FMUL.FTZ R24, R24, R9 ;  /* 0x0000000918187220 */ /* 0x000fe20000410000 */
[----:B------:R-:W-:Y:S01]  /*48b0*/  FMUL.FTZ R15, R15, R3 ;  /* 0x000000030f0f7220 */ /* 0x000fe20000410000 */
[----:B------:R-:W-:Y:S01]  /*48c0*/  FMUL.FTZ R28, R28, R7 ;  /* 0x000000071c1c7220 */ /* 0x000fe20000410000 */
[----:B------:R-:W-:Y:S01]  /*48d0*/  FFMA.FTZ R7, -R234, R234, 1 ;  /* 0x3f800000ea077423 */ /* 0x000fe200000101ea */
[----:B------:R-:W-:Y:S01]  /*48e0*/  FMUL.FTZ R9, R25, R8 ;  /* 0x0000000819097220 */ /* 0x000fe20000410000 */
[----:B------:R-:W-:Y:S01]  /*48f0*/  F2FP.BF16.F32.PACK_AB R8, R13, R19 ;  /* 0x000000130d08723e */ /* 0x000fe200000010ff */
[----:B------:R-:W-:Y:S01]  /*4900*/  FMUL.FTZ R13, R252, R11 ;  /* 0x0000000bfc0d7220 */ /* 0x000fe20000410000 */
[----:B------:R-:W-:Y:S01]  /*4910*/  FMUL.FTZ R7, R7, UR18 ;  /* 0x0000001207077c20 */ /* 0x000fe20008410000 */
[----:B------:R-:W-:Y:S01]  /*4920*/  FFMA.FTZ R11, -R237, R237, 1 ;  /* 0x3f800000ed0b7423 */ /* 0x000fe200000101ed */
[----:B------:R-:W-:Y:S01]  /*4930*/  FFMA.FTZ R3, -R163, R163, 1 ;  /* 0x3f800000a3037423 */ /* 0x000fe200000101a3 */
[----:B------:R-:W-:Y:S01]  /*4940*/  FMUL.FTZ R12, R29, R6 ;  /* 0x000000061d0c7220 */ /* 0x000fe20000410000 */
[----:B------:R-:W-:Y:S01]  /*4950*/  FMUL.FTZ R14, R14, R7 ;  /* 0x000000070e0e7220 */ /* 0x000fe20000410000 */
[----:B------:R-:W-:Y:S01]  /*4960*/  FFMA.FTZ R7, -R170, R170, 1 ;  /* 0x3f800000aa077423 */ /* 0x000fe200000101aa */
[----:B------:R-:W-:Y:S01]  /*4970*/  FMUL.FTZ R11, R11, UR18 ;  /* 0x000000120b0b7c20 */ /* 0x000fe20008410000 */
[----:B------:R-:W-:Y:S01]  /*4980*/  FMUL.FTZ R3, R3, UR18 ;  /* 0x0000001203037c20 */ /* 0x000fe20008410000 */
[----:B------:R-:W-:Y:S01]  /*4990*/  F2FP.BF16.F32.PACK_AB R6, R20, R22 ;  /* 0x000000161406723e */ /* 0x000fe200000010ff */
[----:B------:R-:W-:Y:S01]  /*49a0*/  FMUL.FTZ R7, R7, UR18 ;  /* 0x0000001207077c20 */ /* 0x000fe20008410000 */
[----:B------:R-:W-:Y:S01]  /*49b0*/  FMUL.FTZ R4, R4, UR18 ;  /* 0x0000001204047c20 */ /* 0x000fe20008410000 */
[----:B------:R-:W-:Y:S01]  /*49c0*/  FMUL.FTZ R26, R247, R26 ;  /* 0x0000001af71a7220 */ /* 0x000fe20000410000 */
[----:B------:R-:W-:Y:S01]  /*49d0*/  F2FP.BF16.F32.PACK_AB R16, R16, R34 ;  /* 0x000000221010723e */ /* 0x000fe200000010ff */
[----:B------:R-:W-:Y:S01]  /*49e0*/  FMUL.FTZ R27, R27, R7 ;  /* 0x000000071b1b7220 */ /* 0x000fe20000410000 */
[----:B------:R-:W-:Y:S01]  /*49f0*/  FMUL.FTZ R7, R31, R3 ;  /* 0x000000031f077220 */ /* 0x000fe20000410000 */
[----:B------:R3:W-:Y:S01]  /*4a00*/  STS [R142+0x10000], R6 ;  /* 0x010000068e007388 */ /* 0x0007e20000000800 */
[----:B------:R-:W-:Y:S01]  /*4a10*/  FMUL.FTZ R30, R30, R4 ;  /* 0x000000041e1e7220 */ /* 0x000fe20000410000 */
[----:B------:R-:W-:Y:S01]  /*4a20*/  F2FP.BF16.F32.PACK_AB R4, R15, R14 ;  /* 0x0000000e0f04723e */ /* 0x000fe200000010ff */
[----:B------:R-:W4:Y:S01]  /*4a30*/  LDC R151, c[0x0][0x44c] ;  /* 0x00011300ff977b82 */ /* 0x000f220000000800 */
[----:B------:R-:W-:Y:S01]  /*4a40*/  F2FP.BF16.F32.PACK_AB R9, R9, R24 ;  /* 0x000000180909723e */ /* 0x000fe200000010ff */
[----:B------:R-:W3:Y:S01]  /*4a50*/  LDL.LU.64 R152, [R1] ;  /* 0x0000000001987983 */ /* 0x000ee20000300a00 */
[----:B------:R-:W-:Y:S02]  /*4a60*/  F2FP.BF16.F32.PACK_AB R12, R12, R28 ;  /* 0x0000001c0c0c723e */ /* 0x000fe400000010ff */
[----:B------:R-:W-:Y:S02]  /*4a70*/  F2FP.BF16.F32.PACK_AB R7, R7, R30 ;  /* 0x0000001e0707723e */ /* 0x000fe400000010ff */
[----:B------:R-:W-:Y:S04]  /*4a80*/  LOP3.LUT R0, R0, 0x120, R229, 0xf8, !PT ;  /* 0x0000012000007812 */ /* 0x000fe800078ef8e5 */
[----:B------:R-:W-:Y:S01]  /*4a90*/  LEA R0, R0, UR4, 0x1 ;  /* 0x0000000400007c11 */ /* 0x000fe2000f8e08ff */
[----:B--2---:R-:W-:Y:S01]  /*4aa0*/  FMUL.FTZ R19, R132, R10 ;  /* 0x0000000a84137220 */ /* 0x004fe20000410000 */
[----:B------:R-:W-:Y:S01]  /*4ab0*/  FFMA.FTZ R10, -R236, R236, 1 ;  /* 0x3f800000ec0a7423 */ /* 0x000fe200000101ec */
[----:B----4-:R-:W-:Y:S02]  /*4ac0*/  IMAD R236, R151, UR16, RZ ;  /* 0x0000001097ec7c24 */ /* 0x010fe4000f8e02ff */
[----:B------:R-:W-:Y:S01]  /*4ad0*/  FMUL.FTZ R19, R19, R11 ;  /* 0x0000000b13137220 */ /* 0x000fe20000410000 */
[----:B------:R-:W-:Y:S04]  /*4ae0*/  FMUL.FTZ R10, R10, UR18 ;  /* 0x000000120a0a7c20 */ /* 0x000fe80008410000 */
[----:B------:R-:W-:Y:S01]  /*4af0*/  FMUL.FTZ R13, R13, R10 ;  /* 0x0000000a0d0d7220 */ /* 0x000fe20000410000 */
[----:B------:R-:W-:Y:S04]  /*4b00*/  FFMA.FTZ R10, -R171, R171, 1 ;  /* 0x3f800000ab0a7423 */ /* 0x000fe800000101ab */
[----:B------:R-:W-:Y:S01]  /*4b10*/  F2FP.BF16.F32.PACK_AB R3, R13, R19 ;  /* 0x000000130d03723e */ /* 0x000fe200000010ff */
[----:B------:R-:W-:Y:S04]  /*4b20*/  FMUL.FTZ R10, R10, UR18 ;  /* 0x000000120a0a7c20 */ /* 0x000fe80008410000 */
[----:B------:R2:W-:Y:S01]  /*4b30*/  STS [R142+0x10400], R3 ;  /* 0x010400038e007388 */ /* 0x0005e20000000800 */
[----:B------:R-:W-:Y:S04]  /*4b40*/  FMUL.FTZ R26, R26, R10 ;  /* 0x0000000a1a1a7220 */ /* 0x000fe80000410000 */
[----:B------:R-:W-:Y:S01]  /*4b50*/  STS [R5+0x10000], R8 ;  /* 0x0100000805007388 */ /* 0x000fe20000000800 */
[----:B---3--:R-:W-:Y:S04]  /*4b60*/  F2FP.BF16.F32.PACK_AB R6, R27, R26 ;  /* 0x0000001a1b06723e */ /* 0x008fe800000010ff */
        /* <DEDUP_REMOVED lines=16> */
[----:B------:R-:W4:Y:S05]  /*4c70*/  LDSM.16.MT88.4 R20, [R0+0x8000] ;  /* 0x008000000014783b */ /* 0x000f2a0000004200 */
[----:B------:R-:W-:Y:S05]  /*4c80*/  LDSM.16.MT88.4 R24, [R2+UR4+0x13800] ;  /* 0x013800040218783b */ /* 0x000fea0008004200 */
[----:B------:R-:W4:Y:S05]  /*4c90*/  LDSM.16.MT88.4 R28, [R0+0x6400] ;  /* 0x00640000001c783b */ /* 0x000f2a0000004200 */
[----:B------:R-:W4:Y:S05]  /*4ca0*/  LDSM.16.MT88.4 R32, [R2+UR4+0x15800] ;  /* 0x015800040220783b */ /* 0x000f2a0008004200 */
[----:B------:R-:W4:Y:S01]  /*4cb0*/  LDSM.16.MT88.4 R132, [R0+0x7400] ;  /* 0x007400000084783b */ /* 0x000f220000004200 */
[-C--:B--2---:R-:W-:Y:S04]  /*4cc0*/  HMMA.16816.F32.BF16 R36, R4, R8.reuse, R36 ;  /* 0x000000080424723c */ /* 0x084fe80000041824 */
[----:B------:R-:W-:Y:S05]  /*4cd0*/  LDSM.16.MT88.4 R136, [R0+0x6c00] ;  /* 0x006c00000088783b */ /* 0x000fea0000004200 */
[----:B------:R-:W-:Y:S01]  /*4ce0*/  LDSM.16.MT88.4 R140, [R2+UR4+0x16800] ;  /* 0x01680004028c783b */ /* 0x000fe20008004200 */
[C---:B---3--:R-:W-:Y:S04]  /*4cf0*/  HMMA.16816.F32.BF16 R40, R12.reuse, R8, R40 ;  /* 0x000000080c28723c */ /* 0x048fe80000041828 */
[----:B-1----:R-:W-:Y:S04]  /*4d00*/  LDSM.16.MT88.4 R144, [R0+0x7c00] ;  /* 0x007c00000090783b */ /* 0x002fe80000004200 */
        /* <DEDUP_REMOVED lines=45> */
[----:B------:R-:W-:Y:S02]  /*4fe0*/  MOV R238, R5 ;  /* 0x0000000500ee7202 */ /* 0x000fe40000000f00 */
[----:B------:R-:W-:Y:S01]  /*4ff0*/  LEA.HI.X.SX32 R4, R3, R153, 0x2, P0 ;  /* 0x0000009903047211 */ /* 0x000fe200000f16ff */
[C---:B------:R-:W-:Y:S04]  /*5000*/  HMMA.16816.F32.BF16 R40, R140.reuse, R136, R40 ;  /* 0x000000888c28723c */ /* 0x040fe80000041828 */
[----:B------:R-:W-:Y:S02]  /*5010*/  MOV R239, R4 ;  /* 0x0000000400ef7202 */ /* 0x000fe40000000f00 */
[----:B------:R-:W-:Y:S02]  /*5020*/  IADD3 R3, PT, PT, R2, UR4, RZ ;  /* 0x0000000402037c10 */ /* 0x000fe4000fffe0ff */
[-C--:B------:R-:W-:Y:S01]  /*5030*/  HMMA.16816.F32.BF16 R44, R140, R138.reuse, R44 ;  /* 0x0000008a8c2c723c */ /* 0x080fe2000004182c */
[----:B------:R2:W-:Y:S07]  /*5040*/  STL.64 [R1], R238 ;  /* 0x000000ee01007387 */ /* 0x0005ee0000100a00 */
[C---:B------:R-:W-:Y:S08]  /*5050*/  HMMA.16816.F32.BF16 R48, R132.reuse, R138, R48 ;  /* 0x0000008a8430723c */ /* 0x040ff00000041830 */
        /* <DEDUP_REMOVED lines=12> */
[----:B------:R-:W-:Y:S03]  /*5120*/  LOP3.LUT R4, R167, 0xd8, RZ, 0xc0, !PT ;  /* 0x000000d8a7047812 */ /* 0x000fe600078ec0ff */
[----:B------:R-:W-:Y:S01]  /*5130*/  IMAD.X R2, RZ, RZ, ~UR7, P0 ;  /* 0x80000007ff027e24 */ /* 0x000fe200080e06ff */
[----:B------:R-:W-:Y:S04]  /*5140*/  LOP3.LUT R4, R4, 0x18, R228, 0x78, !PT ;  /* 0x0000001804047812 */ /* 0x000fe800078e78e4 */
[----:B------:R-:W-:Y:S02]  /*5150*/  SHF.R.S64 R5, R5, 0x1f, R2 ;  /* 0x0000001f05057819 */ /* 0x000fe40000001002 */
        /* <DEDUP_REMOVED lines=11> */
[----:B------:R1:W-:Y:S04]  /*5210*/  STL.64 [R1+0x18], R6 ;  /* 0x0000180601007387 */ /* 0x0003e80000100a00 */
[----:B------:R-:W0:Y:S02]  /*5220*/  LDGDEPBAR ;  /* 0x00000000000079af */ /* 0x000e240000000000 */
.L_x_306:
[----:B------:R-:W-:Y:S01]  /*5230*/  LOP3.LUT R4, R150, 0x200, RZ, 0xc0, !PT ;  /* 0x0000020096047812 */ /* 0x000fe200078ec0ff */
[----:B------:R-:W-:Y:S01]  /*5240*/  LDSM.16.MT88.4 R8, [R0+0x9000] ;  /* 0x009000000008783b */ /* 0x000fe20000004200 */
[----:B-1----:R-:W-:Y:S01]  /*5250*/  LOP3.LUT R2, R148, 0x1c0, R150, 0xf8, !PT ;  /* 0x000001c094027812 */ /* 0x002fe200078ef896 */
        /* <DEDUP_REMOVED lines=8> */
[----:B------:R-:W-:Y:S01]  /*52e0*/  ULOP3.LUT UR12, UR48, 0x1, URZ, 0xc0, !UPT ;  /* 0x00000001300c7892 */ /* 0x000fe2000f8ec0ff */
[----:B------:R-:W-:Y:S01]  /*52f0*/  LEA R2, R2, UR4, 0x1 ;  /* 0x0000000402027c11 */ /* 0x000fe2000f8e08ff */
[----:B------:R-:W-:Y:S01]  /*5300*/  LDSM.16.MT88.4 R132, [R0+0x9400] ;  /* 0x009400000084783b */ /* 0x000fe20000004200 */
[----:B------:R-:W-:Y:S02]  /*5310*/  @UP0 UIADD3 UR22, UP2, UPT, UR14, -0x100, URZ ;  /* 0xffffff000e160890 */ /* 0x000fe4000ff5e0ff */
[----:B------:R-:W-:Y:S01]  /*5320*/  UISETP.NE.U32.AND UP1, UPT, UR12, 0x1, UPT ;  /* 0x000000010c00788c */ /* 0x000fe2000bf25070 */
[----:B------:R-:W1:Y:S01]  /*5330*/  LDSM.16.M88.4 R24, [R2+0xf000] ;  /* 0x00f000000218783b */ /* 0x000e620000000200 */
[C---:B------:R-:W-:Y:S01]  /*5340*/  IMAD.IADD R165, R2.reuse, 0x1, R225 ;  /* 0x0000000102a57824 */ /* 0x040fe200078e02e1 */
[----:B------:R-:W-:Y:S01]  /*5350*/  @UP0 UIADD3.X UR12, UPT, UPT, UR15, -0x1, URZ, UP2, !UPT ;  /* 0xffffffff0f0c0890 */ /* 0x000fe200097fe4ff */
[C---:B------:R-:W-:Y:S01]  /*5360*/  VIADD R144, R2.reuse, 0xf000 ;  /* 0x0000f00002907836 */ /* 0x040fe20000000000 */
[----:B------:R-:W2:Y:S01]  /*5370*/  LDL R242, [R1+0x34] ;  /* 0x0000340001f27983 */ /* 0x000ea20000100800 */
[----:B------:R-:W-:Y:S02]  /*5380*/  VIADD R164, R2, 0xf040 ;  /* 0x0000f04002a47836 */ /* 0x000fe40000000000 */
[----:B------:R-:W-:Y:S01]  /*5390*/  @P1 VIADD R164, R144, 0xffffffc0 ;  /* 0xffffffc090a41836 */ /* 0x000fe20000000000 */
[----:B------:R-:W3:Y:S03]  /*53a0*/  LDSM.16.M88.4 R32, [R165+0xf000] ;  /* 0x00f00000a520783b */ /* 0x000ee60000000200 */
[----:B------:R-:W-:Y:S01]  /*53b0*/  IMAD.IADD R166, R225, 0x1, R164 ;  /* 0x00000001e1a67824 */ /* 0x000fe200078e02a4 */
[----:B------:R-:W4:Y:S04]  /*53c0*/  LDL R241, [R1+0x30] ;  /* 0x0000300001f17983 */ /* 0x000f280000100800 */
[----:B------:R-:W5:Y:S04]  /*53d0*/  LDL R243, [R1+0x24] ;  /* 0x0000240001f37983 */ /* 0x000f680000100800 */
[----:B------:R-:W4:Y:S04]  /*53e0*/  LDL R240, [R1+0x2c] ;  /* 0x00002c0001f07983 */ /* 0x000f280000100800 */
[----:B------:R-:W3:Y:S04]  /*53f0*/  LDSM.16.MT88.4 R136, [R0+0xb400] ;  /* 0x00b400000088783b */ /* 0x000ee80000004200 */
[----:B------:R-:W4:Y:S04]  /*5400*/  LDL R237, [R1+0x28] ;  /* 0x0000280001ed7983 */ /* 0x000f280000100800 */
[----:B------:R-:W3:Y:S04]  /*5410*/  LDSM.16.MT88.4 R140, [R0+0xd400] ;  /* 0x00d40000008c783b */ /* 0x000ee80000004200 */
[----:B------:R-:W-:Y:S01]  /*5420*/  LDSM.16.MT88.4 R144, [R0+0x9800] ;  /* 0x009800000090783b */ /* 0x000fe20000004200 */
[C---:B-1----:R-:W-:Y:S03]  /*5430*/  HMMA.16816.F32.BF16 R4, R24.reuse, R8, RZ ;  /* 0x000000081804723c */ /* 0x042fe600000418ff */
[----:B------:R-:W-:Y:S04]  /*5440*/  LDSM.16.MT88.4 R148, [R0+0xb800] ;  /* 0x00b800000094783b */ /* 0x000fe80000004200 */
[----:B------:R-:W-:Y:S01]  /*5450*/  LDSM.16.MT88.4 R152, [R0+0xd800] ;  /* 0x00d800000098783b */ /* 0x000fe20000004200 */
[C---:B------:R-:W-:Y:S03]  /*5460*/  HMMA.16816.F32.BF16 R8, R24.reuse, R10, RZ ;  /* 0x0000000a1808723c */ /* 0x040fe600000418ff */
[----:B------:R-:W-:Y:S04]  /*5470*/  LDSM.16.MT88.4 R156, [R0+0xbc00] ;  /* 0x00bc0000009c783b */ /* 0x000fe80000004200 */
[----:B------:R-:W-:Y:S01]  /*5480*/  LDSM.16.MT88.4 R160, [R0+0xdc00] ;  /* 0x00dc000000a0783b */ /* 0x000fe20000004200 */
[C---:B------:R-:W-:Y:S08]  /*5490*/  HMMA.16816.F32.BF16 R12, R24.reuse, R16, RZ ;  /* 0x00000010180c723c */ /* 0x040ff000000418ff */
[C---:B------:R-:W-:Y:S08]  /*54a0*/  HMMA.16816.F32.BF16 R16, R24.reuse, R18, RZ ;  /* 0x000000121810723c */ /* 0x040ff000000418ff */
[C---:B------:R-:W-:Y:S08]  /*54b0*/  HMMA.16816.F32.BF16 R20, R24.reuse, R28, RZ ;  /* 0x0000001c1814723c */ /* 0x040ff000000418ff */
[----:B------:R-:W-:Y:S01]  /*54c0*/  HMMA.16816.F32.BF16 R24, R24, R30, RZ ;  /* 0x0000001e1818723c */ /* 0x000fe200000418ff */
[----:B------:R-:W1:Y:S07]  /*54d0*/  LDSM.16.M88.4 R28, [R164] ;  /* 0x00000000a41c783b */ /* 0x000e6e0000000200 */
[C---:B---3--:R-:W-:Y:S08]  /*54e0*/  HMMA.16816.F32.BF16 R4, R32.reuse, R132, R4 ;  /* 0x000000842004723c */ /* 0x048ff00000041804 */
[C---:B------:R-:W-:Y:S01]  /*54f0*/  HMMA.16816.F32.BF16 R8, R32.reuse, R134, R8 ;  /* 0x000000862008723c */ /* 0x040fe20000041808 */
[----:B------:R-:W-:Y:S07]  /*5500*/  LDSM.16.M88.4 R132, [R166] ;  /* 0x00000000a684783b */ /* 0x000fee0000000200 */
[C---:B------:R-:W-:Y:S08]  /*5510*/  HMMA.16816.F32.BF16 R12, R32.reuse, R136, R12 ;  /* 0x00000088200c723c */ /* 0x040ff0000004180c */
[C---:B------:R-:W-:Y:S01]  /*5520*/  HMMA.16816.F32.BF16 R16, R32.reuse, R138, R16 ;  /* 0x0000008a2010723c */ /* 0x040fe20000041810 */
[----:B------:R-:W3:Y:S07]  /*5530*/  LDSM.16.MT88.4 R136, [R0+0x9c00] ;  /* 0x009c00000088783b */ /* 0x000eee0000004200 */
[C---:B------:R-:W-:Y:S08]  /*5540*/  HMMA.16816.F32.BF16 R20, R32.reuse, R140, R20 ;  /* 0x0000008c2014723c */ /* 0x040ff00000041814 */
[----:B------:R-:W-:Y:S01]  /*5550*/  HMMA.16816.F32.BF16 R24, R32, R142, R24 ;  /* 0x0000008e2018723c */ /* 0x000fe20000041818 */
[----:B------:R-:W-:Y:S04]  /*5560*/  LDSM.16.MT88.4 R140, [R0+0xa000] ;  /* 0x00a00000008c783b */ /* 0x000fe80000004200 */
[----:B------:R3:W3:Y:S03]  /*5570*/  LDSM.16.M88.4 R32, [R2+0x11000] ;  /* 0x011000000220783b */ /* 0x0006e60000000200 */
        /* <DEDUP_REMOVED lines=8> */
[C---:B------:R-:W-:Y:S02]  /*5600*/  LEA R170, P0, R236.reuse, R230, 0x5 ;  /* 0x000000e6ecaa7211 */ /* 0x040fe400078028ff */
[----:B------:R-:W-:Y:S01]  /*5610*/  @P4 LOP3.LUT R2, R223, 0x10, RZ, 0xc0, !PT ;  /* 0x00000010df024812 */ /* 0x000fe200078ec0ff */
[C---:B------:R-:W-:Y:S03]  /*5620*/  HMMA.16816.F32.BF16 R20, R28.reuse, R152, R20 ;  /* 0x000000981c14723c */ /* 0x040fe60000041814 */
[C---:B------:R-:W-:Y:S05]  /*5630*/  LEA.HI.X.SX32 R171, R236.reuse, R231, 0x5, P0 ;  /* 0x000000e7ecab7211 */ /* 0x040fea00000f2eff */
[----:B------:R-:W-:Y:S01]  /*5640*/  HMMA.16816.F32.BF16 R24, R28, R154, R24 ;  /* 0x0000009a1c18723c */ /* 0x000fe20000041818 */
[----:B------:R-:W-:Y:S07]  /*5650*/  LDSM.16.M88.4 R28, [R165+0x11000] ;  /* 0x01100000a51c783b */ /* 0x000fee0000000200 */
[C---:B------:R-:W-:Y:S08]  /*5660*/  HMMA.16816.F32.BF16 R4, R132.reuse, R136, R4 ;  /* 0x000000888404723c */ /* 0x040ff00000041804 */
[C---:B------:R-:W-:Y:S01]  /*5670*/  HMMA.16816.F32.BF16 R8, R132.reuse, R138, R8 ;  /* 0x0000008a8408723c */ /* 0x040fe20000041808 */
[----:B------:R-:W3:Y:S07]  /*5680*/  LDSM.16.MT88.4 R136, [R0+0xa400] ;  /* 0x00a400000088783b */ /* 0x000eee0000004200 */
[C---:B------:R-:W-:Y:S08]  /*5690*/  HMMA.16816.F32.BF16 R12, R132.reuse, R156, R12 ;  /* 0x0000009c840c723c */ /* 0x040ff0000004180c */
[C---:B------:R-:W-:Y:S08]  /*56a0*/  HMMA.16816.F32.BF16 R16, R132.reuse, R158, R16 ;  /* 0x0000009e8410723c */ /* 0x040ff00000041810 */
[C---:B------:R-:W-:Y:S08]  /*56b0*/  HMMA.16816.F32.BF16 R20, R132.reuse, R160, R20 ;  /* 0x000000a08414723c */ /* 0x040ff00000041814 */
[----:B------:R-:W-:Y:S01]  /*56c0*/  HMMA.16816.F32.BF16 R24, R132, R162, R24 ;  /* 0x000000a28418723c */ /* 0x000fe20000041818 */
[----:B------:R-:W3:Y:S02]  /*56d0*/  LDSM.16.MT88.4 R132, [R0+0xc400] ;  /* 0x00c400000084783b */ /* 0x000ee40000004200 */
[C---:B------:R-:W-:Y:S04]  /*56e0*/  LEA R162, P0, R236.reuse, R170, 0x5 ;  /* 0x000000aaeca27211 */ /* 0x040fe800078028ff */
[C---:B------:R-:W-:Y:S01]  /*56f0*/  LEA.HI.X.SX32 R163, R236.reuse, R171, 0x5, P0 ;  /* 0x000000abeca37211 */ /* 0x040fe200000f2eff */
[C---:B------:R-:W-:Y:S05]  /*5700*/  HMMA.16816.F32.BF16 R4, R32.reuse, R140, R4 ;  /* 0x0000008c2004723c */ /* 0x040fea0000041804 */
[C---:B------:R-:W-:Y:S03]  /*5710*/  LEA R160, P0, R236.reuse, R162, 0x5 ;  /* 0x000000a2eca07211 */ /* 0x040fe600078028ff */
[C---:B------:R-:W-:Y:S01]  /*5720*/  HMMA.16816.F32.BF16 R8, R32.reuse, R142, R8 ;  /* 0x0000008e2008723c */ /* 0x040fe20000041808 */
[----:B------:R-:W-:Y:S02]  /*5730*/  LDSM.16.MT88.4 R140, [R0+0xa800] ;  /* 0x00a80000008c783b */ /* 0x000fe40000004200 */
[C---:B------:R-:W-:Y:S02]  /*5740*/  LEA.HI.X.SX32 R161, R236.reuse, R163, 0x5, P0 ;  /* 0x000000a3eca17211 */ /* 0x040fe400000f2eff */
[C---:B------:R-:W-:Y:S03]  /*5750*/  LEA R158, P0, R236.reuse, R160, 0x5 ;  /* 0x000000a0ec9e7211 */ /* 0x040fe600078028ff */
[C---:B-1----:R-:W-:Y:S03]  /*5760*/  HMMA.16816.F32.BF16 R12, R32.reuse, R144, R12 ;  /* 0x00000090200c723c */ /* 0x042fe6000004180c */
[C---:B------:R-:W-:Y:S02]  /*5770*/  LEA.HI.X.SX32 R159, R236.reuse, R161, 0x5, P0 ;  /* 0x000000a1ec9f7211 */ /* 0x040fe400000f2eff */
[C---:B------:R-:W-:Y:S03]  /*5780*/  LEA R154, P0, R236.reuse, R158, 0x5 ;  /* 0x0000009eec9a7211 */ /* 0x040fe600078028ff */
[C---:B------:R-:W-:Y:S03]  /*5790*/  HMMA.16816.F32.BF16 R16, R32.reuse, R146, R16 ;  /* 0x000000922010723c */ /* 0x040fe60000041810 */
[C---:B------:R-:W-:Y:S02]  /*57a0*/  LEA.HI.X.SX32 R155, R236.reuse, R159, 0x5, P0 ;  /* 0x0000009fec9b7211 */ /* 0x040fe400000f2eff */
[C---:B------:R-:W-:Y:S03]  /*57b0*/  LEA R232, P0, R236.reuse, R154, 0x5 ;  /* 0x0000009aece87211 */ /* 0x040fe600078028ff */
[C---:B---3--:R-:W-:Y:S03]  /*57c0*/  HMMA.16816.F32.BF16 R20, R32.reuse, R148, R20 ;  /* 0x000000942014723c */ /* 0x048fe60000041814 */
[C---:B------:R-:W-:Y:S05]  /*57d0*/  LEA.HI.X.SX32 R233, R236.reuse, R155, 0x5, P0 ;  /* 0x0000009bece97211 */ /* 0x040fea00000f2eff */
[----:B------:R-:W-:Y:S01]  /*57e0*/  HMMA.16816.F32.BF16 R24, R32, R150, R24 ;  /* 0x000000962018723c */ /* 0x000fe20000041818 */
[----:B------:R-:W1:Y:S02]  /*57f0*/  LDSM.16.MT88.4 R32, [R0+0xe400] ;  /* 0x00e400000020783b */ /* 0x000e640000004200 */
[C---:B------:R-:W-:Y:S05]  /*5800*/  IMAD.WIDE R234, R236.reuse, -0xc0, R232 ;  /* 0xffffff40ecea7825 */ /* 0x040fea00078e02e8 */
[C---:B------:R-:W-:Y:S05]  /*5810*/  HMMA.16816.F32.BF16 R4, R28.reuse, R136, R4 ;  /* 0x000000881c04723c */ /* 0x040fea0000041804 */
[C---:B------:R-:W-:Y:S03]  /*5820*/  LEA R152, P0, R236.reuse, R234, 0x5 ;  /* 0x000000eaec987211 */ /* 0x040fe600078028ff */
[C---:B------:R-:W-:Y:S01]  /*5830*/  HMMA.16816.F32.BF16 R8, R28.reuse, R138, R8 ;  /* 0x0000008a1c08723c */ /* 0x040fe20000041808 */
[----:B------:R-:W3:Y:S02]  /*5840*/  LDSM.16.M88.4 R136, [R164+0x2000] ;  /* 0x00200000a488783b */ /* 0x000ee40000000200 */
[C---:B------:R-:W-:Y:S02]  /*5850*/  LEA.HI.X.SX32 R153, R236.reuse, R235, 0x5, P0 ;  /* 0x000000ebec997211 */ /* 0x040fe400000f2eff */
[C---:B------:R-:W-:Y:S03]  /*5860*/  LEA R150, P0, R236.reuse, R152, 0x5 ;  /* 0x00000098ec967211 */ /* 0x040fe600078028ff */
[C---:B------:R-:W-:Y:S03]  /*5870*/  HMMA.16816.F32.BF16 R12, R28.reuse, R132, R12 ;  /* 0x000000841c0c723c */ /* 0x040fe6000004180c */
[C---:B------:R-:W-:Y:S02]  /*5880*/  LEA.HI.X.SX32 R151, R236.reuse, R153, 0x5, P0 ;  /* 0x00000099ec977211 */ /* 0x040fe400000f2eff */
[C---:B------:R-:W-:Y:S03]  /*5890*/  LEA R148, P0, R236.reuse, R150, 0x5 ;  /* 0x00000096ec947211 */ /* 0x040fe600078028ff */
[C---:B------:R-:W-:Y:S01]  /*58a0*/  HMMA.16816.F32.BF16 R16, R28.reuse, R134, R16 ;  /* 0x000000861c10723c */ /* 0x040fe20000041810 */
[----:B------:R-:W2:Y:S02]  /*58b0*/  LDSM.16.MT88.4 R132, [R0+0xc800] ;  /* 0x00c800000084783b */ /* 0x000ea40000004200 */
[C---:B------:R-:W-:Y:S02]  /*58c0*/  LEA.HI.X.SX32 R149, R236.reuse, R151, 0x5, P0 ;  /* 0x00000097ec957211 */ /* 0x040fe400000f2eff */
[C---:B------:R-:W-:Y:S03]  /*58d0*/  LEA R146, P0, R236.reuse, R148, 0x5 ;  /* 0x00000094ec927211 */ /* 0x040fe600078028ff */
        /* <DEDUP_REMOVED lines=8> */
[C---:B---3--:R-:W-:Y:S05]  /*5960*/  HMMA.16816.F32.BF16 R4, R136.reuse, R140, R4 ;  /* 0x0000008c8804723c */ /* 0x048fea0000041804 */
[C---:B------:R-:W-:Y:S03]  /*5970*/  LEA.HI.X.SX32 R157, R236.reuse, R145, 0x5, P0 ;  /* 0x00000091ec9d7211 */ /* 0x040fe600000f2eff */
[C---:B------:R-:W-:Y:S01]  /*5980*/  HMMA.16816.F32.BF16 R8, R136.reuse, R142, R8 ;  /* 0x0000008e8808723c */ /* 0x040fe20000041808 */
[----:B------:R-:W3:Y:S02]  /*5990*/  LDSM.16.MT88.4 R140, [R0+0xac00] ;  /* 0x00ac0000008c783b */ /* 0x000ee40000004200 */
[----:B------:R-:W-:Y:S05]  /*59a0*/  IMAD.WIDE R164, R236, -0xc0, R156 ;  /* 0xffffff40eca47825 */ /* 0x000fea00078e029c */
[C---:B--2---:R-:W-:Y:S03]  /*59b0*/  HMMA.16816.F32.BF16 R12, R136.reuse, R132, R12 ;  /* 0x00000084880c723c */ /* 0x044fe6000004180c */
[----:B------:R-:W-:Y:S04]  /*59c0*/  @P4 SHF.R.U32.HI R132, RZ, 0x2, R228 ;  /* 0x00000002ff844819 */ /* 0x000fe800000116e4 */
[----:B-----5:R-:W-:Y:S01]  /*59d0*/  @P4 LOP3.LUT R243, R2, 0x7, R132, 0xf8, !PT ;  /* 0x0000000702f34812 */ /* 0x020fe200078ef884 */
[C---:B------:R-:W-:Y:S01]  /*59e0*/  HMMA.16816.F32.BF16 R16, R136.reuse, R134, R16 ;  /* 0x000000868810723c */ /* 0x040fe20000041810 */
[----:B------:R-:W2:Y:S04]  /*59f0*/  LDSM.16.MT88.4 R132, [R0+0xcc00] ;  /* 0x00cc00000084783b */ /* 0x000ea80000004200 */
[----:B------:R-:W-:Y:S03]  /*5a00*/  @P4 STL [R1+0x24], R243 ;  /* 0x000024f301004387 */ /* 0x000fe60000100800 */
[C---:B-1----:R-:W-:Y:S03]  /*5a10*/  HMMA.16816.F32.BF16 R20, R136.reuse, R28, R20 ;  /* 0x0000001c8814723c */ /* 0x042fe60000041814 */
[----:B------:R-:W-:Y:S01]  /*5a20*/  @P4 IMAD.WIDE.U32 R28, R243, R244, UR14 ;  /* 0x0000000ef31c4e25 */ /* 0x000fe2000f8e00f4 */
[----:B------:R-:W-:Y:S01]  /*5a30*/  @UP0 UMOV UR14, UR22 ;  /* 0x00000016000e0c82 */ /* 0x000fe20008000000 */
[----:B------:R-:W-:Y:S03]  /*5a40*/  @UP0 UMOV UR15, UR12 ;  /* 0x0000000c000f0c82 */ /* 0x000fe60008000000 */
[----:B------:R-:W-:Y:S01]  /*5a50*/  HMMA.16816.F32.BF16 R24, R136, R30, R24 ;  /* 0x0000001e8818723c */ /* 0x000fe20000041818 */
[----:B------:R-:W5:Y:S04]  /*5a60*/  @P4 LDG.E R242, desc[UR36][R28.64+-0x100] ;  /* 0xffff00241cf24981 */ /* 0x000f68000c1e1900 */
[----:B----4-:R-:W4:Y:S03]  /*5a70*/  @P4 LDG.E R241, desc[UR36][R28.64+-0xe0] ;  /* 0xffff20241cf14981 */ /* 0x010f26000c1e1900 */
[C---:B---3--:R-:W-:Y:S01]  /*5a80*/  HMMA.16816.F32.BF16 R4, R32.reuse, R140, R4 ;  /* 0x0000008c2004723c */ /* 0x048fe20000041804 */
[----:B------:R-:W3:Y:S04]  /*5a90*/  @P4 LDG.E R240, desc[UR36][R28.64+-0x80] ;  /* 0xffff80241cf04981 */ /* 0x000ee8000c1e1900 */
[----:B------:R1:W3:Y:S01]  /*5aa0*/  @P4 LDG.E R237, desc[UR36][R28.64+-0x60] ;  /* 0xffffa0241ced4981 */ /* 0x0002e2000c1e1900 */
[C---:B------:R-:W-:Y:S02]  /*5ab0*/  LEA R140, P0, R236.reuse, R164, 0x5 ;  /* 0x000000a4ec8c7211 */ /* 0x040fe400078028ff */
[C---:B------:R-:W-:Y:S03]  /*5ac0*/  HMMA.16816.F32.BF16 R8, R32.reuse, R142, R8 ;  /* 0x0000008e2008723c */ /* 0x040fe60000041808 */
[C---:B------:R-:W-:Y:S02]  /*5ad0*/  LEA.HI.X.SX32 R141, R236.reuse, R165, 0x5, P0 ;  /* 0x000000a5ec8d7211 */ /* 0x040fe400000f2eff */
[C---:B------:R-:W-:Y:S03]  /*5ae0*/  LEA R138, P0, R236.reuse, R140, 0x5 ;  /* 0x0000008cec8a7211 */ /* 0x040fe600078028ff */
[C---:B--2---:R-:W-:Y:S03]  /*5af0*/  HMMA.16816.F32.BF16 R12, R32.reuse, R132, R12 ;  /* 0x00000084200c723c */ /* 0x044fe6000004180c */
[----:B------:R-:W-:Y:S01]  /*5b00*/  REDG.E.ADD.F32.FTZ.RN.STRONG.GPU desc[UR36][R238.64], R4 ;  /* 0x00000004ee0079a6 */ /* 0x000fe2000c12f324 */
[C---:B------:R-:W-:Y:S02]  /*5b10*/  LEA.HI.X.SX32 R139, R236.reuse, R141, 0x5, P0 ;  /* 0x0000008dec8b7211 */ /* 0x040fe400000f2eff */
[C---:B------:R-:W-:Y:S01]  /*5b20*/  LEA R136, P0, R236.reuse, R138, 0x5 ;  /* 0x0000008aec887211 */ /* 0x040fe200078028ff */
[----:B------:R-:W-:Y:S01]  /*5b30*/  REDG.E.ADD.F32.FTZ.RN.STRONG.GPU desc[UR36][R230.64], R5 ;  /* 0x00000005e60079a6 */ /* 0x000fe2000c12f324 */
[C---:B------:R-:W-:Y:S03]  /*5b40*/  HMMA.16816.F32.BF16 R16, R32.reuse, R134, R16 ;  /* 0x000000862010723c */ /* 0x040fe60000041810 */
[----:B------:R-:W-:Y:S01]  /*5b50*/  REDG.E.ADD.F32.FTZ.RN.STRONG.GPU desc[UR36][R170.64], R6 ;  /* 0x00000006aa0079a6 */ /* 0x000fe2000c12f324 */
[C---:B------:R-:W-:Y:S02]  /*5b60*/  LEA.HI.X.SX32 R137, R236.reuse, R139, 0x5, P0 ;  /* 0x0000008bec897211 */ /* 0x040fe400000f2eff */
[C---:B------:R-:W-:Y:S01]  /*5b70*/  LEA R132, P0, R236.reuse, R136, 0x5 ;  /* 0x00000088ec847211 */ /* 0x040fe200078028ff */
[----:B-1----:R1:W2:Y:S03]  /*5b80*/  LDSM.16.MT88.4 R28, [R0+0xec00] ;  /* 0x00ec0000001c783b */ /* 0x0022a60000004200 */
[----:B------:R-:W-:Y:S01]  /*5b90*/  LEA.HI.X.SX32 R133, R236, R137, 0x5, P0 ;  /* 0x00000089ec857211 */ /* 0x000fe200000f2eff */
[----:B------:R-:W-:Y:S04]  /*5ba0*/  REDG.E.ADD.F32.FTZ.RN.STRONG.GPU desc[UR36][R162.64], R7 ;  /* 0x00000007a20079a6 */ /* 0x000fe8000c12f324 */
[----:B------:R-:W-:Y:S04]  /*5bb0*/  REDG.E.ADD.F32.FTZ.RN.STRONG.GPU desc[UR36][R160.64], R8 ;  /* 0x00000008a00079a6 */ /* 0x000fe8000c12f324 */
[----:B------:R-:W-:Y:S04]  /*5bc0*/  REDG.E.ADD.F32.FTZ.RN.STRONG.GPU desc[UR36][R158.64], R9 ;  /* 0x000000099e0079a6 */ /* 0x000fe8000c12f324 */
[----:B------:R-:W-:Y:S04]  /*5bd0*/  REDG.E.ADD.F32.FTZ.RN.STRONG.GPU desc[UR36][R154.64], R10 ;  /* 0x0000000a9a0079a6 */ /* 0x000fe8000c12f324 */
[----:B------:R-:W-:Y:S01]  /*5be0*/  REDG.E.ADD.F32.FTZ.RN.STRONG.GPU desc[UR36][R232.64], R11 ;  /* 0x0000000be80079a6 */ /* 0x000fe2000c12f324 */
[----:B-1----:R-:W-:Y:S03]  /*5bf0*/  VIADD R0, R220, 0xffffd000 ;  /* 0xffffd000dc007836 */ /* 0x002fe60000000000 */
[----:B------:R-:W-:Y:S04]  /*5c00*/  REDG.E.ADD.F32.FTZ.RN.STRONG.GPU desc[UR36][R238.64+0x80], R12 ;  /* 0x0000800cee0079a6 */ /* 0x000fe8000c12f324 */
[----:B------:R-:W-:Y:S04]  /*5c10*/  REDG.E.ADD.F32.FTZ.RN.STRONG.GPU desc[UR36][R234.64+0x80], R13 ;  /* 0x0000800dea0079a6 */ /* 0x000fe8000c12f324 */
[----:B------:R-:W-:Y:S04]  /*5c20*/  REDG.E.ADD.F32.FTZ.RN.STRONG.GPU desc[UR36][R152.64+0x80], R14 ;  /* 0x0000800e980079a6 */ /* 0x000fe8000c12f324 */
[----:B------:R-:W-:Y:S01]  /*5c30*/  REDG.E.ADD.F32.FTZ.RN.STRONG.GPU desc[UR36][R150.64+0x80], R15 ;  /* 0x0000800f960079a6 */ /* 0x000fe2000c12f324 */
[C---:B--2---:R-:W-:Y:S03]  /*5c40*/  HMMA.16816.F32.BF16 R20, R32.reuse, R28, R20 ;  /* 0x0000001c2014723c */ /* 0x044fe60000041814 */
[----:B------:R-:W-:Y:S01]  /*5c50*/  REDG.E.ADD.F32.FTZ.RN.STRONG.GPU desc[UR36][R148.64+0x80], R16 ;  /* 0x00008010940079a6 */ /* 0x000fe2000c12f324 */
[C---:B------:R-:W-:Y:S03]  /*5c60*/  LEA R28, P0, R236.reuse, R132, 0x5 ;  /* 0x00000084ec1c7211 */ /* 0x040fe600078028ff */
[----:B------:R-:W-:Y:S01]  /*5c70*/  REDG.E.ADD.F32.FTZ.RN.STRONG.GPU desc[UR36][R146.64+0x80], R17 ;  /* 0x00008011920079a6 */ /* 0x000fe2000c12f324 */
[C---:B------:R-:W-:Y:S01]  /*5c80*/  LEA.HI.X.SX32 R29, R236.reuse, R133, 0x5, P0 ;  /* 0x00000085ec1d7211 */ /* 0x040fe200000f2eff */
[----:B------:R-:W-:Y:S02]  /*5c90*/  HMMA.16816.F32.BF16 R24, R32, R30, R24 ;  /* 0x0000001e2018723c */ /* 0x000fe40000041818 */
[----:B------:R-:W-:Y:S01]  /*5ca0*/  REDG.E.ADD.F32.FTZ.RN.STRONG.GPU desc[UR36][R144.64+0x80], R18 ;  /* 0x00008012900079a6 */ /* 0x000fe2000c12f324 */
[C---:B------:R-:W-:Y:S03]  /*5cb0*/  LEA R4, P0, R236.reuse, R28, 0x5 ;  /* 0x0000001cec047211 */ /* 0x040fe600078028ff */
[----:B------:R-:W-:Y:S01]  /*5cc0*/  REDG.E.ADD.F32.FTZ.RN.STRONG.GPU desc[UR36][R156.64+0x80], R19 ;  /* 0x000080139c0079a6 */ /* 0x000fe2000c12f324 */
[----:B------:R-:W-:Y:S03]  /*5cd0*/  LEA.HI.X.SX32 R5, R236, R29, 0x5, P0 ;  /* 0x0000001dec057211 */ /* 0x000fe600000f2eff */
[----:B------:R-:W-:Y:S01]  /*5ce0*/  LDSM.16.MT88.4 R8, [R220] ;  /* 0x00000000dc08783b */ /* 0x000fe20000004200 */
        /* <DEDUP_REMOVED lines=10> */
[----:B------:R-:W-:Y:S04]  /*5d90*/  REDG.E.ADD.F32.FTZ.RN.STRONG.GPU desc[UR36][R132.64+0x100], R25 ;  /* 0x00010019840079a6 */ /* 0x000fe8000c12f324 */
[----:B------:R-:W-:Y:S04]  /*5da0*/  REDG.E.ADD.F32.FTZ.RN.STRONG.GPU desc[UR36][R28.64+0x100], R26 ;  /* 0x0001001a1c0079a6 */ /* 0x000fe8000c12f324 */
[----:B------:R-:W-:Y:S04]  /*5db0*/  REDG.E.ADD.F32.FTZ.RN.STRONG.GPU desc[UR36][R4.64+0x100], R27 ;  /* 0x0001001b040079a6 */ /* 0x000fe8000c12f324 */
[----:B------:R-:W1:Y:S04]  /*5dc0*/  LDSM.16.MT88.4 R4, [R3+0xf000] ;  /* 0x00f000000304783b */ /* 0x000e680000004200 */
[----:B------:R-:W2:Y:S04]  /*5dd0*/  LDSM.16.MT88.4 R12, [R3+0x11000] ;  /* 0x01100000030c783b */ /* 0x000ea80000004200 */
[----:B------:R-:W2:Y:S04]  /*5de0*/  LDSM.16.MT88.4 R16, [R220+0x1000] ;  /* 0x00100000dc10783b */ /* 0x000ea80000004200 */
[----:B------:R-:W2:Y:S04]  /*5df0*/  LDSM.16.MT88.4 R28, [R220+0x2000] ;  /* 0x00200000dc1c783b */ /* 0x000ea80000004200 */
[----:B------:R-:W-:Y:S04]  /*5e00*/  LDSM.16.MT88.4 R32, [R3+0xf800] ;  /* 0x00f800000320783b */ /* 0x000fe80000004200 */
[----:B------:R-:W2:Y:S04]  /*5e10*/  LDSM.16.MT88.4 R20, [R220+0x400] ;  /* 0x00040000dc14783b */ /* 0x000ea80000004200 */
[----:B------:R-:W2:Y:S04]  /*5e20*/  LDSM.16.MT88.4 R132, [R3+0x11800] ;  /* 0x011800000384783b */ /* 0x000ea80000004200 */
[----:B------:R-:W-:Y:S04]  /*5e30*/  LDSM.16.MT88.4 R24, [R3+0x12000] ;  /* 0x012000000318783b */ /* 0x000fe80000004200 */
[----:B------:R-:W-:Y:S04]  /*5e40*/  LDSM.16.MT88.4 R136, [R220+0xc00] ;  /* 0x000c0000dc88783b */ /* 0x000fe80000004200 */
[----:B------:R-:W-:Y:S01]  /*5e50*/  LDSM.16.MT88.4 R140, [R3+0x12800] ;  /* 0x01280000038c783b */ /* 0x000fe20000004200 */
[-C--:B-1----:R-:W-:Y:S03]  /*5e60*/  HMMA.16816.F32.BF16 R84, R4, R8.reuse, R84 ;  /* 0x000000080454723c */ /* 0x082fe60000041854 */
[----:B------:R-:W-:Y:S04]  /*5e70*/  LDSM.16.MT88.4 R144, [R220+0x1c00] ;  /* 0x001c0000dc90783b */ /* 0x000fe80000004200 */
[----:B------:R-:W-:Y:S01]  /*5e80*/  LDSM.16.MT88.4 R148, [R220+0x2c00] ;  /* 0x002c0000dc94783b */ /* 0x000fe20000004200 */
[C---:B--2---:R-:W-:Y:S08]  /*5e90*/  HMMA.16816.F32.BF16 R88, R12.reuse, R8, R88 ;  /* 0x000000080c58723c */ /* 0x044ff00000041858 */
        /* <DEDUP_REMOVED lines=13> */
[----:B------:R-:W2:Y:S04]  /*5f70*/  LDSM.16.MT88.4 R4, [R3+0x10000] ;  /* 0x010000000304783b */ /* 0x000ea80000004200 */
[----:B------:R-:W2:Y:S03]  /*5f80*/  LDSM.16.MT88.4 R28, [R220+0x1800] ;  /* 0x00180000dc1c783b */ /* 0x000ea60000004200 */
[-C--:B------:R-:W-:Y:S08]  /*5f90*/  HMMA.16816.F32.BF16 R84, R32, R20.reuse, R84 ;  /* 0x000000142054723c */ /* 0x080ff00000041854 */
[C---:B------:R-:W-:Y:S08]  /*5fa0*/  HMMA.16816.F32.BF16 R88, R132.reuse, R20, R88 ;  /* 0x000000148458723c */ /* 0x040ff00000041858 */
[-C--:B------:R-:W-:Y:S08]  /*5fb0*/  HMMA.16816.F32.BF16 R92, R132, R22.reuse, R92 ;  /* 0x00000016845c723c */ /* 0x080ff0000004185c */
[C---:B------:R-:W-:Y:S01]  /*5fc0*/  HMMA.16816.F32.BF16 R96, R32.reuse, R22, R96 ;  /* 0x000000162060723c */ /* 0x040fe20000041860 */
[----:B------:R2:W2:Y:S07]  /*5fd0*/  LDSM.16.MT88.4 R20, [R220+0x2800] ;  /* 0x00280000dc14783b */ /* 0x0004ae0000004200 */
[-C--:B-1----:R-:W-:Y:S01]  /*5fe0*/  HMMA.16816.F32.BF16 R100, R32, R8.reuse, R100 ;  /* 0x000000082064723c */ /* 0x082fe20000041864 */
[----:B-----5:R-:W-:Y:S04]  /*5ff0*/  @P4 STL [R1+0x34], R242 ;  /* 0x000034f201004387 */ /* 0x020fe80000100800 */
[----:B----4-:R-:W-:Y:S03]  /*6000*/  @P4 STL [R1+0x30], R241 ;  /* 0x000030f101004387 */ /* 0x010fe60000100800 */
[C---:B------:R-:W-:Y:S01]  /*6010*/  HMMA.16816.F32.BF16 R104, R132.reuse, R8, R104 ;  /* 0x000000088468723c */ /* 0x040fe20000041868 */
[----:B---3--:R-:W-:Y:S04]  /*6020*/  @P4 STL [R1+0x2c], R240 ;  /* 0x00002cf001004387 */ /* 0x008fe80000100800 */
[----:B------:R1:W-:Y:S03]  /*6030*/  @P4 STL [R1+0x28], R237 ;  /* 0x000028ed01004387 */ /* 0x0003e60000100800 */
[-C--:B------:R-:W-:Y:S03]  /*6040*/  HMMA.16816.F32.BF16 R108, R132, R10.reuse, R108 ;  /* 0x0000000a846c723c */ /* 0x080fe6000004186c */
[----:B--2---:R-:W-:Y:S05]  /*6050*/  IMAD.MOV.U32 R220, RZ, RZ, R0 ;  /* 0x000000ffffdc7224 */ /* 0x004fea00078e0000 */
[C---:B------:R-:W-:Y:S01]  /*6060*/  HMMA.16816.F32.BF16 R112, R32.reuse, R10, R112 ;  /* 0x0000000a2070723c */ /* 0x040fe20000041870 */
[----:B------:R-:W2:Y:S07]  /*6070*/  LDSM.16.MT88.4 R8, [R3+0x10800] ;  /* 0x010800000308783b */ /* 0x000eae0000004200 */
[-C--:B------:R-:W-:Y:S01]  /*6080*/  HMMA.16816.F32.BF16 R116, R32, R12.reuse, R116 ;  /* 0x0000000c2074723c */ /* 0x080fe20000041874 */
[----:B-1----:R-:W3:Y:S07]  /*6090*/  LDL.LU R237, [R1+0xc] ;  /* 0x00000c0001ed7983 */ /* 0x002eee0000300800 */
        /* <DEDUP_REMOVED lines=26> */
[----:B------:R-:W-:Y:S04]  /*6240*/  HMMA.16816.F32.BF16 R128, R8, R150, R128 ;  /* 0x000000960880723c */ /* 0x000fe80000041880 */
[----:B---3--:R-:W-:Y:S05]  /*6250*/  VIADD R237, R237, 0xffffffc0 ;  /* 0xffffffc0eded7836 */ /* 0x008fea0000000000 */
[----:B------:R4:W-:Y:S01]  /*6260*/  STL [R1+0xc], R237 ;  /* 0x00000ced01007387 */ /* 0x0009e20000100800 */
[----:B------:R-:W-:Y:S10]  /*6270*/  BRA.U UP1, `(.L_x_307) ;  /* 0xffffffb901c07547 */ /* 0x000ff4000b83ffff */
.L_x_304:
[----:B------:R-:W1:Y:S01]  /*6280*/  LDCU UR5, c[0x0][0x500] ;  /* 0x0000a000ff0577ac */ /* 0x000e620008000800 */
[----:B------:R-:W-:Y:S01]  /*6290*/  IMAD.SHL.U32 R2, R228, 0x2, RZ ;  /* 0x00000002e4027824 */ /* 0x000fe200078e00ff */
[----:B------:R-:W-:Y:S02]  /*62a0*/  LOP3.LUT R168, R168, 0x600, RZ, 0xc0, !PT ;  /* 0x00000600a8a87812 */ /* 0x000fe400078ec0ff */
[----:B------:R-:W-:Y:S01]  /*62b0*/  LOP3.LUT R0, R167, 0xc0, RZ, 0xc0, !PT ;  /* 0x000000c0a7007812 */ /* 0x000fe200078ec0ff */
[----:B------:R-:W4:Y:S01]  /*62c0*/  LDCU.64 UR6, c[0x0][0x5a8] ;  /* 0x0000b500ff0677ac */ /* 0x000f220008000a00 */
        /* <DEDUP_REMOVED lines=9> */
[----:B---3--:R-:W-:Y:S01]  /*6360*/  FMUL.FTZ R26, R85, UR5 ;  /* 0x00000005551a7c20 */ /* 0x008fe20008410000 */
        /* <DEDUP_REMOVED lines=21> */
[----:B-----5:R-:W-:Y:S01]  /*64c0*/  FMUL.FTZ R14, R113, UR5 ;  /* 0x00000005710e7c20 */ /* 0x020fe20008410000 */
        /* <DEDUP_REMOVED lines=65> */
[----:B----4-:R-:W-:Y:S01]  /*68e0*/  UIMAD UR7, UR33, UR7, URZ ;  /* 0x00000007210772a4 */ /* 0x010fe2000f8e02ff */
[----:B------:R-:W-:Y:S01]  /*68f0*/  F2FP.BF16.F32.PACK_AB R38, R39, R38 ;  /* 0x000000262726723e */ /* 0x000fe200000010ff */
[----:B------:R-:W-:Y:S01]  /*6900*/  STS [R0+0xb000], R18 ;  /* 0x00b0001200007388 */ /* 0x000fe20000000800 */
[----:B------:R-:W-:-:S02]  /*6910*/  F2FP.BF16.F32.PACK_AB R27, R49, R48 ;  /* 0x00000030311b723e */ /* 0x000fc400000010ff */
[----:B------:R-:W-:Y:S01]  /*6920*/  F2FP.BF16.F32.PACK_AB R50, R51, R50 ;  /* 0x000000323332723e */ /* 0x000fe200000010ff */
[----:B------:R-:W-:Y:S01]  /*6930*/  STS [R0+0xb200], R17 ;  /* 0x00b2001100007388 */ /* 0x000fe20000000800 */
[----:B------:R-:W-:Y:S01]  /*6940*/  F2FP.BF16.F32.PACK_AB R40, R41, R40 ;  /* 0x000000282928723e */ /* 0x000fe200000010ff */
[----:B------:R-:W3:Y:S01]  /*6950*/  LDC.64 R48, c[0x0][0x5c0] ;  /* 0x00017000ff307b82 */ /* 0x000ee20000000a00 */
        /* <DEDUP_REMOVED lines=37> */
[----:B----4-:R-:W-:-:S03]  /*6bb0*/  IMAD.MOV.U32 R5, RZ, RZ, RZ ;  /* 0x000000ffff057224 */ /* 0x010fc600078e00ff */
[----:B------:R-:W-:Y:S04]  /*6bc0*/  STS [R2+0x6020], R27 ;  /* 0x0060201b02007388 */ /* 0x000fe80000000800 */
[----:B------:R4:W-:Y:S04]  /*6bd0*/  STS [R2+0x6220], R50 ;  /* 0x0062203202007388 */ /* 0x0009e80000000800 */
[----:B------:R-:W-:Y:S01]  /*6be0*/  STS [R0+0x10000], R40 ;  /* 0x0100002800007388 */ /* 0x000fe20000000800 */
[----:B--2---:R-:W-:-:S03]  /*6bf0*/  LOP3.LUT R4, R167, 0x18, RZ, 0xc0, !PT ;  /* 0x00000018a7047812 */ /* 0x004fc600078ec0ff */
[----:B------:R-:W-:Y:S01]  /*6c00*/  STS [R0+0x10200], R42 ;  /* 0x0102002a00007388 */ /* 0x000fe20000000800 */
[----:B---3--:R-:W-:Y:S01]  /*6c10*/  LOP3.LUT R3, R167, 0xd8, RZ, 0xc0, !PT ;  /* 0x000000d8a7037812 */ /* 0x008fe200078ec0ff */
        /* <DEDUP_REMOVED lines=10> */
[----:B----4-:R-:W2:Y:S01]  /*6cc0*/  LDC.64 R50, c[0x0][0x5c8] ;  /* 0x00017200ff327b82 */ /* 0x010ea20000000a00 */
        /* <DEDUP_REMOVED lines=72> */
.L_x_301:
        /* <DEDUP_REMOVED lines=10> */
.L_x_309:
        /* <DEDUP_REMOVED lines=9> */
.L_x_883:


//--------------------- .text._ZN5flash44flash_bwd_dq_dk_dv_loop_seqk_parallel_kernelI23Flash_bwd_kernel_traitsILi96ELi64ELi128ELi8ELi2ELi4ELi4ELb1ELb0EN7cutlass10bfloat16_tE19Flash_kernel_traitsILi96ELi64ELi128ELi8ES3_EELb1ELb1ELb0ELb0ELb0ELb1ELb0EEEvNS_16Flash_bwd_paramsE --------------------------
	.section	.text._ZN5flash44flash_bwd_dq_dk_dv_loop_seqk_parallel_kernelI23Flash_bwd_kernel_traitsILi96ELi64ELi128ELi8ELi2ELi4ELi4ELb1ELb0EN7cutlass10bfloat16_tE19Flash_kernel_traitsILi96ELi64ELi128ELi8ES3_EELb1ELb1ELb0ELb0ELb0ELb1ELb0EEEvNS_16Flash_bwd_paramsE,"ax",@progbits
	.align	128
        .global         _ZN5flash44flash_bwd_dq_dk_dv_loop_seqk_parallel_kernelI23Flash_bwd_kernel_traitsILi96ELi64ELi128ELi8ELi2ELi4ELi4ELb1ELb0EN7cutlass10bfloat16_tE19Flash_kernel_traitsILi96ELi64ELi128ELi8ES3_EELb1ELb1ELb0ELb0ELb0ELb1ELb0EEEvNS_16Flash_bwd_paramsE
        .type           _ZN5flash44flash_bwd_dq_dk_dv_loop_seqk_parallel_kernelI23Flash_bwd_kernel_traitsILi96ELi64ELi128ELi8ELi2ELi4ELi4ELb1ELb0EN7cutlass10bfloat16_tE19Flash_kernel_traitsILi96ELi64ELi128ELi8ES3_EELb1ELb1ELb0ELb0ELb0ELb1ELb0EEEvNS_16Flash_bwd_paramsE,@function
        .size           _ZN5flash44flash_bwd_dq_dk_dv_loop_seqk_parallel_kernelI23Flash_bwd_kernel_traitsILi96ELi64ELi128ELi8ELi2ELi4ELi4ELb1ELb0EN7cutlass10bfloat16_tE19Flash_kernel_traitsILi96ELi64ELi128ELi8ES3_EELb1ELb1ELb0ELb0ELb0ELb1ELb0EEEvNS_16Flash_bwd_paramsE,(.L_x_884 - _ZN5flash44flash_bwd_dq_dk_dv_loop_seqk_parallel_kernelI23Flash_bwd_kernel_traitsILi96ELi64ELi128ELi8ELi2ELi4ELi4ELb1ELb0EN7cutlass10bfloat16_tE19Flash_kernel_traitsILi96ELi64ELi128ELi8ES3_EELb1ELb1ELb0ELb0ELb0ELb1ELb0EEEvNS_16Flash_bwd_paramsE)
        .other          _ZN5flash44flash_bwd_dq_dk_dv_loop_seqk_parallel_kernelI23Flash_bwd_kernel_traitsILi96ELi64ELi128ELi8ELi2ELi4ELi4ELb1ELb0EN7cutlass10bfloat16_tE19Flash_kernel_traitsILi96ELi64ELi128ELi8ES3_EELb1ELb1ELb0ELb0ELb0ELb1ELb0EEEvNS_16Flash_bwd_paramsE,@"STO_CUDA_ENTRY STV_DEFAULT"
_ZN5flash44flash_bwd_dq_dk_dv_loop_seqk_parallel_kernelI23Flash_bwd_kernel_traitsILi96ELi64ELi128ELi8ELi2ELi4ELi4ELb1ELb0EN7cutlass10bfloat16_tE19Flash_kernel_traitsILi96ELi64ELi128ELi8ES3_EELb1ELb1ELb0ELb0ELb0ELb1ELb0EEEvNS_16Flash_bwd_paramsE:
.text._ZN5flash44flash_bwd_dq_dk_dv_loop_seqk_parallel_kernelI23Flash_bwd_kernel_traitsILi96ELi64ELi128ELi8ELi2ELi4ELi4ELb1ELb0EN7cutlass10bfloat16_tE19Flash_kernel_traitsILi96ELi64ELi128ELi8ES3_EELb1ELb1ELb0ELb0ELb0ELb1ELb0EEEvNS_16Flash_bwd_paramsE:
        /* <DEDUP_REMOVED lines=22> */
[----:B------:R-:W-:Y:S02]  /*0160*/  ULEA.HI.X UR8, UR30, UR11, URZ, 0x2, UP0 ;  /* 0x0000000b1e087291 */ /* 0x000fe400080f14ff */
[----:B------:R-:W-:Y:S01]  /*0170*/  UISETP.NE.U32.AND UP6, UPT, UR4, URZ, UPT ;  /* 0x000000ff0400728c */ /* 0x000fe2000bfc5070 */
[----:B------:R-:W1:Y:S01]  /*0180*/  S2UR UR4, SR_CgaCtaId ;  /* 0x00000000000479c3 */ /* 0x000e620000008800 */
[----:B------:R-:W-:Y:S01]  /*0190*/  MOV R2, UR9 ;  /* 0x0000000900027c02 */ /* 0x000fe20008000f00 */
[----:B---3--:R-:W-:Y:S01]  /*01a0*/  UISETP.NE.U32.AND UP1, UPT, UR6, URZ, UPT ;  /* 0x000000ff0600728c */ /* 0x008fe2000bf25070 */
[----:B------:R-:W-:Y:S01]  /*01b0*/  MOV R3, UR8 ;  /* 0x0000000800037c02 */ /* 0x000fe20008000f00 */
[----:B------:R-:W-:Y:S02]  /*01c0*/  UISETP.NE.U32.AND UP0, UPT, UR6, URZ, UPT ;  /* 0x000000ff0600728c */ /* 0x000fe4000bf05070 */
[----:B------:R-:W-:-:S02]  /*01d0*/  UISETP.NE.AND.EX UP5, UPT, UR7, URZ, UPT, UP1 ;  /* 0x000000ff0700728c */ /* 0x000fc4000bfa5310 */
[----:B------:R-:W2:Y:S01]  /*01e0*/  S2UR UR11, SR_CgaCtaId ;  /* 0x00000000000b79c3 */ /* 0x000ea20000008800 */
[----:B------:R-:W-:Y:S01]  /*01f0*/  UISETP.NE.AND.EX UP4, UPT, UR7, URZ, UPT, UP0 ;  /* 0x000000ff0700728c */ /* 0x000fe2000bf85300 */
[----:B------:R3:W-:Y:S01]  /*0200*/  STL.64 [R1+0x8], R2 ;  /* 0x0000080201007387 */ /* 0x0007e20000100a00 */
[----:B------:R-:W5:Y:S01]  /*0210*/  LDCU.64 UR6, c[0x0][0x470] ;  /* 0x00008e00ff0677ac */ /* 0x000f620008000a00 */
[----:B----4-:R-:W-:-:S04]  /*0220*/  UISETP.NE.AND UP3, UPT, UR12, URZ, UPT ;  /* 0x000000ff0c00728c */ /* 0x010fc8000bf65270 */
[----:B------:R-:W4:Y:S01]  /*0230*/  S2UR UR26, SR_CTAID.Z ;  /* 0x00000000001a79c3 */ /* 0x000f220000002700 */
[----:B------:R-:W-:Y:S02]  /*0240*/  UISETP.NE.AND.EX UP6, UPT, UR5, URZ, UPT, UP6 ;  /* 0x000000ff0500728c */ /* 0x000fe4000bfc5360 */
[----:B------:R-:W-:Y:S01]  /*0250*/  UISETP.EQ.OR.EX UP0, UPT, UR5, URZ, !UP3, UP2 ;  /* 0x000000ff0500728c */ /* 0x000fe2000df02720 */
[----:B------:R-:W-:Y:S02]  /*0260*/  UMOV UR12, 0x400 ;  /* 0x00000400000c7882 */ /* 0x000fe40000000000 */
[----:B------:R-:W-:Y:S01]  /*0270*/  UMOV UR5, 0x400 ;  /* 0x0000040000057882 */ /* 0x000fe20000000000 */
[----:B------:R-:W-:Y:S02]  /*0280*/  UP2UR UR32, UPR, URZ, 0x1 ;  /* 0x00000001ff207883 */ /* 0x000fe40008000000 */
[----:B-1----:R-:W-:Y:S02]  /*0290*/  ULEA UR4, UR4, UR5, 0x18 ;  /* 0x0000000504047291 */ /* 0x002fe4000f8ec0ff */
[----:B------:R-:W-:-:S02]  /*02a0*/  UP2UR UR31, UPR, URZ, 0x8 ;  /* 0x00000008ff1f7883 */ /* 0x000fc40008000000 */
[----:B-----5:R-:W-:Y:S01]  /*02b0*/  UISETP.NE.U32.AND UP0, UPT, UR6, URZ, UPT ;  /* 0x000000ff0600728c */ /* 0x020fe2000bf05070 */
[----:B------:R-:W1:Y:S01]  /*02c0*/  LDCU UR10, c[0x0][0x438] ;  /* 0x00008700ff0a77ac */ /* 0x000e620008000800 */
[----:B------:R-:W1:Y:S01]  /*02d0*/  LDCU UR25, c[0x0][0x438] ;  /* 0x00008700ff1977ac */ /* 0x000e620008000800 */
[----:B------:R-:W1:Y:S01]  /*02e0*/  @!UP4 LDCU UR28, c[0x0][0x434] ;  /* 0x00008680ff1cc7ac */ /* 0x000e620008000800 */
[----:B--2---:R-:W-:Y:S02]  /*02f0*/  ULEA UR5, UR11, UR12, 0x18 ;  /* 0x0000000c0b057291 */ /* 0x004fe4000f8ec0ff */
[----:B------:R-:W-:Y:S02]  /*0300*/  UIADD3 UR42, UPT, UPT, UR4, 0x13000, URZ ;  /* 0x00013000042a7890 */ /* 0x000fe4000fffe0ff */
[----:B------:R-:W-:Y:S01]  /*0310*/  UISETP.NE.AND.EX UP3, UPT, UR7, URZ, UPT, UP0 ;  /* 0x000000ff0700728c */ /* 0x000fe2000bf65300 */
[----:B------:R-:W-:Y:S01]  /*0320*/  UMOV UR37, 0xffffd000 ;  /* 0xffffd00000257882 */ /* 0x000fe20000000000 */
[----:B------:R-:W-:Y:S01]  /*0330*/  UMOV UR38, URZ ;  /* 0x000000ff00267c82 */ /* 0x000fe20008000000 */
[----:B---34-:R-:W-:-:S08]  /*0340*/  UMOV UR39, URZ ;  /* 0x000000ff00277c82 */ /* 0x018fd00008000000 */
.L_x_346:
[----:B--2---:R-:W2:Y:S01]  /*0350*/  LDL.64 R8, [R1+0x8] ;  /* 0x0000080001087983 */ /* 0x004ea20000100a00 */
[----:B---3--:R-:W3:Y:S01]  /*0360*/  LDCU.64 UR8, c[0x0][0x478] ;  /* 0x00008f00ff0877ac */ /* 0x008ee20008000a00 */
        /* <DEDUP_REMOVED lines=10> */
[----:B---3--:R-:W-:Y:S02]  /*0410*/  UISETP.NE.U32.AND UP0, UPT, UR8, URZ, UPT ;  /* 0x000000ff0800728c */ /* 0x008fe4000bf05070 */
[----:B------:R-:W3:Y:S02]  /*0420*/  @P1 LDG.E R6, desc[UR40][R4.64] ;  /* 0x0000002804061981 */ /* 0x000ee4000c1e1900 */
[----:B------:R-:W-:-:S06]  /*0430*/  UISETP.NE.AND.EX UP0, UPT, UR9, URZ, UPT, UP0 ;  /* 0x000000ff0900728c */ /* 0x000fcc000bf05300 */
[----:B------:R-:W-:-:S05]  /*0440*/  PLOP3.LUT P0, PT, PT, PT, UP0, 0x80, 0x8 ;  /* 0x000000000008781c */ /* 0x000fca0003f0f008 */
[----:B------:R-:W-:Y:S01]  /*0450*/  @UP0 ULEA UR14, UP1, UR30, UR8, 0x2 ;  /* 0x000000081e0e0291 */ /* 0x000fe2000f8210ff */
[----:B------:R-:W4:Y:S03]  /*0460*/  @!UP0 LDCU UR11, c[0x0][0x43c] ;  /* 0x00008780ff0b87ac */ /* 0x000f260008000800 */
[----:B------:R-:W-:Y:S02]  /*0470*/  @UP0 ULEA.HI.X UR15, UR30, UR9, URZ, 0x2, UP1 ;  /* 0x000000091e0f0291 */ /* 0x000fe400088f14ff */
[----:B------:R-:W-:Y:S01]  /*0480*/  IMAD.U32 R2, RZ, RZ, UR14 ;  /* 0x0000000eff027e24 */ /* 0x000fe2000f8e00ff */
[----:B-----5:R-:W5:Y:S03]  /*0490*/  @!UP0 LDCU.64 UR8, c[0x0][0x488] ;  /* 0x00009100ff0887ac */ /* 0x020f660008000a00 */
[----:B------:R-:W-:-:S05]  /*04a0*/  IMAD.U32 R3, RZ, RZ, UR15 ;  /* 0x0000000fff037e24 */ /* 0x000fca000f8e00ff */
[----:B------:R1:W3:Y:S01]  /*04b0*/  @P0 LDG.E R4, desc[UR40][R2.64] ;  /* 0x0000002802040981 */ /* 0x0002e2000c1e1900 */
[----:B------:R-:W-:Y:S01]  /*04c0*/  UMOV UR44, URZ ;  /* 0x000000ff002c7c82 */ /* 0x000fe20008000000 */
[----:B------:R-:W-:Y:S01]  /*04d0*/  UMOV UR46, 0xffffffff ;  /* 0xffffffff002e7882 */ /* 0x000fe20000000000 */
[----:B-----5:R-:W-:-:S04]  /*04e0*/  @!UP0 UISETP.NE.U32.AND UP1, UPT, UR8, URZ, UPT ;  /* 0x000000ff0800828c */ /* 0x020fc8000bf25070 */
[----:B------:R-:W-:Y:S02]  /*04f0*/  @!UP0 UISETP.NE.AND.EX UP1, UPT, UR9, URZ, UPT, UP1 ;  /* 0x000000ff0900828c */ /* 0x000fe4000bf25310 */
[----:B------:R-:W-:Y:S02]  /*0500*/  USHF.L.U32 UR36, UR45, 0x7, URZ ;  /* 0x000000072d247899 */ /* 0x000fe400080006ff */
[----:B----4-:R-:W-:Y:S01]  /*0510*/  @!UP0 USEL UR9, UR11, URZ, UP1 ;  /* 0x000000ff0b098287 */ /* 0x010fe20008800000 */
[----:B-1----:R-:W-:Y:S02]  /*0520*/  IMAD.U32 R2, RZ, RZ, UR12 ;  /* 0x0000000cff027e24 */ /* 0x002fe4000f8e00ff */
[----:B------:R-:W-:-:S05]  /*0530*/  IMAD.U32 R3, RZ, RZ, UR13 ;  /* 0x0000000dff037e24 */ /* 0x000fca000f8e00ff */
[----:B------:R-:W4:Y:S04]  /*0540*/  @P4 LDG.E R5, desc[UR40][R2.64] ;  /* 0x0000002802054981 */ /* 0x000f28000c1e1900 */
[----:B------:R-:W5:Y:S04]  /*0550*/  @P2 LDG.E R2, desc[UR40][R2.64+0x4] ;  /* 0x0000042802022981 */ /* 0x000f68000c1e1900 */
[----:B--2---:R-:W2:Y:S01]  /*0560*/  @!P3 LDG.E R0, desc[UR40][R8.64] ;  /* 0x000000280800b981 */ /* 0x004ea2000c1e1900 */
[----:B------:R-:W-:Y:S01]  /*0570*/  UMOV UR12, 0xffffffff ;  /* 0xffffffff000c7882 */ /* 0x000fe20000000000 */
[----:B---3--:R-:W-:-:S02]  /*0580*/  @P1 R2UR UR44, R6 ;  /* 0x00000000062c12ca */ /* 0x008fc400000e0000 */
[----:B------:R-:W-:-:S13]  /*0590*/  @P0 R2UR UR43, R4 ;  /* 0x00000000042b02ca */ /* 0x000fda00000e0000 */
[----:B------:R-:W-:Y:S01]  /*05a0*/  @UP0 UIADD3 UR43, UPT, UPT, UR43, -UR44, URZ ;  /* 0x8000002c2b2b0290 */ /* 0x000fe2000fffe0ff */
[----:B----4-:R-:W-:Y:S02]  /*05b0*/  @P4 R2UR UR12, R5 ;  /* 0x00000000050c42ca */ /* 0x010fe400000e0000 */
[----:B-----5:R-:W-:Y:S02]  /*05c0*/  @P2 R2UR UR8, R2 ;  /* 0x00000000020822ca */ /* 0x020fe400000e0000 */
[----:B--2---:R-:W-:Y:S01]  /*05d0*/  @!P3 R2UR UR46, R0 ;  /* 0x00000000002eb2ca */ /* 0x004fe200000e0000 */
        /* <DEDUP_REMOVED lines=8> */
.L_x_310:
        /* <DEDUP_REMOVED lines=34> */
.L_x_312:
[----:B------:R-:W1:Y:S01]  /*0880*/  LDCU.64 UR16, c[0x0][0x3b8] ;  /* 0x00007700ff1077ac */ /* 0x000e620008000a00 */
[----:B------:R-:W-:-:S04]  /*0890*/  UIADD3 UR8, UPT, UPT, UR44, UR46, URZ ;  /* 0x0000002e2c087290 */ /* 0x000fc8000fffe0ff */
[----:B-1----:R-:W-:Y:S02]  /*08a0*/  UIMAD.WIDE.U32 UR50, UR8, UR16, URZ ;  /* 0x00000010083272a5 */ /* 0x002fe4000f8e00ff */
[----:B------:R-:W-:-:S04]  /*08b0*/  UIMAD UR8, UR8, UR17, URZ ;  /* 0x00000011080872a4 */ /* 0x000fc8000f8e02ff */
[----:B------:R-:W-:-:S06]  /*08c0*/  UIADD3 UR8, UPT, UPT, UR51, UR8, URZ ;  /* 0x0000000833087290 */ /* 0x000fcc000fffe0ff */
[----:B------:R-:W-:Y:S02]  /*08d0*/  MOV R17, UR8 ;  /* 0x0000000800117c02 */ /* 0x000fe40008000f00 */
.L_x_313:
[----:B------:R-:W1:Y:S01]  /*08e0*/  LDC R5, c[0x0][0x3e8] ;  /* 0x0000fa00ff057b82 */ /* 0x000e620000000800 */
[----:B------:R-:W2:Y:S01]  /*08f0*/  S2R R6, SR_CTAID.Z ;  /* 0x0000000000067919 */ /* 0x000ea20000002700 */
[----:B------:R-:W-:Y:S01]  /*0900*/  USHF.R.S32.HI UR33, URZ, 0x1f, UR36 ;  /* 0x0000001fff217899 */ /* 0x000fe20008011424 */
[----:B-1----:R-:W-:-:S04]  /*0910*/  IABS R4, R5 ;  /* 0x0000000500047213 */ /* 0x002fc80000000000 */
[----:B------:R-:W1:Y:S01]  /*0920*/  I2F.RP R2, R4 ;  /* 0x0000000400027306 */ /* 0x000e620000209400 */
[----:B--2---:R-:W-:-:S07]  /*0930*/  IABS R6, R6 ;  /* 0x0000000600067213 */ /* 0x004fce0000000000 */
[----:B-1----:R-:W1:Y:S02]  /*0940*/  MUFU.RCP R2, R2 ;  /* 0x0000000200027308 */ /* 0x002e640000001000 */
[----:B-1----:R-:W-:-:S06]  /*0950*/  VIADD R2, R2, 0xffffffe ;  /* 0x0ffffffe02027836 */ /* 0x002fcc0000000000 */
[----:B------:R-:W1:Y:S02]  /*0960*/  F2I.FTZ.U32.TRUNC.NTZ R3, R2 ;  /* 0x0000000200037305 */ /* 0x000e64000021f000 */
[----:B-1----:R-:W-:Y:S01]  /*0970*/  IMAD.MOV R0, RZ, RZ, -R3 ;  /* 0x000000ffff007224 */ /* 0x002fe200078e0a03 */
[----:B------:R-:W-:-:S03]  /*0980*/  MOV R2, RZ ;  /* 0x000000ff00027202 */ /* 0x000fc60000000f00 */
[----:B------:R-:W-:-:S04]  /*0990*/  IMAD R0, R0, R4, RZ ;  /* 0x0000000400007224 */ /* 0x000fc800078e02ff */
[----:B------:R-:W-:-:S04]  /*09a0*/  IMAD.HI.U32 R0, R3, R0, R2 ;  /* 0x0000000003007227 */ /* 0x000fc800078e0002 */
[----:B------:R-:W-:-:S04]  /*09b0*/  IMAD.MOV.U32 R3, RZ, RZ, R6 ;  /* 0x000000ffff037224 */ /* 0x000fc800078e0006 */
[----:B------:R-:W-:-:S04]  /*09c0*/  IMAD.HI.U32 R0, R0, R3, RZ ;  /* 0x0000000300007227 */ /* 0x000fc800078e00ff */
[----:B------:R-:W-:-:S04]  /*09d0*/  IMAD.MOV R2, RZ, RZ, -R0 ;  /* 0x000000ffff027224 */ /* 0x000fc800078e0a00 */
[----:B------:R-:W-:-:S05]  /*09e0*/  IMAD R2, R4, R2, R3 ;  /* 0x0000000204027224 */ /* 0x000fca00078e0203 */
[----:B------:R-:W-:-:S13]  /*09f0*/  ISETP.GT.U32.AND P1, PT, R4, R2, PT ;  /* 0x000000020400720c */ /* 0x000fda0003f24070 */
[-C--:B------:R-:W-:Y:S01]  /*0a00*/  @!P1 IADD3 R2, PT, PT, R2, -R4.reuse, RZ ;  /* 0x8000000402029210 */ /* 0x080fe20007ffe0ff */
        /* <DEDUP_REMOVED lines=23> */
.L_x_314:
[----:B------:R-:W1:Y:S01]  /*0b80*/  LDCU.64 UR14, c[0x0][0x3c0] ;  /* 0x00007800ff0e77ac */ /* 0x000e620008000a00 */
[----:B------:R-:W-:-:S04]  /*0b90*/  UIADD3 UR8, UPT, UPT, UR44, UR46, URZ ;  /* 0x0000002e2c087290 */ /* 0x000fc8000fffe0ff */
[----:B-1----:R-:W-:Y:S02]  /*0ba0*/  UIMAD.WIDE.U32 UR52, UR8, UR14, URZ ;  /* 0x0000000e083472a5 */ /* 0x002fe4000f8e00ff */
[----:B------:R-:W-:-:S04]  /*0bb0*/  UIMAD UR8, UR8, UR15, URZ ;  /* 0x0000000f080872a4 */ /* 0x000fc8000f8e02ff */
[----:B------:R-:W-:-:S06]  /*0bc0*/  UIADD3 UR8, UPT, UPT, UR53, UR8, URZ ;  /* 0x0000000835087290 */ /* 0x000fcc000fffe0ff */
[----:B------:R-:W-:-:S07]  /*0bd0*/  MOV R14, UR8 ;  /* 0x00000008000e7c02 */ /* 0x000fce0008000f00 */
.L_x_315:
        /* <DEDUP_REMOVED lines=28> */
.L_x_316:
[----:B------:R-:W-:Y:S02]  /*0da0*/  UIMAD.WIDE.U32 UR10, UR54, UR12, URZ ;  /* 0x0000000c360a72a5 */ /* 0x000fe4000f8e00ff */
[----:B------:R-:W-:-:S04]  /*0db0*/  UIMAD UR8, UR55, UR12, URZ ;  /* 0x0000000c370872a4 */ /* 0x000fc8000f8e02ff */
[----:B------:R-:W-:-:S12]  /*0dc0*/  UIADD3 UR8, UPT, UPT, UR11, UR8, URZ ;  /* 0x000000080b087290 */ /* 0x000fd8000fffe0ff */
.L_x_317:
        /* <DEDUP_REMOVED lines=20> */
.L_x_318:
[----:B------:R-:W1:Y:S01]  /*0f10*/  LDCU UR59, c[0x0][0x434] ;  /* 0x00008680ff3b77ac */ /* 0x000e620008000800 */
[----:B------:R-:W-:-:S04]  /*0f20*/  UIMAD UR9, UR30, UR51, UR29 ;  /* 0x000000331e0972a4 */ /* 0x000fc8000f8e021d */
[----:B-1----:R-:W-:Y:S02]  /*0f30*/  UIMAD UR59, UR9, UR59, URZ ;  /* 0x0000003b093b72a4 */ /* 0x002fe4000f8e02ff */
.L_x_319:
        /* <DEDUP_REMOVED lines=11> */
.L_x_320:
[----:B------:R-:W1:Y:S01]  /*0ff0*/  LDCU UR58, c[0x0][0x444] ;  /* 0x00008880ff3a77ac */ /* 0x000e620008000800 */
[----:B------:R-:W-:-:S04]  /*1000*/  UIMAD UR9, UR30, UR51, UR29 ;  /* 0x000000331e0972a4 */ /* 0x000fc8000f8e021d */
[----:B-1----:R-:W-:-:S12]  /*1010*/  UIMAD UR58, UR9, UR58, URZ ;  /* 0x0000003a093a72a4 */ /* 0x002fd8000f8e02ff */
.L_x_321:
[----:B------:R-:W-:Y:S01]  /*1020*/  USHF.R.S32.HI UR9, URZ, 0x1f, UR57 ;  /* 0x0000001fff097899 */ /* 0x000fe20008011439 */
[----:B------:R-:W1:Y:S01]  /*1030*/  S2R R26, SR_TID.X ;  /* 0x00000000001a7919 */ /* 0x000e620000002100 */
[----:B------:R-:W-:Y:S01]  /*1040*/  UIADD3 UR57, UP1, UP0, UR18, UR10, UR57 ;  /* 0x0000000a12397290 */ /* 0x000fe2000f83e039 */
[----:B------:R-:W-:Y:S01]  /*1050*/  IMAD.MOV.U32 R9, RZ, RZ, RZ ;  /* 0x000000ffff097224 */ /* 0x000fe200078e00ff */
[----:B------:R-:W-:Y:S01]  /*1060*/  UIADD3 UR54, UPT, UPT, UR36, UR47, URZ ;  /* 0x0000002f24367290 */ /* 0x000fe2000fffe0ff */
[----:B------:R-:W2:Y:S01]  /*1070*/  LDC.64 R12, c[0x0][0x5f8] ;  /* 0x00017e00ff0c7b82 */ /* 0x000ea20000000a00 */
[----:B------:R-:W-:Y:S01]  /*1080*/  UIADD3.X UR56, UPT, UPT, UR56, UR8, UR9, UP1, UP0 ;  /* 0x0000000838387290 */ /* 0x000fe20008fe0409 */
[----:B------:R-:W-:Y:S01]  /*1090*/  BSSY.RECONVERGENT B1, `(.L_x_311) ;  /* 0x0000777000017945 */ /* 0x000fe20003800200 */
[----:B------:R-:W3:Y:S03]  /*10a0*/  LDCU.64 UR12, c[0x0][0x3b0] ;  /* 0x00007600ff0c77ac */ /* 0x000ee60008000a00 */
[----:B------:R-:W4:Y:S01]  /*10b0*/  LDCU UR9, c[0x0][0x508] ;  /* 0x0000a100ff0977ac */ /* 0x000f220008000800 */
[----:B------:R-:W5:Y:S01]  /*10c0*/  LDCU.64 UR18, c[0x0][0x3c8] ;  /* 0x00007900ff1277ac */ /* 0x000f620008000a00 */
[----:B------:R-:W-:-:S02]  /*10d0*/  UIMAD UR60, UR51, UR60, URZ ;  /* 0x0000003c333c72a4 */ /* 0x000fc4000f8e02ff */
[----:B------:R-:W-:Y:S02]  /*10e0*/  ULEA UR58, UR55, UR58, 0x6 ;  /* 0x0000003a373a7291 */ /* 0x000fe4000f8e30ff */
        /* <DEDUP_REMOVED lines=15> */
[--C-:B------:R-:W-:Y:S01]  /*11e0*/  SHF.R.U32.HI R245, RZ, 0x5, R26.reuse ;  /* 0x00000005fff57819 */ /* 0x100fe2000001161a */
[----:B------:R-:W-:Y:S01]  /*11f0*/  UISETP.LT.AND UP0, UPT, URZ, UR53, UPT ;  /* 0x00000035ff00728c */ /* 0x000fe2000bf01270 */
[----:B------:R-:W-:Y:S01]  /*1200*/  SHF.R.U32.HI R21, RZ, 0x2, R26 ;  /* 0x00000002ff157819 */ /* 0x000fe2000001161a */
[----:B------:R-:W-:Y:S01]  /*1210*/  IMAD.X R3, RZ, RZ, UR62, P0 ;  /* 0x0000003eff037e24 */ /* 0x000fe200080e06ff */
[----:B------:R-:W1:Y:S01]  /*1220*/  LDCU.128 UR8, c[0x0][0x590] ;  /* 0x0000b200ff0877ac */ /* 0x000e620008000c00 */
[----:B------:R-:W-:-:S02]  /*1230*/  IADD3 R4, P1, PT, R4, UR22, RZ ;  /* 0x0000001604047c10 */ /* 0x000fc4000ff3e0ff */
[----:B------:R-:W-:Y:S01]  /*1240*/  ISETP.NE.AND P0, PT, RZ, UR61, PT ;  /* 0x0000003dff007c0c */ /* 0x000fe2000bf05270 */
[----:B------:R-:W-:Y:S01]  /*1250*/  USEL UR53, URZ, UR53, !UP0 ;  /* 0x00000035ff357287 */ /* 0x000fe2000c000000 */
[----:B------:R-:W-:Y:S01]  /*1260*/  IADD3.X R5, PT, PT, R5, UR21, R0, P1, !PT ;  /* 0x0000001505057c10 */ /* 0x000fe20008ffe400 */
[----:B------:R-:W3:Y:S01]  /*1270*/  LDCU.64 UR62, c[0x0][0x5e8] ;  /* 0x0000bd00ff3e77ac */ /* 0x000ee20008000a00 */
[----:B------:R-:W-:Y:S01]  /*1280*/  MOV R0, UR19 ;  /* 0x0000001300007c02 */ /* 0x000fe20008000f00 */
[----:B------:R-:W4:Y:S01]  /*1290*/  LDCU.64 UR64, c[0x0][0x420] ;  /* 0x00008400ff4077ac */ /* 0x000f220008000a00 */
[----:B------:R-:W-:Y:S02]  /*12a0*/  UISETP.GT.AND UP0, UPT, UR48, UR53, UPT ;  /* 0x000000353000728c */ /* 0x000fe4000bf04270 */
[----:B-1----:R-:W-:Y:S01]  /*12b0*/  UIMAD UR23, UR23, UR8, URZ ;  /* 0x00000008171772a4 */ /* 0x002fe2000f8e02ff */
[----:B------:R-:W-:Y:S01]  /*12c0*/  IMAD.U32 R7, RZ, RZ, UR8 ;  /* 0x00000008ff077e24 */ /* 0x000fe2000f8e00ff */
[----:B------:R-:W-:-:S02]  /*12d0*/  MOV R10, UR11 ;  /* 0x0000000b000a7c02 */ /* 0x000fc40008000f00 */
[----:B------:R-:W-:Y:S01]  /*12e0*/  UIMAD UR18, UR20, UR9, UR23 ;  /* 0x00000009141272a4 */ /* 0x000fe2000f8e0217 */
[----:B------:R-:W-:Y:S01]  /*12f0*/  IMAD.WIDE.U32 R2, R7, UR20, R2 ;  /* 0x0000001407027c25 */ /* 0x000fe2000f8e0002 */
[----:B------:R-:W1:Y:S03]  /*1300*/  LDCU.64 UR20, c[0x0][0x550] ;  /* 0x0000aa00ff1477ac */ /* 0x000e660008000a00 */
[----:B------:R-:W-:Y:S01]  /*1310*/  IMAD.WIDE.U32 R6, R6, UR29, R4 ;  /* 0x0000001d06067c25 */ /* 0x000fe2000f8e0004 */
[----:B----4-:R-:W-:Y:S01]  /*1320*/  UIMAD.WIDE UR64, UR59, 0x4, UR64 ;  /* 0x000000043b4078a5 */ /* 0x010fe2000f8e0240 */
[----:B------:R-:W4:Y:S02]  /*1330*/  LDCU.64 UR22, c[0x0][0x380] ;  /* 0x00007000ff1677ac */ /* 0x000f240008000a00 */
[----:B------:R-:W-:Y:S02]  /*1340*/  VIADD R3, R3, UR18 ;  /* 0x0000001203037c36 */ /* 0x000fe40008000000 */
[----:B------:R-:W-:Y:S01]  /*1350*/  IMAD.U32 R4, RZ, RZ, UR10 ;  /* 0x0000000aff047e24 */ /* 0x000fe2000f8e00ff */
[----:B------:R-:W5:Y:S01]  /*1360*/  LDCU.64 UR18, c[0x0][0x570] ;  /* 0x0000ae00ff1277ac */ /* 0x000f620008000a00 */
[----:B------:R-:W-:-:S02]  /*1370*/  IMAD R7, R0, UR29, R7 ;  /* 0x0000001d00077c24 */ /* 0x000fc4000f8e0207 */
[----:B------:R-:W-:Y:S01]  /*1380*/  IMAD.WIDE.U32 R4, R4, UR29, R2 ;  /* 0x0000001d04047c25 */ /* 0x000fe2000f8e0002 */
[----:B------:R-:W-:-:S03]  /*1390*/  USHF.L.U32 UR10, UR60, 0x6, URZ ;  /* 0x000000063c0a7899 */ /* 0x000fc600080006ff */
[----:B--2---:R-:W-:-:S04]  /*13a0*/  IMAD.WIDE.U32 R2, R12, UR27, RZ ;  /* 0x0000001b0c027c25 */ /* 0x004fc8000f8e00ff */
        /* <DEDUP_REMOVED lines=10> */
[----:B------:R-:W-:Y:S01]  /*1450*/  IMAD.WIDE.U32 R4, R21, UR12, R6 ;  /* 0x0000000c15047c25 */ /* 0x000fe2000f8e0006 */
[----:B------:R-:W-:-:S03]  /*1460*/  IADD3 R0, P1, PT, R13, UR10, RZ ;  /* 0x0000000a0d007c10 */ /* 0x000fc6000ff3e0ff */
[C---:B------:R-:W-:Y:S01]  /*1470*/  IMAD.WIDE.U32 R2, R21.reuse, UR8, R2 ;  /* 0x0000000815027c25 */ /* 0x040fe2000f8e0002 */
[----:B------:R-:W-:Y:S02]  /*1480*/  LEA.HI.X.SX32 R7, R10, R12, 0x1, P1 ;  /* 0x0000000c0a077211 */ /* 0x000fe400008f0eff */
[----:B-----5:R-:W-:Y:S01]  /*1490*/  LEA R236, P1, R0, UR18, 0x2 ;  /* 0x0000001200ec7c11 */ /* 0x020fe2000f8210ff */
[C---:B------:R-:W-:Y:S01]  /*14a0*/  IMAD R6, R21.reuse, UR9, R3 ;  /* 0x0000000915067c24 */ /* 0x040fe2000f8e0203 */
[----:B----4-:R-:W-:Y:S01]  /*14b0*/  LEA R242, P3, R4, UR22, 0x1 ;  /* 0x0000001604f27c11 */ /* 0x010fe2000f8608ff */
[C---:B------:R-:W-:Y:S01]  /*14c0*/  IMAD R3, R21.reuse, UR13, R5 ;  /* 0x0000000d15037c24 */ /* 0x040fe2000f8e0205 */
[----:B------:R-:W-:Y:S01]  /*14d0*/  LEA.HI.X R237, R0, UR19, R7, 0x2, P1 ;  /* 0x0000001300ed7c11 */ /* 0x000fe200088f1407 */
[----:B---3--:R-:W-:Y:S01]  /*14e0*/  UIMAD.WIDE UR12, UR58, 0x4, UR62 ;  /* 0x000000043a0c78a5 */ /* 0x008fe2000f8e023e */
[----:B------:R-:W-:Y:S02]  /*14f0*/  IADD3 R10, P1, PT, R21, 0x40, RZ ;  /* 0x00000040150a7810 */ /* 0x000fe40007f3e0ff */
[----:B-1----:R-:W-:-:S02]  /*1500*/  LEA R240, P2, R2, UR20, 0x1 ;  /* 0x0000001402f07c11 */ /* 0x002fc4000f8408ff */
        /* <DEDUP_REMOVED lines=18> */
.L_x_323:
[----:B------:R-:W1:Y:S01]  /*1630*/  LDCU.64 UR12, c[0x0][0x5c0] ;  /* 0x0000b800ff0c77ac */ /* 0x000e620008000a00 */
[----:B------:R-:W-:-:S04]  /*1640*/  UIADD3 UR8, UPT, UPT, UR44, UR46, URZ ;  /* 0x0000002e2c087290 */ /* 0x000fc8000fffe0ff */
[----:B-1----:R-:W-:Y:S02]  /*1650*/  UIMAD.WIDE.U32 UR16, UR8, UR12, URZ ;  /* 0x0000000c081072a5 */ /* 0x002fe4000f8e00ff */
[----:B------:R-:W-:-:S04]  /*1660*/  UIMAD UR8, UR8, UR13, URZ ;  /* 0x0000000d080872a4 */ /* 0x000fc8000f8e02ff */
[----:B------:R-:W-:-:S06]  /*1670*/  UIADD3 UR8, UPT, UPT, UR17, UR8, URZ ;  /* 0x0000000811087290 */ /* 0x000fcc000fffe0ff */
[----:B------:R-:W-:Y:S02]  /*1680*/  MOV R0, UR8 ;  /* 0x0000000800007c02 */ /* 0x000fe40008000f00 */
.L_x_324:
        /* <DEDUP_REMOVED lines=13> */
.L_x_325:
[----:B------:R-:W1:Y:S01]  /*1760*/  LDCU.64 UR10, c[0x0][0x5c8] ;  /* 0x0000b900ff0a77ac */ /* 0x000e620008000a00 */
[----:B------:R-:W-:-:S04]  /*1770*/  UIADD3 UR44, UPT, UPT, UR44, UR46, URZ ;  /* 0x0000002e2c2c7290 */ /* 0x000fc8000fffe0ff */
[----:B-1----:R-:W-:Y:S02]  /*1780*/  UIMAD.WIDE.U32 UR14, UR44, UR10, URZ ;  /* 0x0000000a2c0e72a5 */ /* 0x002fe4000f8e00ff */
[----:B------:R-:W-:-:S04]  /*1790*/  UIMAD UR44, UR44, UR11, URZ ;  /* 0x0000000b2c2c72a4 */ /* 0x000fc8000f8e02ff */
[----:B------:R-:W-:-:S06]  /*17a0*/  UIADD3 UR44, UPT, UPT, UR15, UR44, URZ ;  /* 0x0000002c0f2c7290 */ /* 0x000fcc000fffe0ff */
[----:B------:R-:W-:-:S07]  /*17b0*/  MOV R11, UR44 ;  /* 0x0000002c000b7c02 */ /* 0x000fce0008000f00 */
.L_x_326:
        /* <DEDUP_REMOVED lines=26> */
.L_x_328:
[----:B------:R-:W-:Y:S05]  /*1960*/  BSYNC.RECONVERGENT B0 ;  /* 0x0000000000007941 */ /* 0x000fea0003800200 */
.L_x_327:
        /* <DEDUP_REMOVED lines=13> */
.L_x_330:
[----:B------:R-:W-:Y:S05]  /*1a40*/  BSYNC.RECONVERGENT B0 ;  /* 0x0000000000007941 */ /* 0x000fea0003800200 */
.L_x_329:
        /* <DEDUP_REMOVED lines=23> */
.L_x_332:
[----:B------:R-:W-:Y:S05]  /*1bc0*/  BSYNC.RECONVERGENT B0 ;  /* 0x0000000000007941 */ /* 0x000fea0003800200 */
.L_x_331:
        /* <DEDUP_REMOVED lines=13> */
.L_x_322:
        /* <DEDUP_REMOVED lines=9> */
[----:B------:R-:W2:Y:S01]  /*1d30*/  LDCU.64 UR8, c[0x0][0x3d0] ;  /* 0x00007a00ff0877ac */ /* 0x000ea20008000a00 */
[----:B------:R-:W-:Y:S01]  /*1d40*/  IMAD.WIDE.U32 R2, R2, UR36, R8 ;  /* 0x0000002402027c25 */ /* 0x000fe2000f8e0008 */
[----:B------:R-:W-:-:S03]  /*1d50*/  IADD3 R6, P2, PT, R4, UR52, RZ ;  /* 0x0000003404067c10 */ /* 0x000fc6000ff5e0ff */
[----:B------:R-:W-:Y:S01]  /*1d60*/  IMAD.MOV.U32 R252, RZ, RZ, 0x7f800000 ;  /* 0x7f800000fffc7424 */ /* 0x000fe200078e00ff */
[----:B------:R-:W-:Y:S01]  /*1d70*/  UIMAD UR33, UR33, UR16, URZ ;  /* 0x00000010212172a4 */ /* 0x000fe2000f8e02ff */
[----:B------:R-:W-:Y:S01]  /*1d80*/  IADD3 R4, P1, PT, R2, UR50, RZ ;  /* 0x0000003202047c10 */ /* 0x000fe2000ff3e0ff */
[----:B------:R-:W-:Y:S01]  /*1d90*/  UIMAD UR19, UR36, UR15, UR19 ;  /* 0x0000000f241372a4 */ /* 0x000fe2000f8e0213 */
[----:B------:R-:W-:Y:S01]  /*1da0*/  LOP3.LUT R244, R27, 0x10, RZ, 0xc0, !PT ;  /* 0x000000101bf47812 */ /* 0x000fe200078ec0ff */
[----:B------:R-:W3:Y:S01]  /*1db0*/  @!P4 LDC.64 R18, c[0x0][0x390] ;  /* 0x0000e400ff12cb82 */ /* 0x000ee20000000a00 */
[----:B------:R-:W-:Y:S01]  /*1dc0*/  UIMAD UR33, UR36, UR17, UR33 ;  /* 0x00000011242172a4 */ /* 0x000fe2000f8e0221 */
[----:B-1----:R-:W-:Y:S01]  /*1dd0*/  IMAD R2, R16, UR10, RZ ;  /* 0x0000000a10027c24 */ /* 0x002fe2000f8e02ff */
[----:B------:R-:W-:Y:S01]  /*1de0*/  LOP3.LUT R244, R244, 0x7, R21, 0xf8, !PT ;  /* 0x00000007f4f47812 */ /* 0x000fe200078ef815 */
[----:B------:R-:W-:Y:S01]  /*1df0*/  IMAD.MOV.U32 R251, RZ, RZ, 0x7f800000 ;  /* 0x7f800000fffb7424 */ /* 0x000fe200078e00ff */
[----:B------:R-:W-:Y:S01]  /*1e00*/  IADD3.X R7, PT, PT, R14, UR19, R5, P2, !PT ;  /* 0x000000130e077c10 */ /* 0x000fe200097fe405 */
[----:B------:R-:W-:Y:S01]  /*1e10*/  IMAD R8, R11, UR11, R2 ;  /* 0x0000000b0b087c24 */ /* 0x000fe2000f8e0202 */
[----:B------:R-:W-:Y:S01]  /*1e20*/  IADD3.X R5, PT, PT, R17, UR33, R3, P1, !PT ;  /* 0x0000002111057c10 */ /* 0x000fe20008ffe403 */
[----:B------:R-:W1:Y:S01]  /*1e30*/  @!P3 LDC.64 R22, c[0x0][0x390] ;  /* 0x0000e400ff16bb82 */ /* 0x000e620000000a00 */
[----:B--2---:R-:W-:-:S02]  /*1e40*/  IMAD R0, R16, UR8, RZ ;  /* 0x0000000810007c24 */ /* 0x004fc4000f8e02ff */
[----:B------:R-:W-:Y:S02]  /*1e50*/  IMAD.MOV.U32 R250, RZ, RZ, 0x7f800000 ;  /* 0x7f800000fffa7424 */ /* 0x000fe400078e00ff */
[----:B------:R-:W-:-:S03]  /*1e60*/  IMAD.MOV.U32 R247, RZ, RZ, 0x7f800000 ;  /* 0x7f800000fff77424 */ /* 0x000fc600078e00ff */
[----:B------:R-:W-:Y:S01]  /*1e70*/  @P0 BAR.SYNC.DEFER_BLOCKING 0x0 ;  /* 0x0000000000000b1d */ /* 0x000fe20000010000 */
[----:B------:R-:W-:Y:S01]  /*1e80*/  IMAD.WIDE.U32 R2, R11, UR10, R6 ;  /* 0x0000000a0b027c25 */ /* 0x000fe2000f8e0006 */
[----:B------:R-:W-:-:S03]  /*1e90*/  LOP3.LUT R7, R20, 0xd8, RZ, 0xc0, !PT ;  /* 0x000000d814077812 */ /* 0x000fc600078ec0ff */
[----:B------:R-:W-:-:S03]  /*1ea0*/  IMAD.IADD R3, R3, 0x1, R8 ;  /* 0x0000000103037824 */ /* 0x000fc600078e0208 */
[----:B------:R-:W2:Y:S01]  /*1eb0*/  @!P4 LDC.64 R24, c[0x0][0x388] ;  /* 0x0000e200ff18cb82 */ /* 0x000ea20000000a00 */
[----:B------:R-:W-:Y:S01]  /*1ec0*/  IMAD R6, R11, UR9, R0 ;  /* 0x000000090b067c24 */ /* 0x000fe2000f8e0200 */
[----:B------:R-:W-:Y:S01]  /*1ed0*/  LOP3.LUT R0, R7, 0x18, R26, 0x78, !PT ;  /* 0x0000001807007812 */ /* 0x000fe200078e781a */
[----:B------:R-:W-:Y:S01]  /*1ee0*/  @!P3 IMAD.MOV.U32 R12, RZ, RZ, R2 ;  /* 0x000000ffff0cb224 */ /* 0x000fe200078e0002 */
[----:B------:R-:W-:Y:S01]  /*1ef0*/  UIMAD UR9, UR55, -0x40, UR47 ;  /* 0xffffffc0370978a4 */ /* 0x000fe2000f8e022f */
[--C-:B------:R-:W-:Y:S01]  /*1f00*/  @!P3 IMAD.MOV.U32 R13, RZ, RZ, R3.reuse ;  /* 0x000000ffff0db224 */ /* 0x100fe200078e0003 */
[----:B------:R-:W-:Y:S01]  /*1f10*/  LOP3.LUT R20, R0, 0x1f20, R20, 0xf8, !PT ;  /* 0x00001f2000147812 */ /* 0x000fe200078ef814 */
[C---:B------:R-:W-:Y:S01]  /*1f20*/  @!P4 IMAD.WIDE.U32 R2, R21.reuse, UR14, R2 ;  /* 0x0000000e1502cc25 */ /* 0x040fe2000f8e0002 */
[----:B------:R-:W4:Y:S01]  /*1f30*/  @!P3 LDC.64 R16, c[0x0][0x388] ;  /* 0x0000e200ff10bb82 */ /* 0x000f220000000a00 */
[----:B------:R-:W-:Y:S01]  /*1f40*/  ULOP3.LUT UR55, UR55, 0x80000001, URZ, 0xc0, !UPT ;  /* 0x8000000137377892 */ /* 0x000fe2000f8ec0ff */
[----:B------:R-:W-:Y:S01]  /*1f50*/  ISETP.GE.AND P2, PT, R21, UR9, PT ;  /* 0x0000000915007c0c */ /* 0x000fe2000bf46270 */
[----:B------:R-:W-:Y:S01]  /*1f60*/  IMAD.WIDE.U32 R4, R11, UR8, R4 ;  /* 0x000000080b047c25 */ /* 0x000fe2000f8e0004 */
[----:B---3--:R-:W-:Y:S01]  /*1f70*/  @!P4 LEA R8, P1, R2, R18, 0x1 ;  /* 0x000000120208c211 */ /* 0x008fe200078208ff */
[----:B------:R-:W-:-:S02]  /*1f80*/  UISETP.NE.AND UP0, UPT, UR55, 0x1, UPT ;  /* 0x000000013700788c */ /* 0x000fc4000bf05270 */
[----:B------:R-:W-:Y:S01]  /*1f90*/  @!P4 IMAD R3, R21, UR15, R3 ;  /* 0x0000000f1503cc24 */ /* 0x000fe2000f8e0203 */
[----:B------:R-:W3:Y:S01]  /*1fa0*/  S2R R231, SR_TID.X ;  /* 0x0000000000e77919 */ /* 0x000ee20000002100 */
[----:B------:R-:W-:Y:S01]  /*1fb0*/  @!P3 IMAD R0, R15, UR14, RZ ;  /* 0x0000000e0f00bc24 */ /* 0x000fe2000f8e02ff */
[----:B------:R-:W-:Y:S01]  /*1fc0*/  USEL UR8, URZ, 0x3000, UP0 ;  /* 0x00003000ff087887 */ /* 0x000fe20008000000 */
[----:B------:R-:W-:Y:S01]  /*1fd0*/  IMAD.IADD R5, R5, 0x1, R6 ;  /* 0x0000000105057824 */ /* 0x000fe200078e0206 */
[----:B------:R-:W-:Y:S01]  /*1fe0*/  @!P4 LEA.HI.X R9, R2, R19, R3, 0x1, P1 ;  /* 0x000000130209c211 */ /* 0x000fe200008f0c03 */
[----:B------:R-:W-:Y:S01]  /*1ff0*/  @!P3 IMAD R14, R10, UR15, R0 ;  /* 0x0000000f0a0ebc24 */ /* 0x000fe2000f8e0200 */
[----:B------:R-:W-:Y:S01]  /*2000*/  LOP3.LUT R245, R245, 0x1, RZ, 0xc0, !PT ;  /* 0x00000001f5f57812 */ /* 0x000fe200078ec0ff */
[----:B------:R-:W-:Y:S01]  /*2010*/  @!P3 IMAD R0, R15, UR16, RZ ;  /* 0x000000100f00bc24 */ /* 0x000fe2000f8e02ff */
[----:B------:R-:W-:Y:S01]  /*2020*/  UIMAD UR51, UR30, UR51, UR29 ;  /* 0x000000331e3372a4 */ /* 0x000fe2000f8e021d */
[----:B------:R-:W-:Y:S01]  /*2030*/  @!P4 IMAD.WIDE.U32 R2, R21, UR16, R4 ;  /* 0x000000101502cc25 */ /* 0x000fe2000f8e0004 */
[----:B------:R-:W3:Y:S03]  /*2040*/  LDC R246, c[0x0][0x44c] ;  /* 0x00011300fff67b82 */ /* 0x000ee60000000800 */
[----:B------:R-:W-:-:S02]  /*2050*/  IMAD.MOV.U32 R229, RZ, RZ, 0x20 ;  /* 0x00000020ffe57424 */ /* 0x000fc400078e00ff */
[----:B------:R-:W-:Y:S01]  /*2060*/  IMAD.MOV.U32 R228, RZ, RZ, 0x20 ;  /* 0x00000020ffe47424 */ /* 0x000fe200078e00ff */
[----:B------:R-:W-:Y:S01]  /*2070*/  CS2R R126, SRZ ;  /* 0x00000000007e7805 */ /* 0x000fe2000001ff00 */
[----:B------:R-:W-:Y:S01]  /*2080*/  @!P3 IMAD.MOV.U32 R6, RZ, RZ, R4 ;  /* 0x000000ffff06b224 */ /* 0x000fe200078e0004 */
[----:B--2---:R-:W-:Y:S01]  /*2090*/  @!P4 LEA R4, P0, R2, R24, 0x1 ;  /* 0x000000180204c211 */ /* 0x004fe200078008ff */
[----:B------:R-:W-:Y:S01]  /*20a0*/  @!P3 IMAD.MOV.U32 R7, RZ, RZ, R5 ;  /* 0x000000ffff07b224 */ /* 0x000fe200078e0005 */
[----:B------:R-:W-:Y:S01]  /*20b0*/  CS2R R124, SRZ ;  /* 0x00000000007c7805 */ /* 0x000fe2000001ff00 */
[C---:B------:R-:W-:Y:S01]  /*20c0*/  @!P3 IMAD.WIDE.U32 R12, R10.reuse, UR14, R12 ;  /* 0x0000000e0a0cbc25 */ /* 0x040fe2000f8e000c */
[----:B------:R-:W-:Y:S02]  /*20d0*/  CS2R R130, SRZ ;  /* 0x0000000000827805 */ /* 0x000fe4000001ff00 */
[----:B------:R-:W-:Y:S02]  /*20e0*/  CS2R R128, SRZ ;  /* 0x0000000000807805 */ /* 0x000fe4000001ff00 */
[----:B------:R-:W-:Y:S01]  /*20f0*/  CS2R R122, SRZ ;  /* 0x00000000007a7805 */ /* 0x000fe2000001ff00 */
[----:B------:R-:W-:Y:S01]  /*2100*/  @!P3 IMAD R15, R10, UR17, R0 ;  /* 0x000000110a0fbc24 */ /* 0x000fe2000f8e0200 */
[----:B------:R-:W-:Y:S01]  /*2110*/  LEA R0, R20, UR5, 0x1 ;  /* 0x0000000514007c11 */ /* 0x000fe2000f8e08ff */
[----:B------:R-:W-:Y:S01]  /*2120*/  @!P4 IMAD R5, R21, UR17, R3 ;  /* 0x000000111505cc24 */ /* 0x000fe2000f8e0203 */
[----:B------:R-:W-:Y:S01]  /*2130*/  CS2R R120, SRZ ;  /* 0x0000000000787805 */ /* 0x000fe2000001ff00 */
[----:B------:R-:W-:Y:S01]  /*2140*/  @!P3 IMAD.WIDE.U32 R10, R10, UR16, R6 ;  /* 0x000000100a0abc25 */ /* 0x000fe2000f8e0006 */
[----:B-1----:R-:W-:Y:S01]  /*2150*/  @!P3 LEA R6, P1, R12, R22, 0x1 ;  /* 0x000000160c06b211 */ /* 0x002fe200078208ff */
[----:B------:R-:W-:Y:S01]  /*2160*/  @!PT LDS RZ, [RZ] ;  /* 0x00000000fffff984 */ /* 0x000fe20000000800 */
[----:B------:R-:W-:Y:S01]  /*2170*/  @!PT LDS RZ, [RZ] ;  /* 0x00000000fffff984 */ /* 0x000fe20000000800 */
[----:B------:R-:W-:Y:S01]  /*2180*/  @!PT LDS RZ, [RZ] ;  /* 0x00000000fffff984 */ /* 0x000fe20000000800 */
[----:B------:R-:W-:Y:S01]  /*2190*/  @!P4 LDGSTS.E.BYPASS.LTC128B.128 [R0+0xf000], desc[UR40][R8.64] ;  /* 0x0f0000000800cfae */ /* 0x000fe2000b981a28 */
[----:B------:R-:W-:Y:S01]  /*21a0*/  @!P4 LEA.HI.X R5, R2, R25, R5, 0x1, P0 ;  /* 0x000000190205c211 */ /* 0x000fe200000f0c05 */
[----:B------:R-:W-:Y:S01]  /*21b0*/  @!P3 IMAD.IADD R3, R13, 0x1, R14 ;  /* 0x000000010d03b824 */ /* 0x000fe200078e020e */
[----:B----4-:R-:W-:Y:S01]  /*21c0*/  @!P3 LEA R2, P0, R10, R16, 0x1 ;  /* 0x000000100a02b211 */ /* 0x010fe200078008ff */
[----:B------:R-:W-:Y:S01]  /*21d0*/  @!P4 LDGSTS.E.BYPASS.LTC128B.128 [R0+0x11000], desc[UR40][R8.64+0x40] ;  /* 0x110000400800cfae */ /* 0x000fe2000b981a28 */
[----:B------:R-:W-:Y:S01]  /*21e0*/  VIADD R239, R0, UR8 ;  /* 0x0000000800ef7c36 */ /* 0x000fe20008000000 */
[----:B---3--:R-:W-:Y:S01]  /*21f0*/  SHF.R.U32.HI R232, RZ, 0x1, R231 ;  /* 0x00000001ffe87819 */ /* 0x008fe200000116e7 */
[----:B------:R-:W-:Y:S01]  /*2200*/  IMAD.SHL.U32 R28, R231, 0x2, RZ ;  /* 0x00000002e71c7824 */ /* 0x000fe200078e00ff */
[----:B------:R-:W-:Y:S01]  /*2210*/  @!P3 LEA.HI.X R7, R12, R23, R3, 0x1, P1 ;  /* 0x000000170c07b211 */ /* 0x000fe200008f0c03 */
[----:B------:R-:W-:Y:S01]  /*2220*/  @!P4 LDGSTS.E.BYPASS.LTC128B.128 [R0+0x13000], desc[UR40][R8.64+0x80] ;  /* 0x130000800800cfae */ /* 0x000fe2000b981a28 */
[----:B------:R-:W-:Y:S01]  /*2230*/  @!P3 IMAD.IADD R3, R11, 0x1, R15 ;  /* 0x000000010b03b824 */ /* 0x000fe200078e020f */
[----:B------:R-:W-:-:S02]  /*2240*/  USHF.L.U32 UR51, UR51, 0x5, URZ ;  /* 0x0000000533337899 */ /* 0x000fc400080006ff */
[----:B------:R-:W-:Y:S01]  /*2250*/  @P4 STS.128 [R0+0xf000], RZ ;  /* 0x00f000ff00004388 */ /* 0x000fe20000000c00 */
[----:B------:R-:W1:Y:S01]  /*2260*/  LDCU UR14, c[0x0][0x3b0] ;  /* 0x00007600ff0e77ac */ /* 0x000e620008000800 */
[----:B------:R-:W-:Y:S02]  /*2270*/  @!P3 LEA.HI.X R3, R10, R17, R3, 0x1, P0 ;  /* 0x000000110a03b211 */ /* 0x000fe400000f0c03 */
[----:B------:R-:W-:Y:S01]  /*2280*/  @P4 STS.128 [R0+0x11000], RZ ;  /* 0x011000ff00004388 */ /* 0x000fe20000000c00 */
[----:B------:R-:W2:Y:S01]  /*2290*/  LDC.64 R10, c[0x0][0x528] ;  /* 0x00014a00ff0a7b82 */ /* 0x000ea20000000a00 */
        /* <DEDUP_REMOVED lines=18> */
[----:B------:R-:W-:Y:S01]  /*23c0*/  @!PT LDS RZ, [RZ] ;  /* 0x00000000fffff984 */ /* 0x000fe20000000800 */
[----:B------:R-:W-:Y:S01]  /*23d0*/  @!PT LDS RZ, [RZ] ;  /* 0x00000000fffff984 */ /* 0x000fe20000000800 */
[----:B------:R-:W-:Y:S01]  /*23e0*/  @!PT LDS RZ, [RZ] ;  /* 0x00000000fffff984 */ /* 0x000fe20000000800 */
        /* <DEDUP_REMOVED lines=12> */
[----:B------:R-:W0:Y:S01]  /*24b0*/  LDGDEPBAR ;  /* 0x00000000000079af */ /* 0x000e220000000000 */
        /* <DEDUP_REMOVED lines=24> */
[----:B------:R-:W-:Y:S01]  /*2640*/  CS2R R36, SRZ ;  /* 0x0000000000247805 */ /* 0x000fe2000001ff00 */
[----:B------:R-:W-:Y:S02]  /*2650*/  UIADD3 UR54, UPT, UPT, UR54, 0x80, -UR43 ;  /* 0x0000008036367890 */ /* 0x000fe4000fffe82b */
[----:B------:R-:W-:Y:S01]  /*2660*/  @!PT LDS RZ, [RZ] ;  /* 0x00000000fffff984 */ /* 0x000fe20000000800 */
[----:B------:R-:W-:Y:S01]  /*2670*/  @!PT LDS RZ, [RZ] ;  /* 0x00000000fffff984 */ /* 0x000fe20000000800 */
[----:B------:R-:W-:Y:S01]  /*2680*/  @!PT LDS RZ, [RZ] ;  /* 0x00000000fffff984 */ /* 0x000fe20000000800 */
[----:B------:R-:W-:Y:S01]  /*2690*/  @!P2 LDGSTS.E.BYPASS.LTC128B.128 [R239], desc[UR40][R242.64] ;  /* 0x00000000f2efafae */ /* 0x000fe2000b981a28 */
[----:B------:R-:W-:Y:S01]  /*26a0*/  USHF.L.U32 UR60, UR60, 0x3, URZ ;  /* 0x000000033c3c7899 */ /* 0x000fe200080006ff */
[----:B------:R-:W3:Y:S02]  /*26b0*/  LDCU UR11, c[0x0][0x45c] ;  /* 0x00008b80ff0b77ac */ /* 0x000ee40008000800 */
[----:B------:R-:W-:Y:S01]  /*26c0*/  @!P2 LDGSTS.E.BYPASS.LTC128B.128 [R239+0x1000], desc[UR40][R242.64+0x40] ;  /* 0x01000040f2efafae */ /* 0x000fe2000b981a28 */
[----:B------:R-:W4:Y:S03]  /*26d0*/  LDCU.U8 UR10, c[0x0][0x4f8] ;  /* 0x00009f00ff0a77ac */ /* 0x000f260008000000 */
        /* <DEDUP_REMOVED lines=16> */
[----:B-1----:R-:W-:-:S03]  /*27e0*/  VIADD R4, R244, 0x8 ;  /* 0x00000008f4047836 */ /* 0x002fc60000000000 */
[----:B------:R-:W-:Y:S01]  /*27f0*/  @!PT LDS RZ, [RZ] ;  /* 0x00000000fffff984 */ /* 0x000fe20000000800 */
[----:B------:R-:W-:Y:S01]  /*2800*/  @!PT LDS RZ, [RZ] ;  /* 0x00000000fffff984 */ /* 0x000fe20000000800 */
[----:B------:R-:W-:Y:S01]  /*2810*/  @!PT LDS RZ, [RZ] ;  /* 0x00000000fffff984 */ /* 0x000fe20000000800 */
[----:B------:R-:W-:Y:S04]  /*2820*/  @!P3 LDGSTS.E.BYPASS.LTC128B.128 [R0+0xa000], desc[UR40][R2.64] ;  /* 0x0a0000000200bfae */ /* 0x000fe8000b981a28 */
[----:B------:R-:W-:Y:S01]  /*2830*/  @!P3 LDGSTS.E.BYPASS.LTC128B.128 [R0+0xc000], desc[UR40][R2.64+0x40] ;  /* 0x0c0000400200bfae */ /* 0x000fe2000b981a28 */
[----:B------:R-:W-:-:S03]  /*2840*/  ISETP.GE.AND P2, PT, R4, UR9, PT ;  /* 0x0000000904007c0c */ /* 0x000fc6000bf46270 */
[----:B------:R2:W-:Y:S01]  /*2850*/  @!P3 LDGSTS.E.BYPASS.LTC128B.128 [R0+0xe000], desc[UR40][R2.64+0x80] ;  /* 0x0e0000800200bfae */ /* 0x0005e2000b981a28 */
[----:B------:R-:W-:-:S03]  /*2860*/  ISETP.GE.AND P3, PT, R244, UR9, PT ;  /* 0x00000009f4007c0c */ /* 0x000fc6000bf66270 */
[----:B------:R-:W0:Y:S01]  /*2870*/  LDGDEPBAR ;  /* 0x00000000000079af */ /* 0x000e220000000000 */
[C---:B--2---:R-:W-:Y:S01]  /*2880*/  VIADD R0, R244.reuse, 0x28 ;  /* 0x00000028f4007836 */ /* 0x044fe20000000000 */
[----:B------:R-:W-:Y:S01]  /*2890*/  LOP3.LUT R2, R244, 0x20, RZ, 0xfc, !PT ;  /* 0x00000020f4027812 */ /* 0x000fe200078efcff */
[----:B------:R-:W-:-:S04]  /*28a0*/  DEPBAR.LE SB0, 0x1 ;  /* 0x000080400000791a */ /* 0x000fc80000000000 */
[----:B------:R-:W-:Y:S01]  /*28b0*/  ISETP.GE.AND P1, PT, R2, UR9, PT ;  /* 0x0000000902007c0c */ /* 0x000fe2000bf26270 */
[----:B------:R-:W-:Y:S01]  /*28c0*/  IMAD.MOV.U32 R2, RZ, RZ, 0x4 ;  /* 0x00000004ff027424 */ /* 0x000fe200078e00ff */
[----:B------:R-:W-:-:S03]  /*28d0*/  ISETP.GE.AND P0, PT, R0, UR9, PT ;  /* 0x0000000900007c0c */ /* 0x000fc6000bf06270 */
[----:B------:R-:W-:-:S04]  /*28e0*/  IMAD.WIDE.U32 R2, R244, R2, UR64 ;  /* 0x00000040f4027e25 */ /* 0x000fc8000f8e0002 */
[C---:B------:R-:W-:Y:S01]  /*28f0*/  IMAD.SHL.U32 R12, R26.reuse, 0x4, RZ ;  /* 0x000000041a0c7824 */ /* 0x040fe200078e00ff */
[----:B------:R-:W5:Y:S01]  /*2900*/  @!P3 LDG.E R252, desc[UR40][R2.64] ;  /* 0x0000002802fcb981 */ /* 0x000f62000c1e1900 */
[C---:B------:R-:W-:Y:S02]  /*2910*/  IMAD.SHL.U32 R7, R26.reuse, 0x20, RZ ;  /* 0x000000201a077824 */ /* 0x040fe400078e00ff */
[C---:B------:R-:W-:Y:S01]  /*2920*/  IMAD.SHL.U32 R13, R231.reuse, 0x20, RZ ;  /* 0x00000020e70d7824 */ /* 0x040fe200078e00ff */
[----:B------:R-:W5:Y:S01]  /*2930*/  @!P2 LDG.E R251, desc[UR40][R2.64+0x20] ;  /* 0x0000202802fba981 */ /* 0x000f62000c1e1900 */
[----:B------:R-:W-:Y:S02]  /*2940*/  IMAD.U32 R0, RZ, RZ, UR48 ;  /* 0x00000030ff007e24 */ /* 0x000fe4000f8e00ff */
[----:B------:R-:W-:Y:S01]  /*2950*/  IMAD.SHL.U32 R14, R231, 0x4, RZ ;  /* 0x00000004e70e7824 */ /* 0x000fe200078e00ff */
[----:B------:R-:W5:Y:S01]  /*2960*/  @!P1 LDG.E R250, desc[UR40][R2.64+0x80] ;  /* 0x0000802802fa9981 */ /* 0x000f62000c1e1900 */
[----:B------:R-:W-:Y:S01]  /*2970*/  USHF.R.S32.HI UR15, URZ, 0x1f, UR51 ;  /* 0x0000001fff0f7899 */ /* 0x000fe20008011433 */
[----:B------:R-:W1:Y:S02]  /*2980*/  LDCU UR9, c[0x0][0x3e0] ;  /* 0x00007c00ff0977ac */ /* 0x000e640008000800 */
[----:B------:R2:W5:Y:S01]  /*2990*/  @!P0 LDG.E R247, desc[UR40][R2.64+0xa0] ;  /* 0x0000a02802f78981 */ /* 0x000562000c1e1900 */
[----:B------:R-:W-:Y:S06]  /*29a0*/  BAR.SYNC.DEFER_BLOCKING 0x0 ;  /* 0x0000000000007b1d */ /* 0x000fec0000010000 */
[----:B------:R-:W3:Y:S04]  /*29b0*/  LDG.E.64 R8, desc[UR40][R10.64+0x8] ;  /* 0x000008280a087981 */ /* 0x000ee8000c1e1b00 */
[----:B------:R-:W4:Y:S01]  /*29c0*/  LDG.E.64 R10, desc[UR40][R10.64] ;  /* 0x000000280a0a7981 */ /* 0x000f22000c1e1b00 */
[----:B--2---:R-:W-:Y:S01]  /*29d0*/  IMAD.SHL.U32 R3, R26, 0x10, RZ ;  /* 0x000000101a037824 */ /* 0x004fe200078e00ff */
[----:B------:R-:W-:Y:S01]  /*29e0*/  LOP3.LUT R2, R7, 0x20, RZ, 0xc0, !PT ;  /* 0x0000002007027812 */ /* 0x000fe200078ec0ff */
[----:B------:R-:W-:Y:S01]  /*29f0*/  IMAD R245, R0, 0x4, R245 ;  /* 0x0000000400f57824 */ /* 0x000fe200078e02f5 */
[----:B------:R-:W-:Y:S01]  /*2a00*/  LOP3.LUT R12, R12, 0x18, RZ, 0xc0, !PT ;  /* 0x000000180c0c7812 */ /* 0x000fe200078ec0ff */
[----:B------:R-:W-:Y:S01]  /*2a10*/  USHF.L.U32 UR14, UR14, 0x6, URZ ;  /* 0x000000060e0e7899 */ /* 0x000fe200080006ff */
[----:B------:R-:W-:Y:S01]  /*2a20*/  LOP3.LUT R2, R2, 0x3c00, R3, 0xf8, !PT ;  /* 0x00003c0002027812 */ /* 0x000fe200078ef803 */
[----:B------:R-:W-:Y:S01]  /*2a30*/  VIADD R245, R245, 0xfffffffc ;  /* 0xfffffffcf5f57836 */ /* 0x000fe20000000000 */
[----:B------:R-:W-:-:S02]  /*2a40*/  LOP3.LUT R5, R7, 0x120, RZ, 0xc0, !PT ;  /* 0x0000012007057812 */ /* 0x000fc400078ec0ff */
[----:B------:R-:W-:Y:S02]  /*2a50*/  LOP3.LUT R4, R12, 0xc0, R7, 0xf8, !PT ;  /* 0x000000c00c047812 */ /* 0x000fe400078ef807 */
[--C-:B------:R-:W-:Y:S02]  /*2a60*/  LOP3.LUT R0, R2, 0x100, R3.reuse, 0xf8, !PT ;  /* 0x0000010002007812 */ /* 0x100fe400078ef803 */
[----:B------:R-:W-:Y:S02]  /*2a70*/  LOP3.LUT R5, R5, 0x200, R3, 0xf8, !PT ;  /* 0x0000020005057812 */ /* 0x000fe400078ef803 */
[--C-:B------:R-:W-:Y:S02]  /*2a80*/  SHF.R.U32.HI R2, RZ, 0x4, R26.reuse ;  /* 0x00000004ff027819 */ /* 0x100fe4000001161a */
[----:B------:R-:W-:Y:S02]  /*2a90*/  LOP3.LUT R3, R4, 0x8, R26, 0x78, !PT ;  /* 0x0000000804037812 */ /* 0x000fe400078e781a */
[----:B------:R-:W-:-:S02]  /*2aa0*/  LOP3.LUT R2, R2, 0x8, RZ, 0xc0, !PT ;  /* 0x0000000802027812 */ /* 0x000fc400078ec0ff */
[----:B------:R-:W-:Y:S02]  /*2ab0*/  LOP3.LUT R4, R4, 0x8, R27, 0x78, !PT ;  /* 0x0000000804047812 */ /* 0x000fe400078e781b */
[----:B------:R-:W-:Y:S01]  /*2ac0*/  LOP3.LUT R3, R0, R3, RZ, 0xfc, !PT ;  /* 0x0000000300037212 */ /* 0x000fe200078efcff */
[----:B------:R-:W-:Y:S01]  /*2ad0*/  IMAD.U32 R0, RZ, RZ, UR49 ;  /* 0x00000031ff007e24 */ /* 0x000fe2000f8e00ff */
[----:B------:R-:W-:Y:S02]  /*2ae0*/  LOP3.LUT R2, R2, 0x10, R26, 0xf8, !PT ;  /* 0x0000001002027812 */ /* 0x000fe400078ef81a */
[----:B------:R-:W-:Y:S01]  /*2af0*/  LOP3.LUT R225, R5, R4, RZ, 0xfc, !PT ;  /* 0x0000000405e17212 */ /* 0x000fe200078efcff */
[----:B------:R-:W-:Y:S01]  /*2b00*/  IMAD.U32 R5, RZ, RZ, UR47 ;  /* 0x0000002fff057e24 */ /* 0x000fe2000f8e00ff */
[----:B------:R-:W-:Y:S02]  /*2b10*/  IADD3 R4, PT, PT, R0, UR43, R244 ;  /* 0x0000002b00047c10 */ /* 0x000fe4000fffe0f4 */
[----:B------:R-:W-:-:S02]  /*2b20*/  LOP3.LUT R2, R2, 0xc0, R7, 0xf8, !PT ;  /* 0x000000c002027812 */ /* 0x000fc400078ef807 */
[----:B------:R-:W-:Y:S02]  /*2b30*/  LOP3.LUT R6, R13, 0xc0, RZ, 0xc0, !PT ;  /* 0x000000c00d067812 */ /* 0x000fe400078ec0ff */
[----:B------:R-:W-:Y:S01]  /*2b40*/  IADD3 R238, PT, PT, R4, -0x1f, -R5 ;  /* 0xffffffe104ee7810 */ /* 0x000fe20007ffe805 */
[----:B------:R-:W-:Y:S01]  /*2b50*/  IMAD.SHL.U32 R4, R231, 0x10, RZ ;  /* 0x00000010e7047824 */ /* 0x000fe200078e00ff */
[----:B------:R-:W-:Y:S02]  /*2b60*/  LOP3.LUT R0, R2, R12, RZ, 0x3c, !PT ;  /* 0x0000000c02007212 */ /* 0x000fe400078e3cff */
[----:B------:R-:W-:Y:S02]  /*2b70*/  LOP3.LUT P0, RZ, R26, 0x4, RZ, 0xc0, !PT ;  /* 0x000000041aff7812 */ /* 0x000fe4000780c0ff */
[----:B------:R-:W-:Y:S02]  /*2b80*/  LOP3.LUT R6, R6, 0x18, R14, 0xf8, !PT ;  /* 0x0000001806067812 */ /* 0x000fe400078ef80e */
[----:B------:R-:W-:-:S02]  /*2b90*/  LOP3.LUT R2, R13, 0x120, RZ, 0xc0, !PT ;  /* 0x000001200d027812 */ /* 0x000fc400078ec0ff */
[----:B------:R-:W-:Y:S02]  /*2ba0*/  LOP3.LUT R224, R0, 0x120, R7, 0xf8, !PT ;  /* 0x0000012000e07812 */ /* 0x000fe400078ef807 */
[----:B------:R-:W-:Y:S02]  /*2bb0*/  LOP3.LUT R2, R2, 0x200, R4, 0xf8, !PT ;  /* 0x0000020002027812 */ /* 0x000fe400078ef804 */
[----:B------:R-:W-:Y:S02]  /*2bc0*/  LOP3.LUT R0, R6, 0x8, R232, 0x78, !PT ;  /* 0x0000000806007812 */ /* 0x000fe400078e78e8 */
[----:B------:R-:W-:Y:S02]  /*2bd0*/  LEA R226, R3, UR5, 0x1 ;  /* 0x0000000503e27c11 */ /* 0x000fe4000f8e08ff */
[----:B------:R-:W-:Y:S02]  /*2be0*/  LOP3.LUT R230, R2, R0, RZ, 0xfc, !PT ;  /* 0x0000000002e67212 */ /* 0x000fe400078efcff */
[----:B------:R-:W-:Y:S01]  /*2bf0*/  LOP3.LUT R4, R4, 0x1c0, RZ, 0xc0, !PT ;  /* 0x000001c004047812 */ /* 0x000fe200078ec0ff */
[C---:B------:R-:W-:Y:S01]  /*2c00*/  VIADD R2, R226.reuse, 0xf000 ;  /* 0x0000f000e2027836 */ /* 0x040fe20000000000 */
[----:B------:R-:W2:Y:S01]  /*2c10*/  LDSM.16.M88.4 R176, [R226+0xf000] ;  /* 0x00f00000e2b0783b */ /* 0x000ea20000000200 */
[----:B------:R-:W-:Y:S01]  /*2c20*/  VIADD R220, R226, 0xf020 ;  /* 0x0000f020e2dc7836 */ /* 0x000fe20000000000 */
[----:B------:R-:W-:Y:S01]  /*2c30*/  LOP3.LUT R13, R13, 0x7400, RZ, 0xc0, !PT ;  /* 0x000074000d0d7812 */ /* 0x000fe200078ec0ff */
[----:B------:R-:W-:Y:S01]  /*2c40*/  @P0 VIADD R220, R2, 0xffffffe0 ;  /* 0xffffffe002dc0836 */ /* 0x000fe20000000000 */
[----:B------:R-:W1:Y:S01]  /*2c50*/  LDSM.16.M88.4 R180, [R226+0xf400] ;  /* 0x00f40000e2b4783b */ /* 0x000e620000000200 */
[----:B------:R-:W-:-:S02]  /*2c60*/  LOP3.LUT R0, R4, 0x38, R28, 0xf8, !PT ;  /* 0x0000003804007812 */ /* 0x000fc400078ef81c */
[----:B------:R-:W-:Y:S01]  /*2c70*/  LOP3.LUT R3, R13, 0x6, R28, 0xf8, !PT ;  /* 0x000000060d037812 */ /* 0x000fe200078ef81c */
[----:B------:R-:W1:Y:S01]  /*2c80*/  LDSM.16.M88.4 R184, [R220] ;  /* 0x00000000dcb8783b */ /* 0x000e620000000200 */
[----:B------:R-:W-:Y:S02]  /*2c90*/  LOP3.LUT R0, R0, 0x20, R232, 0x78, !PT ;  /* 0x0000002000007812 */ /* 0x000fe400078e78e8 */
[----:B------:R-:W-:Y:S01]  /*2ca0*/  SEL R229, R229, 0xffffffe0, !P0 ;  /* 0xffffffe0e5e57807 */ /* 0x000fe20004000000 */
[----:B------:R-:W1:Y:S01]  /*2cb0*/  LDSM.16.M88.4 R188, [R220+0x400] ;  /* 0x00040000dcbc783b */ /* 0x000e620000000200 */
[----:B------:R-:W-:Y:S02]  /*2cc0*/  LOP3.LUT R0, R3, R0, RZ, 0xfc, !PT ;  /* 0x0000000003007212 */ /* 0x000fe400078efcff */
[----:B------:R-:W-:Y:S01]  /*2cd0*/  LEA R225, R225, UR5, 0x1 ;  /* 0x00000005e1e17c11 */ /* 0x000fe2000f8e08ff */
[----:B------:R-:W1:Y:S01]  /*2ce0*/  LDSM.16.M88.4 R200, [R220+0x2000] ;  /* 0x00200000dcc8783b */ /* 0x000e620000000200 */
[----:B------:R-:W-:Y:S01]  /*2cf0*/  LEA R224, R224, UR5, 0x1 ;  /* 0x00000005e0e07c11 */ /* 0x000fe2000f8e08ff */
[----:B------:R-:W-:Y:S01]  /*2d00*/  IMAD.IADD R227, R226, 0x1, R229 ;  /* 0x00000001e2e37824 */ /* 0x000fe200078e02e5 */
[----:B------:R-:W-:Y:S01]  /*2d10*/  LOP3.LUT P0, RZ, R231, 0x2, RZ, 0xc0, !PT ;  /* 0x00000002e7ff7812 */ /* 0x000fe2000780c0ff */
[----:B------:R-:W1:Y:S01]  /*2d20*/  LDSM.16.M88.4 R204, [R220+0x2400] ;  /* 0x00240000dccc783b */ /* 0x000e620000000200 */
[----:B------:R-:W-:-:S02]  /*2d30*/  VIADD R225, R225, UR8 ;  /* 0x00000008e1e17c36 */ /* 0x000fc40008000000 */
[----:B------:R-:W-:Y:S01]  /*2d40*/  SEL R228, R228, 0xffffffe0, !P0 ;  /* 0xffffffe0e4e47807 */ /* 0x000fe20004000000 */
[----:B------:R-:W1:Y:S01]  /*2d50*/  LDSM.16.M88.4 R216, [R220+0x4000] ;  /* 0x00400000dcd8783b */ /* 0x000e620000000200 */
[----:B------:R-:W-:-:S03]  /*2d60*/  VIADD R224, R224, UR8 ;  /* 0x00000008e0e07c36 */ /* 0x000fc60008000000 */
[----:B------:R-:W1:Y:S04]  /*2d70*/  LDSM.16.M88.4 R220, [R220+0x4400] ;  /* 0x00440000dcdc783b */ /* 0x000e680000000200 */
[----:B------:R-:W1:Y:S04]  /*2d80*/  LDSM.16.M88.4 R192, [R226+0x11000] ;  /* 0x01100000e2c0783b */ /* 0x000e680000000200 */
[----:B------:R-:W1:Y:S04]  /*2d90*/  LDSM.16.M88.4 R196, [R226+0x11400] ;  /* 0x01140000e2c4783b */ /* 0x000e680000000200 */
[----:B------:R-:W1:Y:S04]  /*2da0*/  LDSM.16.M88.4 R208, [R226+0x13000] ;  /* 0x01300000e2d0783b */ /* 0x000e680000000200 */
[----:B------:R-:W1:Y:S04]  /*2db0*/  LDSM.16.M88.4 R212, [R226+0x13400] ;  /* 0x01340000e2d4783b */ /* 0x000e680000000200 */
[----:B------:R2:W-:Y:S01]  /*2dc0*/  STL [R1+0x4], R0 ;  /* 0x0000040001007387 */ /* 0x0005e20000100800 */
[----:B---3--:R-:W-:-:S04]  /*2dd0*/  IADD3 R248, P2, P1, R8, UR51, R248 ;  /* 0x0000003308f87c10 */ /* 0x008fc8000f95e0f8 */
[----:B--2---:R-:W-:Y:S01]  /*2de0*/  IADD3.X R0, PT, PT, R9, UR15, RZ, P2, P1 ;  /* 0x0000000f09007c10 */ /* 0x004fe200097e24ff */
[----:B------:R-:W2:Y:S01]  /*2df0*/  LDCU UR15, c[0x0][0x590] ;  /* 0x0000b200ff0f77ac */ /* 0x000ea20008000800 */
[C---:B------:R-:W-:Y:S01]  /*2e00*/  LOP3.LUT P1, RZ, R231.reuse, 0x4, RZ, 0xc0, !PT ;  /* 0x00000004e7ff7812 */ /* 0x040fe2000782c0ff */
[----:B------:R-:W-:Y:S01]  /*2e10*/  IMAD.WIDE.U32 R248, R248, -0x2daee0ad, RZ ;  /* 0xd2511f53f8f87825 */ /* 0x000fe200078e00ff */
[----:B------:R-:W-:Y:S01]  /*2e20*/  LOP3.LUT P2, RZ, R231, 0x8, RZ, 0xc0, !PT ;  /* 0x00000008e7ff7812 */ /* 0x000fe2000784c0ff */
[----:B------:R3:W-:Y:S01]  /*2e30*/  STL [R1], R0 ;  /* 0x0000000001007387 */ /* 0x0007e20000100800 */
        /* <DEDUP_REMOVED lines=17> */
.L_x_336:
[----:B------:R-:W0:Y:S01]  /*2f50*/  LDGDEPBAR ;  /* 0x00000000000079af */ /* 0x000e220000000000 */
[----:B------:R-:W-:Y:S01]  /*2f60*/  IMAD.IADD R0, R225, 0x1, R229 ;  /* 0x00000001e1007824 */ /* 0x000fe200078e02e5 */
[----:B------:R-:W-:Y:S01]  /*2f70*/  SHF.R.U32.HI R233, RZ, 0x6, R231 ;  /* 0x00000006ffe97819 */ /* 0x000fe200000116e7 */
[----:B------:R-:W-:Y:S05]  /*2f80*/  VIADD R2, R245, 0x2 ;  /* 0x00000002f5027836 */ /* 0x000fea0000000000 */
[----:B------:R-:W2:Y:S01]  /*2f90*/  LDL R3, [R1] ;  /* 0x0000000001037983 */ /* 0x000ea20000100800 */
        /* <DEDUP_REMOVED lines=8> */
[----:B------:R-:W-:Y:S01]  /*3020*/  UIADD3 UR48, UPT, UPT, UR48, -0x1, URZ ;  /* 0xffffffff30307890 */ /* 0x000fe2000fffe0ff */
[----:B------:R-:W-:Y:S01]  /*3030*/  FSETP.NEU.FTZ.AND P4, PT, R250, -INF , PT ;  /* 0xff800000fa00780b */ /* 0x000fe20003f9d000 */
        /* <DEDUP_REMOVED lines=49> */
[----:B------:R-:W-:Y:S02]  /*3350*/  IMAD.MOV.U32 R153, RZ, RZ, 0x8 ;  /* 0x00000008ff997424 */ /* 0x000fe400078e00ff */
[----:B------:R-:W-:Y:S02]  /*3360*/  IMAD.MOV.U32 R167, RZ, RZ, 0x20 ;  /* 0x00000020ffa77424 */ /* 0x000fe400078e00ff */
[----:B------:R-:W-:Y:S03]  /*3370*/  IMAD.MOV.U32 R166, RZ, RZ, 0x18 ;  /* 0x00000018ffa67424 */ /* 0x000fe600078e00ff */
        /* <DEDUP_REMOVED lines=32> */
[C---:B----4-:R-:W-:Y:S04]  /*3580*/  HMMA.16816.F32.BF16 R8, R144.reuse, R140, R8 ;  /* 0x0000008c9008723c */ /* 0x050fe80000041808 */
[----:B------:R-:W-:Y:S01]  /*3590*/  @!P0 VIADDMNMX R141, R238, -R167, UR43, PT ;  /* 0x0000002bee8d8e46 */ /* 0x000fe2000b8009a7 */
[----:B------:R-:W-:Y:S01]  /*35a0*/  VIADD R151, R154, 0x13000 ;  /* 0x000130009a977836 */ /* 0x000fe20000000000 */
[----:B------:R-:W-:Y:S01]  /*35b0*/  LOP3.LUT R0, R0, UR50, R249, 0x96, !PT ;  /* 0x0000003200007c12 */ /* 0x000fe2000f8e96f9 */
[----:B------:R-:W-:Y:S01]  /*35c0*/  IMAD.WIDE.U32 R164, R164, -0x326172a9, RZ ;  /* 0xcd9e8d57a4a47825 */ /* 0x000fe200078e00ff */
[----:B------:R-:W-:Y:S01]  /*35d0*/  @!P0 VIADDMNMX R140, R238, -R166, UR43, PT ;  /* 0x0000002bee8c8e46 */ /* 0x000fe2000b8009a6 */
[-C--:B------:R-:W-:Y:S03]  /*35e0*/  HMMA.16816.F32.BF16 R12, R144, R142.reuse, R12 ;  /* 0x0000008e900c723c */ /* 0x080fe6000004180c */
[----:B------:R-:W-:Y:S02]  /*35f0*/  @P2 VIADD R152, R151, 0xffffffe0 ;  /* 0xffffffe097982836 */ /* 0x000fe40000000000 */
[----:B------:R-:W-:Y:S03]  /*3600*/  IMAD.WIDE.U32 R150, R150, -0x2daee0ad, RZ ;  /* 0xd2511f5396967825 */ /* 0x000fe600078e00ff */
[C---:B------:R-:W-:Y:S04]  /*3610*/  HMMA.16816.F32.BF16 R16, R132.reuse, R142, R16 ;  /* 0x0000008e8410723c */ /* 0x040fe80000041810 */
[----:B------:R-:W-:Y:S01]  /*3620*/  LOP3.LUT R158, R248, UR36, R151, 0x96, !PT ;  /* 0x00000024f89e7c12 */ /* 0x000fe2000f8e9697 */
[----:B------:R-:W-:Y:S04]  /*3630*/  IMAD.WIDE.U32 R2, R0, -0x326172a9, RZ ;  /* 0xcd9e8d5700027825 */ /* 0x000fe800078e00ff */
[----:B------:R-:W-:Y:S01]  /*3640*/  FMUL.FTZ R151, R252, 1.4426950216293334961 ;  /* 0x3fb8aa3bfc977820 */ /* 0x000fe20000410000 */
[----:B------:R-:W-:Y:S01]  /*3650*/  IMAD.WIDE.U32 R158, R158, -0x326172a9, RZ ;  /* 0xcd9e8d579e9e7825 */ /* 0x000fe200078e00ff */
[----:B------:R-:W-:Y:S02]  /*3660*/  LOP3.LUT R157, R156, UR47, R3, 0x96, !PT ;  /* 0x0000002f9c9d7c12 */ /* 0x000fe4000f8e9603 */
[C---:B------:R-:W-:Y:S01]  /*3670*/  LOP3.LUT R162, R2.reuse, UR33, R165, 0x96, !PT ;  /* 0x0000002102a27c12 */ /* 0x040fe2000f8e96a5 */
[----:B------:R-:W-:Y:S01]  /*3680*/  IMAD.SHL.U32 R233, R231, 0x2, RZ ;  /* 0x00000002e7e97824 */ /* 0x000fe200078e00ff */
[----:B------:R-:W-:Y:S01]  /*3690*/  LOP3.LUT R155, R2, UR33, R159, 0x96, !PT ;  /* 0x00000021029b7c12 */ /* 0x000fe2000f8e969f */
[----:B------:R-:W-:Y:S01]  /*36a0*/  IMAD.WIDE.U32 R136, R157, -0x2daee0ad, RZ ;  /* 0xd2511f539d887825 */ /* 0x000fe200078e00ff */
[----:B------:R-:W-:Y:S02]  /*36b0*/  LOP3.LUT R156, R148, UR47, R3, 0x96, !PT ;  /* 0x0000002f949c7c12 */ /* 0x000fe4000f8e9603 */
[----:B------:R-:W-:Y:S01]  /*36c0*/  @!P0 LOP3.LUT R0, R233, 0x6, RZ, 0xc0, !PT ;  /* 0x00000006e9008812 */ /* 0x000fe200078ec0ff */
[----:B------:R-:W-:Y:S01]  /*36d0*/  IMAD.WIDE.U32 R162, R162, -0x2daee0ad, RZ ;  /* 0xd2511f53a2a27825 */ /* 0x000fe200078e00ff */
[----:B------:R-:W-:Y:S02]  /*36e0*/  LOP3.LUT R160, R160, UR30, R137, 0x96, !PT ;  /* 0x0000001ea0a07c12 */ /* 0x000fe4000f8e9689 */
[----:B------:R-:W-:Y:S01]  /*36f0*/  @!P0 LOP3.LUT R0, R0, 0x1e0, R232, 0xf8, !PT ;  /* 0x000001e000008812 */ /* 0x000fe200078ef8e8 */
[----:B------:R-:W-:Y:S01]  /*3700*/  FMUL.FTZ R148, R247, 1.4426950216293334961 ;  /* 0x3fb8aa3bf7947820 */ /* 0x000fe20000410000 */
[----:B------:R-:W-:Y:S01]  /*3710*/  LOP3.LUT R159, R136, UR22, R163, 0x96, !PT ;  /* 0x00000016889f7c12 */ /* 0x000fe2000f8e96a3 */
[----:B------:R-:W-:Y:S01]  /*3720*/  IMAD.WIDE.U32 R156, R156, -0x2daee0ad, RZ ;  /* 0xd2511f539c9c7825 */ /* 0x000fe200078e00ff */
[----:B------:R-:W1:Y:S02]  /*3730*/  LDSM.16.M88.4 R136, [R227+0xd400] ;  /* 0x00d40000e388783b */ /* 0x000e640000000200 */
[----:B------:R-:W-:Y:S01]  /*3740*/  FSEL R151, R151, RZ, P6 ;  /* 0x000000ff97977208 */ /* 0x000fe20003000000 */
[----:B------:R-:W-:Y:S01]  /*3750*/  IMAD.U32 R3, RZ, RZ, UR45 ;  /* 0x0000002dff037e24 */ /* 0x000fe2000f8e00ff */
[----:B------:R-:W-:Y:S01]  /*3760*/  LOP3.LUT R157, R150, UR30, R157, 0x96, !PT ;  /* 0x0000001e969d7c12 */ /* 0x000fe2000f8e969d */
[----:B------:R-:W-:Y:S01]  /*3770*/  FMUL.FTZ R150, R251, 1.4426950216293334961 ;  /* 0x3fb8aa3bfb967820 */ /* 0x000fe20000410000 */
[----:B------:R-:W-:Y:S01]  /*3780*/  @!P0 VIADDMNMX R2, R238, R153, UR43, PT ;  /* 0x0000002bee028e46 */ /* 0x000fe2000b800199 */
[----:B------:R-:W-:Y:S01]  /*3790*/  @!P0 IMAD R0, R3, 0x80, R0 ;  /* 0x0000008003008824 */ /* 0x000fe200078e0200 */
[----:B------:R-:W-:Y:S02]  /*37a0*/  FSEL R148, R148, RZ, P3 ;  /* 0x000000ff94947208 */ /* 0x000fe40001800000 */
[----:B------:R-:W-:Y:S01]  /*37b0*/  FSEL R150, R150, RZ, P5 ;  /* 0x000000ff96967208 */ /* 0x000fe20002800000 */
[C---:B------:R-:W-:Y:S01]  /*37c0*/  @!P0 VIADD R153, R0.reuse, 0x1 ;  /* 0x0000000100998836 */ /* 0x040fe20000000000 */
[CC--:B------:R-:W-:Y:S01]  /*37d0*/  @!P0 ISETP.GE.AND P5, PT, R0.reuse, R141.reuse, PT ;  /* 0x0000008d0000820c */ /* 0x0c0fe20003fa6270 */
[----:B------:R-:W-:Y:S01]  /*37e0*/  @!P0 VIADD R142, R0, 0x8 ;  /* 0x00000008008e8836 */ /* 0x000fe20000000000 */
[----:B------:R-:W-:Y:S01]  /*37f0*/  @!P0 VIMNMX R3, PT, PT, R238, UR43, PT ;  /* 0x0000002bee038c48 */ /* 0x000fe2000bfe0100 */
[----:B------:R-:W-:Y:S01]  /*3800*/  @!P0 VIADD R143, R0, 0x9 ;  /* 0x00000009008f8836 */ /* 0x000fe20000000000 */
[----:B------:R-:W-:Y:S02]  /*3810*/  @!P0 FSEL R4, R4, -INF , !P5 ;  /* 0xff80000004048808 */ /* 0x000fe40006800000 */
[CC--:B------:R-:W-:Y:S02]  /*3820*/  @!P0 ISETP.GE.AND P3, PT, R153.reuse, R140.reuse, PT ;  /* 0x0000008c9900820c */ /* 0x0c0fe40003f66270 */
[C---:B------:R-:W-:Y:S01]  /*3830*/  @!P0 ISETP.GE.AND P4, PT, R153.reuse, R141, PT ;  /* 0x0000008d9900820c */ /* 0x040fe20003f86270 */
[--C-:B------:R-:W-:Y:S01]  /*3840*/  FFMA.FTZ R4, R4, UR11, -R151.reuse ;  /* 0x0000000b04047c23 */ /* 0x100fe20008010897 */
[-C--:B------:R-:W-:Y:S02]  /*3850*/  @!P0 ISETP.GE.AND P5, PT, R153, R3.reuse, PT ;  /* 0x000000039900820c */ /* 0x080fe40003fa6270 */
[----:B------:R-:W-:Y:S01]  /*3860*/  @!P0 ISETP.GE.AND P6, PT, R0, R140, PT ;  /* 0x0000008c0000820c */ /* 0x000fe20003fc6270 */
[----:B------:R2:W3:Y:S01]  /*3870*/  MUFU.EX2 R163, R4 ;  /* 0x0000000400a37308 */ /* 0x0004e20000000800 */
[----:B------:R-:W-:Y:S02]  /*3880*/  @!P0 FSEL R7, R7, -INF , !P3 ;  /* 0xff80000007078808 */ /* 0x000fe40005800000 */
[----:B------:R-:W-:Y:S02]  /*3890*/  @!P0 FSEL R5, R5, -INF , !P4 ;  /* 0xff80000005058808 */ /* 0x000fe40006000000 */
[-C--:B------:R-:W-:Y:S01]  /*38a0*/  @!P0 ISETP.GE.AND P4, PT, R153, R2.reuse, PT ;  /* 0x000000029900820c */ /* 0x080fe20003f86270 */
[--C-:B------:R-:W-:Y:S01]  /*38b0*/  FFMA.FTZ R7, R7, UR11, -R150.reuse ;  /* 0x0000000b07077c23 */ /* 0x100fe20008010896 */
[----:B------:R-:W-:Y:S01]  /*38c0*/  @!P0 FSEL R6, R6, -INF , !P6 ;  /* 0xff80000006068808 */ /* 0x000fe20007000000 */
[----:B------:R-:W-:Y:S01]  /*38d0*/  FFMA.FTZ R168, R5, UR11, -R151 ;  /* 0x0000000b05a87c23 */ /* 0x000fe20008010897 */
[----:B------:R-:W-:Y:S01]  /*38e0*/  @!P0 FSEL R9, R9, -INF , !P5 ;  /* 0xff80000009098808 */ /* 0x000fe20006800000 */
[----:B------:R-:W4:Y:S01]  /*38f0*/  MUFU.EX2 R169, R7 ;  /* 0x0000000700a97308 */ /* 0x000f220000000800 */
[-C--:B------:R-:W-:Y:S01]  /*3900*/  @!P0 ISETP.GE.AND P5, PT, R143, R3.reuse, PT ;  /* 0x000000038f00820c */ /* 0x080fe20003fa6270 */
[----:B------:R-:W-:Y:S01]  /*3910*/  FFMA.FTZ R6, R6, UR11, -R150 ;  /* 0x0000000b06067c23 */ /* 0x000fe20008010896 */
[----:B------:R-:W-:Y:S01]  /*3920*/  @!P0 FSEL R11, R11, -INF , !P4 ;  /* 0xff8000000b0b8808 */ /* 0x000fe20006000000 */
[--C-:B------:R-:W-:Y:S01]  /*3930*/  FFMA.FTZ R9, R9, UR11, -R149.reuse ;  /* 0x0000000b09097c23 */ /* 0x100fe20008010895 */
[-C--:B-1----:R-:W-:Y:S03]  /*3940*/  HMMA.16816.F32.BF16 R20, R132, R136.reuse, R20 ;  /* 0x000000888414723c */ /* 0x082fe60000041814 */
[CC--:B------:R-:W-:Y:S01]  /*3950*/  @!P0 ISETP.GE.AND P3, PT, R0.reuse, R2.reuse, PT ;  /* 0x000000020000820c */ /* 0x0c0fe20003f66270 */
[--C-:B------:R-:W-:Y:S01]  /*3960*/  FFMA.FTZ R11, R11, UR11, -R148.reuse ;  /* 0x0000000b0b0b7c23 */ /* 0x100fe20008010894 */
[-C--:B------:R-:W-:Y:S01]  /*3970*/  @!P0 ISETP.GE.AND P6, PT, R0, R3.reuse, PT ;  /* 0x000000030000820c */ /* 0x080fe20003fc6270 */
[----:B------:R1:W-:Y:S01]  /*3980*/  MUFU.EX2 R171, R6 ;  /* 0x0000000600ab7308 */ /* 0x0003e20000000800 */
[----:B------:R-:W-:Y:S01]  /*3990*/  @!P0 FSEL R10, R10, -INF , !P3 ;  /* 0xff8000000a0a8808 */ /* 0x000fe20005800000 */
[C---:B------:R-:W-:Y:S04]  /*39a0*/  HMMA.16816.F32.BF16 R24, R144.reuse, R136, R24 ;  /* 0x000000889018723c */ /* 0x040fe80000041818 */
[-C--:B------:R-:W-:Y:S01]  /*39b0*/  @!P0 ISETP.GE.AND P3, PT, R142, R2.reuse, PT ;  /* 0x000000028e00820c */ /* 0x080fe20003f66270 */
[----:B------:R-:W-:Y:S01]  /*39c0*/  @!P0 VIADD R5, R0, 0x11 ;  /* 0x0000001100058836 */ /* 0x000fe20000000000 */
[----:B------:R-:W-:Y:S01]  /*39d0*/  @!P0 FSEL R8, R8, -INF , !P6 ;  /* 0xff80000008088808 */ /* 0x000fe20007000000 */
[----:B--2---:R-:W-:Y:S01]  /*39e0*/  @!P0 VIADD R4, R0, 0x10 ;  /* 0x0000001000048836 */ /* 0x004fe20000000000 */
[-C--:B------:R-:W-:Y:S01]  /*39f0*/  HMMA.16816.F32.BF16 R28, R144, R138.reuse, R28 ;  /* 0x0000008a901c723c */ /* 0x080fe2000004181c */
[----:B------:R-:W-:Y:S02]  /*3a00*/  MUFU.EX2 R175, R9 ;  /* 0x0000000900af7308 */ /* 0x000fe40000000800 */
[----:B------:R-:W-:Y:S01]  /*3a10*/  @!P0 FSEL R14, R14, -INF , !P3 ;  /* 0xff8000000e0e8808 */ /* 0x000fe20005800000 */
[--C-:B------:R-:W-:Y:S01]  /*3a20*/  FFMA.FTZ R8, R8, UR11, -R149.reuse ;  /* 0x0000000b08087c23 */ /* 0x100fe20008010895 */
[----:B------:R-:W-:Y:S01]  /*3a30*/  @!P0 ISETP.GE.AND P6, PT, R142, R3, PT ;  /* 0x000000038e00820c */ /* 0x000fe20003fc6270 */
[----:B------:R-:W-:Y:S01]  /*3a40*/  IMAD.WIDE.U32 R136, R155, -0x2daee0ad, RZ ;  /* 0xd2511f539b887825 */ /* 0x000fe200078e00ff */
[-C--:B------:R-:W-:Y:S01]  /*3a50*/  @!P0 ISETP.GE.AND P3, PT, R143, R141.reuse, PT ;  /* 0x0000008d8f00820c */ /* 0x080fe20003f66270 */
[----:B------:R-:W-:Y:S03]  /*3a60*/  HMMA.16816.F32.BF16 R32, R132, R138, R32 ;  /* 0x0000008a8420723c */ /* 0x000fe60000041820 */
[----:B------:R2:W-:Y:S01]  /*3a70*/  MUFU.EX2 R233, R8 ;  /* 0x0000000800e97308 */ /* 0x0005e20000000800 */
[----:B------:R-:W-:Y:S01]  /*3a80*/  @!P0 FSEL R13, R13, -INF , !P5 ;  /* 0xff8000000d0d8808 */ /* 0x000fe20006800000 */
[--C-:B------:R-:W-:Y:S01]  /*3a90*/  FFMA.FTZ R10, R10, UR11, -R148.reuse ;  /* 0x0000000b0a0a7c23 */ /* 0x100fe20008010894 */
[-C--:B------:R-:W-:Y:S01]  /*3aa0*/  @!P0 ISETP.GE.AND P4, PT, R142, R141.reuse, PT ;  /* 0x0000008d8e00820c */ /* 0x080fe20003f86270 */
[--C-:B------:R-:W-:Y:S01]  /*3ab0*/  FFMA.FTZ R14, R14, UR11, -R148.reuse ;  /* 0x0000000b0e0e7c23 */ /* 0x100fe20008010894 */
[----:B------:R-:W-:Y:S05]  /*3ac0*/  @!P0 ISETP.GE.AND P5, PT, R143, R2, PT ;  /* 0x000000028f00820c */ /* 0x000fea0003fa6270 */
[----:B------:R-:W-:Y:S01]  /*3ad0*/  MUFU.EX2 R235, R10 ;  /* 0x0000000a00eb7308 */ /* 0x000fe20000000800 */
        /* <DEDUP_REMOVED lines=31> */
[----:B------:R-:W4:Y:S01]  /*3cd0*/  MUFU.EX2 R168, R168 ;  /* 0x000000a800a87308 */ /* 0x000f220000000800 */
[CC--:B------:R-:W-:Y:S01]  /*3ce0*/  @!P0 ISETP.GE.AND P6, PT, R5.reuse, R3.reuse, PT ;  /* 0x000000030500820c */ /* 0x0c0fe20003fc6270 */
[----:B------:R-:W-:Y:S01]  /*3cf0*/  FFMA.FTZ R20, R20, UR11, -R151 ;  /* 0x0000000b14147c23 */ /* 0x000fe20008010897 */
[-C--:B------:R-:W-:Y:S01]  /*3d00*/  @!P0 ISETP.GE.AND P3, PT, R5, R2.reuse, PT ;  /* 0x000000020500820c */ /* 0x080fe20003f66270 */
[--C-:B------:R-:W-:Y:S01]  /*3d10*/  FFMA.FTZ R23, R23, UR11, -R150.reuse ;  /* 0x0000000b17177c23 */ /* 0x100fe20008010896 */
[----:B------:R-:W-:Y:S01]  /*3d20*/  @!P0 FSEL R24, R24, -INF , !P5 ;  /* 0xff80000018188808 */ /* 0x000fe20006800000 */
[----:B------:R-:W-:Y:S01]  /*3d30*/  FFMA.FTZ R22, R22, UR11, -R150 ;  /* 0x0000000b16167c23 */ /* 0x000fe20008010896 */
[----:B------:R-:W-:Y:S03]  /*3d40*/  @!P0 FSEL R25, R25, -INF , !P6 ;  /* 0xff80000019198808 */ /* 0x000fe60007000000 */
[----:B------:R-:W-:Y:S01]  /*3d50*/  MUFU.EX2 R172, R15 ;  /* 0x0000000f00ac7308 */ /* 0x000fe20000000800 */
[----:B------:R-:W-:Y:S01]  /*3d60*/  @!P0 FSEL R26, R26, -INF , !P4 ;  /* 0xff8000001a1a8808 */ /* 0x000fe20006000000 */
[--C-:B------:R-:W-:Y:S01]  /*3d70*/  FFMA.FTZ R24, R24, UR11, -R149.reuse ;  /* 0x0000000b18187c23 */ /* 0x100fe20008010895 */
[----:B------:R-:W-:Y:S01]  /*3d80*/  @!P0 FSEL R27, R27, -INF , !P3 ;  /* 0xff8000001b1b8808 */ /* 0x000fe20005800000 */
[--C-:B------:R-:W-:Y:S01]  /*3d90*/  FFMA.FTZ R25, R25, UR11, -R149.reuse ;  /* 0x0000000b19197c23 */ /* 0x100fe20008010895 */
[-C--:B------:R-:W-:Y:S01]  /*3da0*/  @!P0 ISETP.GE.AND P6, PT, R0, R3.reuse, PT ;  /* 0x000000030000820c */ /* 0x080fe20003fc6270 */
[--C-:B------:R-:W-:Y:S01]  /*3db0*/  FFMA.FTZ R26, R26, UR11, -R148.reuse ;  /* 0x0000000b1a1a7c23 */ /* 0x100fe20008010894 */
[-C--:B------:R-:W-:Y:S03]  /*3dc0*/  @!P0 ISETP.GE.AND P3, PT, R0, R2.reuse, PT ;  /* 0x000000020000820c */ /* 0x080fe60003f66270 */
[----:B------:R-:W4:Y:S01]  /*3dd0*/  MUFU.EX2 R170, R170 ;  /* 0x000000aa00aa7308 */ /* 0x000f220000000800 */
[C---:B------:R-:W-:Y:S01]  /*3de0*/  @!P0 ISETP.GE.AND P5, PT, R4.reuse, R3, PT ;  /* 0x000000030400820c */ /* 0x040fe20003fa6270 */
[----:B------:R-:W-:Y:S01]  /*3df0*/  FFMA.FTZ R27, R27, UR11, -R148 ;  /* 0x0000000b1b1b7c23 */ /* 0x000fe20008010894 */
[----:B------:R-:W-:Y:S01]  /*3e00*/  @!P0 ISETP.GE.AND P4, PT, R4, R2, PT ;  /* 0x000000020400820c */ /* 0x000fe20003f86270 */
[----:B------:R-:W-:Y:S01]  /*3e10*/  IMAD.WIDE.U32 R2, R160, -0x326172a9, RZ ;  /* 0xcd9e8d57a0027825 */ /* 0x000fe200078e00ff */
[----:B------:R-:W-:Y:S02]  /*3e20*/  @!P0 FSEL R29, R29, -INF , !P6 ;  /* 0xff8000001d1d8808 */ /* 0x000fe40007000000 */
[----:B------:R-:W-:Y:S03]  /*3e30*/  @!P0 FSEL R31, R31, -INF , !P3 ;  /* 0xff8000001f1f8808 */ /* 0x000fe60005800000 */
[----:B------:R-:W-:Y:S01]  /*3e40*/  MUFU.EX2 R167, R18 ;  /* 0x0000001200a77308 */ /* 0x000fe20000000800 */
        /* <DEDUP_REMOVED lines=10> */
[----:B-1----:R-:W-:Y:S02]  /*3ef0*/  LOP3.LUT R6, R156, UR22, R137, 0x96, !PT ;  /* 0x000000169c067c12 */ /* 0x002fe4000f8e9689 */
[----:B------:R-:W-:Y:S01]  /*3f00*/  LOP3.LUT R3, R164, UR23, R3, 0x96, !PT ;  /* 0x00000017a4037c12 */ /* 0x000fe2000f8e9603 */
[----:B------:R-:W-:Y:S01]  /*3f10*/  IMAD.WIDE.U32 R4, R157, -0x326172a9, RZ ;  /* 0xcd9e8d579d047825 */ /* 0x000fe200078e00ff */
[----:B------:R-:W-:Y:S01]  /*3f20*/  LOP3.LUT R142, R2, UR21, R141, 0x96, !PT ;  /* 0x00000015028e7c12 */ /* 0x000fe2000f8e968d */
[----:B------:R-:W1:Y:S01]  /*3f30*/  MUFU.EX2 R159, R16 ;  /* 0x00000010009f7308 */ /* 0x000e620000000800 */
[----:B------:R-:W-:Y:S01]  /*3f40*/  @!P0 FSEL R32, R32, -INF , !P5 ;  /* 0xff80000020208808 */ /* 0x000fe20006800000 */
[----:B------:R-:W-:Y:S01]  /*3f50*/  IMAD.WIDE.U32 R6, R6, -0x326172a9, RZ ;  /* 0xcd9e8d5706067825 */ /* 0x000fe200078e00ff */
[----:B--2---:R-:W-:Y:S02]  /*3f60*/  LOP3.LUT R8, R158, UR23, R5, 0x96, !PT ;  /* 0x000000179e087c12 */ /* 0x004fe4000f8e9605 */
[----:B------:R-:W-:Y:S01]  /*3f70*/  @!P0 FSEL R33, R33, -INF , !P6 ;  /* 0xff80000021218808 */ /* 0x000fe20007000000 */
[----:B------:R-:W-:Y:S01]  /*3f80*/  IMAD.WIDE.U32 R142, R142, -0x2daee0ad, RZ ;  /* 0xd2511f538e8e7825 */ /* 0x000fe200078e00ff */
[----:B---3--:R-:W-:Y:S03]  /*3f90*/  LOP3.LUT R12, R4, UR21, R7, 0x96, !PT ;  /* 0x00000015040c7c12 */ /* 0x008fe6000f8e9607 */
[----:B------:R-:W2:Y:S01]  /*3fa0*/  MUFU.EX2 R156, R17 ;  /* 0x00000011009c7308 */ /* 0x000ea20000000800 */
        /* <DEDUP_REMOVED lines=26> */
[----:B----4-:R-:W-:Y:S03]  /*4150*/  PRMT R14, R4, 0x7773, RZ ;  /* 0x00007773040e7816 */ /* 0x010fe600000000ff */
        /* <DEDUP_REMOVED lines=8> */
[----:B------:R-:W3:Y:S01]  /*41e0*/  MUFU.EX2 R145, R32 ;  /* 0x0000002000917308 */ /* 0x000ee20000000800 */
[----:B------:R-:W-:Y:S01]  /*41f0*/  PRMT R9, R2, 0x7773, RZ ;  /* 0x0000777302097816 */ /* 0x000fe200000000ff */
[----:B------:R-:W-:Y:S01]  /*4200*/  IMAD.U32 R141, RZ, RZ, UR13 ;  /* 0x0000000dff8d7e24 */ /* 0x000fe2000f8e00ff */
[----:B------:R-:W-:Y:S02]  /*4210*/  LOP3.LUT R2, R5, 0xff, RZ, 0xc0, !PT ;  /* 0x000000ff05027812 */ /* 0x000fe400078ec0ff */
[----:B------:R-:W-:Y:S02]  /*4220*/  SHF.R.U32.HI R4, RZ, 0x8, R4 ;  /* 0x00000008ff047819 */ /* 0x000fe40000011604 */
[----:B------:R-:W-:Y:S03]  /*4230*/  LOP3.LUT R0, R10, UR17, R3, 0x96, !PT ;  /* 0x000000110a007c12 */ /* 0x000fe6000f8e9603 */
[----:B------:R-:W4:Y:S01]  /*4240*/  MUFU.EX2 R153, R34 ;  /* 0x0000002200997308 */ /* 0x000f220000000800 */
        /* <DEDUP_REMOVED lines=10> */
[----:B------:R-:W-:Y:S01]  /*42f0*/  MUFU.EX2 R161, R22 ;  /* 0x0000001600a17308 */ /* 0x000fe20000000800 */
        /* <DEDUP_REMOVED lines=12> */
[----:B------:R-:W4:Y:S01]  /*43c0*/  MUFU.EX2 R165, R26 ;  /* 0x0000001a00a57308 */ /* 0x000f220000000800 */
[----:B------:R-:W-:Y:S01]  /*43d0*/  LOP3.LUT R2, R3, 0xff, RZ, 0xc0, !PT ;  /* 0x000000ff03027812 */ /* 0x000fe200078ec0ff */
[----:B------:R-:W-:Y:S01]  /*43e0*/  @!P3 FADD.FTZ R233, -R233, -RZ ;  /* 0x800000ffe9e9b221 */ /* 0x000fe20000010100 */
[----:B------:R-:W-:Y:S01]  /*43f0*/  SHF.R.U32.HI R0, RZ, 0x18, R0 ;  /* 0x00000018ff007819 */ /* 0x000fe20000011600 */
[----:B------:R-:W-:Y:S01]  /*4400*/  IMAD.U32 R140, RZ, RZ, UR12 ;  /* 0x0000000cff8c7e24 */ /* 0x000fe2000f8e00ff */
[----:B------:R-:W-:Y:S01]  /*4410*/  ISETP.LE.U32.AND P4, PT, R2, UR10, PT ;  /* 0x0000000a02007c0c */ /* 0x000fe2000bf83070 */
[----:B------:R-:W-:Y:S01]  /*4420*/  IMAD.WIDE.U32 R2, R136, -0x2daee0ad, RZ ;  /* 0xd2511f5388027825 */ /* 0x000fe200078e00ff */
[----:B------:R-:W-:Y:S03]  /*4430*/  ISETP.GT.U32.AND P3, PT, R7, UR10, PT ;  /* 0x0000000a07007c0c */ /* 0x000fe6000bf64070 */
[----:B------:R-:W-:Y:S01]  /*4440*/  MUFU.EX2 R151, R151 ;  /* 0x0000009700977308 */ /* 0x000fe20000000800 */
        /* <DEDUP_REMOVED lines=19> */
[----:B-1----:R-:W-:Y:S01]  /*4580*/  @!P4 FADD.FTZ R159, -R159, -RZ ;  /* 0x800000ff9f9fc221 */ /* 0x002fe20000010100 */
[----:B------:R-:W-:Y:S02]  /*4590*/  ISETP.LE.U32.AND P4, PT, R3, UR10, PT ;  /* 0x0000000a03007c0c */ /* 0x000fe4000bf83070 */
[----:B------:R-:W-:Y:S01]  /*45a0*/  MUFU.EX2 R146, R30 ;  /* 0x0000001e00927308 */ /* 0x000fe20000000800 */
[----:B------:R-:W-:Y:S02]  /*45b0*/  ISETP.GT.U32.AND P5, PT, R8, UR10, PT ;  /* 0x0000000a08007c0c */ /* 0x000fe4000bfa4070 */
[----:B------:R-:W-:Y:S01]  /*45c0*/  PRMT R7, R4, 0x7772, RZ ;  /* 0x0000777204077816 */ /* 0x000fe200000000ff */
[----:B--2---:R-:W-:Y:S01]  /*45d0*/  @P0 FADD.FTZ R156, -R156, -RZ ;  /* 0x800000ff9c9c0221 */ /* 0x004fe20000010100 */
[C---:B------:R-:W-:Y:S01]  /*45e0*/  PRMT R8, R4.reuse, 0x7771, RZ ;  /* 0x0000777104087816 */ /* 0x040fe200000000ff */
[----:B---3--:R-:W-:Y:S01]  /*45f0*/  @!P6 FADD.FTZ R145, -R145, -RZ ;  /* 0x800000ff9191e221 */ /* 0x008fe20000010100 */
[----:B------:R-:W-:Y:S03]  /*4600*/  PRMT R9, R4, 0x7773, RZ ;  /* 0x0000777304097816 */ /* 0x000fe600000000ff */
[----:B------:R-:W1:Y:S01]  /*4610*/  MUFU.EX2 R149, R149 ;  /* 0x0000009500957308 */ /* 0x000e620000000800 */
[----:B------:R-:W-:Y:S01]  /*4620*/  LOP3.LUT R6, R5, 0xffff, RZ, 0xc0, !PT ;  /* 0x0000ffff05067812 */ /* 0x000fe200078ec0ff */
[----:B------:R-:W-:Y:S01]  /*4630*/  @P3 FADD.FTZ R167, -R167, -RZ ;  /* 0x800000ffa7a73221 */ /* 0x000fe20000010100 */
[----:B------:R-:W-:Y:S01]  /*4640*/  SHF.R.U32.HI R4, RZ, 0x18, R5 ;  /* 0x00000018ff047819 */ /* 0x000fe20000011605 */
[----:B------:R-:W-:Y:S01]  /*4650*/  @!P4 FADD.FTZ R158, -R158, -RZ ;  /* 0x800000ff9e9ec221 */ /* 0x000fe20000010100 */
[----:B------:R-:W-:Y:S01]  /*4660*/  SHF.R.U32.HI R3, RZ, 0x8, R6 ;  /* 0x00000008ff037819 */ /* 0x000fe20000011606 */
[----:B------:R-:W-:Y:S01]  /*4670*/  @P5 FADD.FTZ R173, -R173, -RZ ;  /* 0x800000ffadad5221 */ /* 0x000fe20000010100 */
[----:B------:R-:W-:Y:S03]  /*4680*/  ISETP.LE.U32.AND P0, PT, R4, UR10, PT ;  /* 0x0000000a04007c0c */ /* 0x000fe6000bf03070 */
[----:B------:R2:W3:Y:S01]  /*4690*/  MUFU.EX2 R144, R148 ;  /* 0x0000009400907308 */ /* 0x0004e20000000800 */
[----:B------:R-:W-:Y:S02]  /*46a0*/  LOP3.LUT R4, R0, 0xff, RZ, 0xc0, !PT ;  /* 0x000000ff00047812 */ /* 0x000fe400078ec0ff */
[----:B------:R-:W-:Y:S02]  /*46b0*/  LOP3.LUT R3, R3, 0xffff, RZ, 0xc0, !PT ;  /* 0x0000ffff03037812 */ /* 0x000fe400078ec0ff */
[----:B------:R-:W-:Y:S02]  /*46c0*/  ISETP.LE.U32.AND P4, PT, R4, UR10, PT ;  /* 0x0000000a04007c0c */ /* 0x000fe4000bf83070 */
[----:B------:R-:W-:Y:S02]  /*46d0*/  ISETP.LE.U32.AND P3, PT, R3, UR10, PT ;  /* 0x0000000a03007c0c */ /* 0x000fe4000bf63070 */
        /* <DEDUP_REMOVED lines=10> */
[----:B--2---:R-:W-:Y:S01]  /*4780*/  IMAD.SHL.U32 R148, R231, 0x40, RZ ;  /* 0x00000040e7947824 */ /* 0x004fe200078e00ff */
        /* <DEDUP_REMOVED lines=37> */
[----:B------:R-:W-:Y:S02]  /*49e0*/  LEA R142, P0, R244, R140, 0x2 ;  /* 0x0000008cf48e7211 */ /* 0x000fe400078010ff */
        /* <DEDUP_REMOVED lines=163> */
.L_x_334:
        /* <DEDUP_REMOVED lines=95> */
[----:B------:R-:W-:Y:S02]  /*5a10*/  FSEL R8, R8, R4, P5 ;  /* 0x0000000408087208 */ /* 0x000fe40002800000 */
        /* <DEDUP_REMOVED lines=16> */
[----:B------:R-:W-:Y:S01]  /*5b20*/  SHF.R.U32.HI R0, RZ, 0x4, R231 ;  /* 0x00000004ff007819 */ /* 0x000fe200000116e7 */
[----:B------:R-:W-:Y:S02]  /*5b30*/  IMAD R172, R246, UR9, RZ ;  /* 0x00000009f6ac7c24 */ /* 0x000fe4000f8e02ff */
        /* <DEDUP_REMOVED lines=116> */
.L_x_335:
        /* <DEDUP_REMOVED lines=25> */
[----:B------:R-:W2:Y:S01]  /*6410*/  LDSM.16.M88.4 R32, [R161+0xf000] ;  /* 0x00f00000a120783b */ /* 0x000ea20000000200 */
[----:B------:R-:W-:Y:S01]  /*6420*/  @P1 VIADD R160, R20, 0xffffffc0 ;  /* 0xffffffc014a01836 */ /* 0x000fe20000000000 */
[----:B------:R-:W-:Y:S01]  /*6430*/  UISETP.NE.U32.AND UP1, UPT, UR8, 0x1, UPT ;  /* 0x000000010800788c */ /* 0x000fe2000bf25070 */
[----:B------:R-:W-:Y:S01]  /*6440*/  VIADD R245, R245, 0xfffffffc ;  /* 0xfffffffcf5f57836 */ /* 0x000fe20000000000 */
[----:B------:R-:W3:Y:S01]  /*6450*/  LDSM.16.MT88.4 R140, [R0+0xd400] ;  /* 0x00d40000008c783b */ /* 0x000ee20000004200 */
[----:B------:R-:W-:Y:S03]  /*6460*/  IMAD.IADD R162, R228, 0x1, R160 ;  /* 0x00000001e4a27824 */ /* 0x000fe600078e02a0 */
[----:B------:R-:W-:Y:S01]  /*6470*/  LDSM.16.MT88.4 R148, [R0+0x9800] ;  /* 0x009800000094783b */ /* 0x000fe20000004200 */
[----:B------:R-:W-:Y:S03]  /*6480*/  PLOP3.LUT P3, PT, PT, PT, UP1, 0x80, 0x8 ;  /* 0x000000000008781c */ /* 0x000fe60003f6f018 */
        /* <DEDUP_REMOVED lines=12> */
[----:B------:R-:W2:Y:S07]  /*6550*/  LDSM.16.MT88.4 R132, [R0+0xd800] ;  /* 0x00d800000084783b */ /* 0x000eae0000004200 */
[C---:B------:R-:W-:Y:S08]  /*6560*/  HMMA.16816.F32.BF16 R12, R32.reuse, R136, R12 ;  /* 0x00000088200c723c */ /* 0x040ff0000004180c */
[C---:B------:R-:W-:Y:S01]  /*6570*/  HMMA.16816.F32.BF16 R16, R32.reuse, R138, R16 ;  /* 0x0000008a2010723c */ /* 0x040fe20000041810 */
[----:B------:R-:W2:Y:S07]  /*6580*/  LDSM.16.M88.4 R136, [R162] ;  /* 0x00000000a288783b */ /* 0x000eae0000000200 */
[C---:B---3--:R-:W-:Y:S08]  /*6590*/  HMMA.16816.F32.BF16 R20, R32.reuse, R140, R20 ;  /* 0x0000008c2014723c */ /* 0x048ff00000041814 */
[----:B------:R-:W-:Y:S01]  /*65a0*/  HMMA.16816.F32.BF16 R24, R32, R142, R24 ;  /* 0x0000008e2018723c */ /* 0x000fe20000041818 */
[----:B------:R-:W3:Y:S04]  /*65b0*/  LDSM.16.MT88.4 R32, [R0+0xbc00] ;  /* 0x00bc00000020783b */ /* 0x000ee80000004200 */
[----:B------:R-:W-:Y:S03]  /*65c0*/  LDSM.16.MT88.4 R140, [R0+0xa000] ;  /* 0x00a00000008c783b */ /* 0x000fe60000004200 */
[C---:B----4-:R-:W-:Y:S08]  /*65d0*/  HMMA.16816.F32.BF16 R4, R144.reuse, R148, R4 ;  /* 0x000000949004723c */ /* 0x050ff00000041804 */
[C---:B------:R-:W-:Y:S01]  /*65e0*/  HMMA.16816.F32.BF16 R8, R144.reuse, R150, R8 ;  /* 0x000000969008723c */ /* 0x040fe20000041808 */
[----:B------:R-:W-:Y:S07]  /*65f0*/  LDSM.16.MT88.4 R148, [R0+0xe000] ;  /* 0x00e000000094783b */ /* 0x000fee0000004200 */
[C---:B-1----:R-:W-:Y:S08]  /*6600*/  HMMA.16816.F32.BF16 R12, R144.reuse, R28, R12 ;  /* 0x0000001c900c723c */ /* 0x042ff0000004180c */
[C---:B------:R-:W-:Y:S01]  /*6610*/  HMMA.16816.F32.BF16 R16, R144.reuse, R30, R16 ;  /* 0x0000001e9010723c */ /* 0x040fe20000041810 */
[----:B------:R-:W1:Y:S07]  /*6620*/  LDSM.16.MT88.4 R28, [R0+0xdc00] ;  /* 0x00dc0000001c783b */ /* 0x000e6e0000004200 */
[C---:B--2---:R-:W-:Y:S08]  /*6630*/  HMMA.16816.F32.BF16 R20, R144.reuse, R132, R20 ;  /* 0x000000849014723c */ /* 0x044ff00000041814 */
[----:B------:R-:W-:Y:S01]  /*6640*/  HMMA.16816.F32.BF16 R24, R144, R134, R24 ;  /* 0x000000869018723c */ /* 0x000fe20000041818 */
[----:B------:R2:W4:Y:S04]  /*6650*/  LDSM.16.M88.4 R132, [R2+0x11000] ;  /* 0x011000000284783b */ /* 0x0005280000000200 */
[----:B------:R-:W4:Y:S03]  /*6660*/  LDSM.16.MT88.4 R144, [R0+0xc000] ;  /* 0x00c000000090783b */ /* 0x000f260000004200 */
[C---:B------:R-:W-:Y:S08]  /*6670*/  HMMA.16816.F32.BF16 R4, R136.reuse, R152, R4 ;  /* 0x000000988804723c */ /* 0x040ff00000041804 */
[C---:B------:R-:W-:Y:S01]  /*6680*/  HMMA.16816.F32.BF16 R8, R136.reuse, R154, R8 ;  /* 0x0000009a8808723c */ /* 0x040fe20000041808 */
[----:B------:R-:W4:Y:S07]  /*6690*/  LDSM.16.M88.4 R152, [R161+0x11000] ;  /* 0x01100000a198783b */ /* 0x000f2e0000000200 */
[C---:B---3--:R-:W-:Y:S01]  /*66a0*/  HMMA.16816.F32.BF16 R12, R136.reuse, R32, R12 ;  /* 0x00000020880c723c */ /* 0x048fe2000004180c */
[----:B--2---:R-:W-:Y:S05]  /*66b0*/  IMAD.U32 R2, RZ, RZ, UR60 ;  /* 0x0000003cff027e24 */ /* 0x004fea000f8e00ff */
[----:B------:R-:W-:Y:S02]  /*66c0*/  LEA.HI.X.SX32 R167, R2, R237, 0x2, P0 ;  /* 0x000000ed02a77211 */ /* 0x000fe400000f16ff */
[C---:B------:R-:W-:Y:S01]  /*66d0*/  HMMA.16816.F32.BF16 R16, R136.reuse, R34, R16 ;  /* 0x000000228810723c */ /* 0x040fe20000041810 */
[----:B------:R-:W-:Y:S02]  /*66e0*/  LDSM.16.MT88.4 R32, [R0+0xe400] ;  /* 0x00e400000020783b */ /* 0x000fe40000004200 */
[----:B------:R-:W-:Y:S05]  /*66f0*/  @P4 SHF.R.U32.HI R2, RZ, 0x2, R231 ;  /* 0x00000002ff024819 */ /* 0x000fea00000116e7 */
[C---:B-1----:R-:W-:Y:S08]  /*6700*/  HMMA.16816.F32.BF16 R20, R136.reuse, R28, R20 ;  /* 0x0000001c8814723c */ /* 0x042ff00000041814 */
[----:B------:R-:W-:Y:S01]  /*6710*/  HMMA.16816.F32.BF16 R24, R136, R30, R24 ;  /* 0x0000001e8818723c */ /* 0x000fe20000041818 */
[----:B------:R-:W1:Y:S04]  /*6720*/  LDSM.16.MT88.4 R28, [R0+0xc400] ;  /* 0x00c40000001c783b */ /* 0x000e680000004200 */
[----:B------:R-:W-:Y:S03]  /*6730*/  LDSM.16.MT88.4 R136, [R0+0xa800] ;  /* 0x00a800000088783b */ /* 0x000fe60000004200 */
[C---:B----4-:R-:W-:Y:S08]  /*6740*/  HMMA.16816.F32.BF16 R4, R132.reuse, R140, R4 ;  /* 0x0000008c8404723c */ /* 0x050ff00000041804 */
[C---:B------:R-:W-:Y:S01]  /*6750*/  HMMA.16816.F32.BF16 R8, R132.reuse, R142, R8 ;  /* 0x0000008e8408723c */ /* 0x040fe20000041808 */
[----:B------:R-:W-:Y:S07]  /*6760*/  LDSM.16.MT88.4 R140, [R0+0xac00] ;  /* 0x00ac0000008c783b */ /* 0x000fee0000004200 */
[C---:B------:R-:W-:Y:S08]  /*6770*/  HMMA.16816.F32.BF16 R12, R132.reuse, R144, R12 ;  /* 0x00000090840c723c */ /* 0x040ff0000004180c */
[C---:B------:R-:W-:Y:S08]  /*6780*/  HMMA.16816.F32.BF16 R16, R132.reuse, R146, R16 ;  /* 0x000000928410723c */ /* 0x040ff00000041810 */
[C---:B------:R-:W-:Y:S08]  /*6790*/  HMMA.16816.F32.BF16 R20, R132.reuse, R148, R20 ;  /* 0x000000948414723c */ /* 0x040ff00000041814 */
[----:B------:R-:W-:Y:S01]  /*67a0*/  HMMA.16816.F32.BF16 R24, R132, R150, R24 ;  /* 0x000000968418723c */ /* 0x000fe20000041818 */
[----:B------:R2:W3:Y:S07]  /*67b0*/  LDSM.16.M88.4 R132, [R160+0x2000] ;  /* 0x00200000a084783b */ /* 0x0004ee0000000200 */
[C---:B------:R-:W-:Y:S08]  /*67c0*/  HMMA.16816.F32.BF16 R4, R152.reuse, R156, R4 ;  /* 0x0000009c9804723c */ /* 0x040ff00000041804 */
[C---:B------:R-:W-:Y:S08]  /*67d0*/  HMMA.16816.F32.BF16 R8, R152.reuse, R158, R8 ;  /* 0x0000009e9808723c */ /* 0x040ff00000041808 */
[C---:B-1----:R-:W-:Y:S03]  /*67e0*/  HMMA.16816.F32.BF16 R12, R152.reuse, R28, R12 ;  /* 0x0000001c980c723c */ /* 0x042fe6000004180c */
[C---:B--2---:R-:W-:Y:S04]  /*67f0*/  LEA R160, P0, R172.reuse, R166, 0x5 ;  /* 0x000000a6aca07211 */ /* 0x044fe800078028ff */
[C---:B------:R-:W-:Y:S01]  /*6800*/  LEA.HI.X.SX32 R161, R172.reuse, R167, 0x5, P0 ;  /* 0x000000a7aca17211 */ /* 0x040fe200000f2eff */
[C---:B------:R-:W-:Y:S01]  /*6810*/  HMMA.16816.F32.BF16 R16, R152.reuse, R30, R16 ;  /* 0x0000001e9810723c */ /* 0x040fe20000041810 */
[----:B------:R-:W1:Y:S02]  /*6820*/  LDSM.16.MT88.4 R28, [R0+0xc800] ;  /* 0x00c80000001c783b */ /* 0x000e640000004200 */
[C---:B------:R-:W-:Y:S04]  /*6830*/  LEA R158, P0, R172.reuse, R160, 0x5 ;  /* 0x000000a0ac9e7211 */ /* 0x040fe800078028ff */
[C---:B------:R-:W-:Y:S01]  /*6840*/  LEA.HI.X.SX32 R159, R172.reuse, R161, 0x5, P0 ;  /* 0x000000a1ac9f7211 */ /* 0x040fe200000f2eff */
[C---:B------:R-:W-:Y:S03]  /*6850*/  HMMA.16816.F32.BF16 R20, R152.reuse, R32, R20 ;  /* 0x000000209814723c */ /* 0x040fe60000041814 */
[C---:B------:R-:W-:Y:S04]  /*6860*/  LEA R156, P0, R172.reuse, R158, 0x5 ;  /* 0x0000009eac9c7211 */ /* 0x040fe800078028ff */
[C---:B------:R-:W-:Y:S01]  /*6870*/  LEA.HI.X.SX32 R157, R172.reuse, R159, 0x5, P0 ;  /* 0x0000009fac9d7211 */ /* 0x040fe200000f2eff */
[----:B------:R-:W-:Y:S01]  /*6880*/  HMMA.16816.F32.BF16 R24, R152, R34, R24 ;  /* 0x000000229818723c */ /* 0x000fe20000041818 */
[----:B------:R-:W2:Y:S02]  /*6890*/  LDSM.16.MT88.4 R32, [R0+0xe800] ;  /* 0x00e800000020783b */ /* 0x000ea40000004200 */
[C---:B------:R-:W-:Y:S04]  /*68a0*/  LEA R152, P0, R172.reuse, R156, 0x5 ;  /* 0x0000009cac987211 */ /* 0x040fe800078028ff */
[C---:B------:R-:W-:Y:S01]  /*68b0*/  LEA.HI.X.SX32 R153, R172.reuse, R157, 0x5, P0 ;  /* 0x0000009dac997211 */ /* 0x040fe200000f2eff */
[C---:B---3--:R-:W-:Y:S05]  /*68c0*/  HMMA.16816.F32.BF16 R4, R132.reuse, R136, R4 ;  /* 0x000000888404723c */ /* 0x048fea0000041804 */
[C---:B------:R-:W-:Y:S03]  /*68d0*/  LEA R150, P0, R172.reuse, R152, 0x5 ;  /* 0x00000098ac967211 */ /* 0x040fe600078028ff */
[C---:B------:R-:W-:Y:S01]  /*68e0*/  HMMA.16816.F32.BF16 R8, R132.reuse, R138, R8 ;  /* 0x0000008a8408723c */ /* 0x040fe20000041808 */
[----:B------:R-:W3:Y:S02]  /*68f0*/  LDSM.16.M88.4 R136, [R162+0x2000] ;  /* 0x00200000a288783b */ /* 0x000ee40000000200 */
[C---:B------:R-:W-:Y:S02]  /*6900*/  LEA.HI.X.SX32 R151, R172.reuse, R153, 0x5, P0 ;  /* 0x00000099ac977211 */ /* 0x040fe400000f2eff */
[C---:B------:R-:W-:Y:S03]  /*6910*/  LEA R154, P0, R172.reuse, R150, 0x5 ;  /* 0x00000096ac9a7211 */ /* 0x040fe600078028ff */
[C---:B-1----:R-:W-:Y:S03]  /*6920*/  HMMA.16816.F32.BF16 R12, R132.reuse, R28, R12 ;  /* 0x0000001c840c723c */ /* 0x042fe6000004180c */
[C---:B------:R-:W-:Y:S05]  /*6930*/  LEA.HI.X.SX32 R155, R172.reuse, R151, 0x5, P0 ;  /* 0x00000097ac9b7211 */ /* 0x040fea00000f2eff */
[C---:B------:R-:W-:Y:S01]  /*6940*/  HMMA.16816.F32.BF16 R16, R132.reuse, R30, R16 ;  /* 0x0000001e8410723c */ /* 0x040fe20000041810 */
[----:B------:R-:W1:Y:S02]  /*6950*/  LDSM.16.MT88.4 R28, [R0+0xcc00] ;  /* 0x00cc0000001c783b */ /* 0x000e640000004200 */
[C---:B------:R-:W-:Y:S05]  /*6960*/  IMAD.WIDE R170, R172.reuse, -0xc0, R154 ;  /* 0xffffff40acaa7825 */ /* 0x040fea00078e029a */
[C---:B--2---:R-:W-:Y:S03]  /*6970*/  HMMA.16816.F32.BF16 R20, R132.reuse, R32, R20 ;  /* 0x000000208414723c */ /* 0x044fe60000041814 */
[C---:B------:R-:W-:Y:S04]  /*6980*/  LEA R148, P0, R172.reuse, R170, 0x5 ;  /* 0x000000aaac947211 */ /* 0x040fe800078028ff */
[C---:B------:R-:W-:Y:S01]  /*6990*/  LEA.HI.X.SX32 R149, R172.reuse, R171, 0x5, P0 ;  /* 0x000000abac957211 */ /* 0x040fe200000f2eff */
[----:B------:R-:W-:Y:S01]  /*69a0*/  HMMA.16816.F32.BF16 R24, R132, R34, R24 ;  /* 0x000000228418723c */ /* 0x000fe20000041818 */
[----:B------:R2:W4:Y:S02]  /*69b0*/  LDSM.16.MT88.4 R32, [R0+0xec00] ;  /* 0x00ec00000020783b */ /* 0x0005240000004200 */
[C---:B------:R-:W-:Y:S04]  /*69c0*/  LEA R146, P0, R172.reuse, R148, 0x5 ;  /* 0x00000094ac927211 */ /* 0x040fe800078028ff */
[C---:B------:R-:W-:Y:S01]  /*69d0*/  LEA.HI.X.SX32 R147, R172.reuse, R149, 0x5, P0 ;  /* 0x00000095ac937211 */ /* 0x040fe200000f2eff */
[C---:B---3--:R-:W-:Y:S05]  /*69e0*/  HMMA.16816.F32.BF16 R4, R136.reuse, R140, R4 ;  /* 0x0000008c8804723c */ /* 0x048fea0000041804 */
[C---:B------:R-:W-:Y:S03]  /*69f0*/  LEA R144, P0, R172.reuse, R146, 0x5 ;  /* 0x00000092ac907211 */ /* 0x040fe600078028ff */
[C---:B------:R-:W-:Y:S03]  /*6a00*/  HMMA.16816.F32.BF16 R8, R136.reuse, R142, R8 ;  /* 0x0000008e8808723c */ /* 0x040fe60000041808 */
[C---:B------:R-:W-:Y:S02]  /*6a10*/  LEA.HI.X.SX32 R145, R172.reuse, R147, 0x5, P0 ;  /* 0x00000093ac917211 */ /* 0x040fe400000f2eff */
[----:B------:R-:W-:Y:S02]  /*6a20*/  LEA R140, P0, R172, R144, 0x5 ;  /* 0x00000090ac8c7211 */ /* 0x000fe400078028ff */
[----:B--2---:R-:W-:Y:S01]  /*6a30*/  @P4 LOP3.LUT R0, R232, 0x10, RZ, 0xc0, !PT ;  /* 0x00000010e8004812 */ /* 0x004fe200078ec0ff */
[C---:B-1----:R-:W-:Y:S03]  /*6a40*/  HMMA.16816.F32.BF16 R12, R136.reuse, R28, R12 ;  /* 0x0000001c880c723c */ /* 0x042fe6000004180c */
[----:B------:R-:W-:Y:S01]  /*6a50*/  @P4 LOP3.LUT R244, R0, 0x7, R2, 0xf8, !PT ;  /* 0x0000000700f44812 */ /* 0x000fe200078ef802 */
[----:B------:R-:W-:Y:S01]  /*6a60*/  VIADD R0, R224, 0xffffd000 ;  /* 0xffffd000e0007836 */ /* 0x000fe20000000000 */
[----:B------:R-:W-:Y:S01]  /*6a70*/  LEA.HI.X.SX32 R141, R172, R145, 0x5, P0 ;  /* 0x00000091ac8d7211 */ /* 0x000fe200000f2eff */
[----:B------:R-:W-:Y:S01]  /*6a80*/  @P3 VIADD R0, R224, 0x3000 ;  /* 0x00003000e0003836 */ /* 0x000fe20000000000 */
[----:B------:R-:W-:Y:S01]  /*6a90*/  LEA R134, P0, R172, R140, 0x5 ;  /* 0x0000008cac867211 */ /* 0x000fe200078028ff */
[C---:B------:R-:W-:Y:S03]  /*6aa0*/  HMMA.16816.F32.BF16 R16, R136.reuse, R30, R16 ;  /* 0x0000001e8810723c */ /* 0x040fe60000041810 */
[----:B------:R-:W-:Y:S01]  /*6ab0*/  @P4 IMAD.WIDE.U32 R28, R244, R173, UR64 ;  /* 0x00000040f41c4e25 */ /* 0x000fe2000f8e00ad */
[C---:B------:R-:W-:Y:S01]  /*6ac0*/  LEA.HI.X.SX32 R135, R172.reuse, R141, 0x5, P0 ;  /* 0x0000008dac877211 */ /* 0x040fe200000f2eff */
[----:B------:R-:W-:Y:S01]  /*6ad0*/  @UP0 UMOV UR64, UR55 ;  /* 0x0000003700400c82 */ /* 0x000fe20008000000 */
[C---:B------:R-:W-:Y:S01]  /*6ae0*/  LEA R142, P0, R172.reuse, R134, 0x5 ;  /* 0x00000086ac8e7211 */ /* 0x040fe200078028ff */
[----:B------:R-:W-:Y:S01]  /*6af0*/  @UP0 UMOV UR65, UR52 ;  /* 0x0000003400410c82 */ /* 0x000fe20008000000 */
[C---:B----4-:R-:W-:Y:S01]  /*6b00*/  HMMA.16816.F32.BF16 R20, R136.reuse, R32, R20 ;  /* 0x000000208814723c */ /* 0x050fe20000041814 */
[----:B------:R-:W5:Y:S01]  /*6b10*/  @P4 LDG.E R252, desc[UR40][R28.64+-0x100] ;  /* 0xffff00281cfc4981 */ /* 0x000f62000c1e1900 */
[----:B------:R-:W-:Y:S01]  /*6b20*/  UISETP.GT.AND UP0, UPT, UR48, UR53, UPT ;  /* 0x000000353000728c */ /* 0x000fe2000bf04270 */
[C---:B------:R-:W-:Y:S02]  /*6b30*/  LEA.HI.X.SX32 R143, R172.reuse, R135, 0x5, P0 ;  /* 0x00000087ac8f7211 */ /* 0x040fe400000f2eff */
[----:B------:R-:W5:Y:S03]  /*6b40*/  @P4 LDG.E R251, desc[UR40][R28.64+-0xe0] ;  /* 0xffff20281cfb4981 */ /* 0x000f66000c1e1900 */
[----:B------:R-:W-:Y:S01]  /*6b50*/  HMMA.16816.F32.BF16 R24, R136, R34, R24 ;  /* 0x000000228818723c */ /* 0x000fe20000041818 */
[----:B------:R-:W5:Y:S02]  /*6b60*/  @P4 LDG.E R250, desc[UR40][R28.64+-0x80] ;  /* 0xffff80281cfa4981 */ /* 0x000f64000c1e1900 */
[C---:B------:R-:W-:Y:S02]  /*6b70*/  IMAD.WIDE R168, R172.reuse, -0xc0, R142 ;  /* 0xffffff40aca87825 */ /* 0x040fe400078e028e */
[----:B------:R1:W5:Y:S01]  /*6b80*/  @P4 LDG.E R247, desc[UR40][R28.64+-0x60] ;  /* 0xffffa0281cf74981 */ /* 0x000362000c1e1900 */
[C---:B------:R-:W-:Y:S03]  /*6b90*/  LEA R132, P0, R172.reuse, R168, 0x5 ;  /* 0x000000a8ac847211 */ /* 0x040fe600078028ff */
[----:B------:R2:W-:Y:S01]  /*6ba0*/  REDG.E.ADD.F32.FTZ.RN.STRONG.GPU desc[UR40][R236.64], R4 ;  /* 0x00000004ec0079a6 */ /* 0x0005e2000c12f328 */
[C---:B------:R-:W-:Y:S03]  /*6bb0*/  LEA.HI.X.SX32 R133, R172.reuse, R169, 0x5, P0 ;  /* 0x000000a9ac857211 */ /* 0x040fe600000f2eff */
[----:B------:R3:W-:Y:S01]  /*6bc0*/  REDG.E.ADD.F32.FTZ.RN.STRONG.GPU desc[UR40][R166.64], R5 ;  /* 0x00000005a60079a6 */ /* 0x0007e2000c12f328 */
[C---:B------:R-:W-:Y:S03]  /*6bd0*/  LEA R32, P0, R172.reuse, R132, 0x5 ;  /* 0x00000084ac207211 */ /* 0x040fe600078028ff */
[----:B------:R4:W-:Y:S01]  /*6be0*/  REDG.E.ADD.F32.FTZ.RN.STRONG.GPU desc[UR40][R160.64], R6 ;  /* 0x00000006a00079a6 */ /* 0x0009e2000c12f328 */
[C---:B------:R-:W-:Y:S02]  /*6bf0*/  LEA.HI.X.SX32 R33, R172.reuse, R133, 0x5, P0 ;  /* 0x00000085ac217211 */ /* 0x040fe400000f2eff */
[C---:B------:R-:W-:Y:S01]  /*6c00*/  LEA R30, P0, R172.reuse, R32, 0x5 ;  /* 0x00000020ac1e7211 */ /* 0x040fe200078028ff */
[----:B------:R4:W-:Y:S03]  /*6c10*/  REDG.E.ADD.F32.FTZ.RN.STRONG.GPU desc[UR40][R158.64], R7 ;  /* 0x000000079e0079a6 */ /* 0x0009e6000c12f328 */
[C---:B------:R-:W-:Y:S01]  /*6c20*/  LEA.HI.X.SX32 R31, R172.reuse, R33, 0x5, P0 ;  /* 0x00000021ac1f7211 */ /* 0x040fe200000f2eff */
        /* <DEDUP_REMOVED lines=322> */
.L_x_337:
        /* <DEDUP_REMOVED lines=12> */
.L_x_338:
[----:B------:R-:W2:Y:S01]  /*8110*/  LDCU.64 UR8, c[0x0][0x5c8] ;  /* 0x0000b900ff0877ac */ /* 0x000ea20008000a00 */
[----:B------:R-:W-:-:S04]  /*8120*/  UIADD3 UR12, UPT, UPT, UR44, UR46, URZ ;  /* 0x0000002e2c0c7290 */ /* 0x000fc8000fffe0ff */
[----:B--2---:R-:W-:Y:S02]  /*8130*/  UIMAD.WIDE.U32 UR20, UR12, UR8, URZ ;  /* 0x000000080c1472a5 */ /* 0x004fe4000f8e00ff */
[----:B------:R-:W-:-:S04]  /*8140*/  UIMAD UR12, UR12, UR9, URZ ;  /* 0x000000090c0c72a4 */ /* 0x000fc8000f8e02ff */
[----:B------:R-:W-:-:S06]  /*8150*/  UIADD3 UR12, UPT, UPT, UR21, UR12, URZ ;  /* 0x0000000c150c7290 */ /* 0x000fcc000fffe0ff */
[----:B-1----:R-:W-:-:S07]  /*8160*/  MOV R23, UR12 ;  /* 0x0000000c00177c02 */ /* 0x002fce0008000f00 */
.L_x_339:
        /* <DEDUP_REMOVED lines=53> */
.L_x_341:
[----:B------:R-:W-:Y:S05]  /*84c0*/  BSYNC.RECONVERGENT B0 ;  /* 0x0000000000007941 */ /* 0x000fea0003800200 */
.L_x_340:
        /* <DEDUP_REMOVED lines=15> */
.L_x_343:
[----:B------:R-:W-:Y:S05]  /*85c0*/  BSYNC.RECONVERGENT B0 ;  /* 0x0000000000007941 */ /* 0x000fea0003800200 */
.L_x_342:
        /* <DEDUP_REMOVED lines=21> */
.L_x_345:
[----:B------:R-:W-:Y:S05]  /*8720*/  BSYNC.RECONVERGENT B0 ;  /* 0x0000000000007941 */ /* 0x000fea0003800200 */
.L_x_344:
        /* <DEDUP_REMOVED lines=13> */
.L_x_333:
[----:B------:R-:W-:Y:S05]  /*8800*/  BSYNC.RECONVERGENT B1 ;  /* 0x0000000000017941 */ /* 0x000fea0003800200 */
.L_x_311:
[----:B------:R-:W1:Y:S01]  /*8810*/  LDCU UR9, c[0x0][0x438] ;  /* 0x00008700ff0977ac */ /* 0x000e620008000800 */
[----:B------:R-:W4:Y:S01]  /*8820*/  LDCU UR10, c[0x0][0x370] ;  /* 0x00006e00ff0a77ac */ /* 0x000f220008000800 */
[----:B-1----:R-:W-:-:S04]  /*8830*/  UIADD3 UR9, UPT, UPT, UR9, 0x7f, URZ ;  /* 0x0000007f09097890 */ /* 0x002fc8000fffe0ff */
        /* <DEDUP_REMOVED lines=8> */
.L_x_347:
        /* <DEDUP_REMOVED lines=12> */
.L_x_884:


//--------------------- .text._ZN5flash44flash_bwd_dq_dk_dv_loop_seqk_parallel_kernelI23Flash_bwd_kernel_traitsILi96ELi64ELi128ELi8ELi2ELi4ELi4ELb1ELb0EN7cutlass10bfloat16_tE19Flash_kernel_traitsILi96ELi64ELi128ELi8ES3_EELb0ELb1ELb0ELb0ELb0ELb1ELb1EEEvNS_16Flash_bwd_paramsE --------------------------
	.section	.text._ZN5flash44flash_bwd_dq_dk_dv_loop_seqk_parallel_kernelI23Flash_bwd_kernel_traitsILi96ELi64ELi128ELi8ELi2ELi4ELi4ELb1ELb0EN7cutlass10bfloat16_tE19Flash_kernel_traitsILi96ELi64ELi128ELi8ES3_EELb0ELb1ELb0ELb0ELb0ELb1ELb1EEEvNS_16Flash_bwd_paramsE,"ax",@progbits
	.align	128
        .global         _ZN5flash44flash_bwd_dq_dk_dv_loop_seqk_parallel_kernelI23Flash_bwd_kernel_traitsILi96ELi64ELi128ELi8ELi2ELi4ELi4ELb1ELb0EN7cutlass10bfloat16_tE19Flash_kernel_traitsILi96ELi64ELi128ELi8ES3_EELb0ELb1ELb0ELb0ELb0ELb1ELb1EEEvNS_16Flash_bwd_paramsE
        .type           _ZN5flash44flash_bwd_dq_dk_dv_loop_seqk_parallel_kernelI23Flash_bwd_kernel_traitsILi96ELi64ELi128ELi8ELi2ELi4ELi4ELb1ELb0EN7cutlass10bfloat16_tE19Flash_kernel_traitsILi96ELi64ELi128ELi8ES3_EELb0ELb1ELb0ELb0ELb0ELb1ELb1EEEvNS_16Flash_bwd_paramsE,@function
        .size           _ZN5flash44flash_bwd_dq_dk_dv_loop_seqk_parallel_kernelI23Flash_bwd_kernel_traitsILi96ELi64ELi128ELi8ELi2ELi4ELi4ELb1ELb0EN7cutlass10bfloat16_tE19Flash_kernel_traitsILi96ELi64ELi128ELi8ES3_EELb0ELb1ELb0ELb0ELb0ELb1ELb1EEEvNS_16Flash_bwd_paramsE,(.L_x_885 - _ZN5flash44flash_bwd_dq_dk_dv_loop_seqk_parallel_kernelI23Flash_bwd_kernel_traitsILi96ELi64ELi128ELi8ELi2ELi4ELi4ELb1ELb0EN7cutlass10bfloat16_tE19Flash_kernel_traitsILi96ELi64ELi128ELi8ES3_EELb0ELb1ELb0ELb0ELb0ELb1ELb1EEEvNS_16Flash_bwd_paramsE)
        .other          _ZN5flash44flash_bwd_dq_dk_dv_loop_seqk_parallel_kernelI23Flash_bwd_kernel_traitsILi96ELi64ELi128ELi8ELi2ELi4ELi4ELb1ELb0EN7cutlass10bfloat16_tE19Flash_kernel_traitsILi96ELi64ELi128ELi8ES3_EELb0ELb1ELb0ELb0ELb0ELb1ELb1EEEvNS_16Flash_bwd_paramsE,@"STO_CUDA_ENTRY STV_DEFAULT"
_ZN5flash44flash_bwd_dq_dk_dv_loop_seqk_parallel_kernelI23Flash_bwd_kernel_traitsILi96ELi64ELi128ELi8ELi2ELi4ELi4ELb1ELb0EN7cutlass10bfloat16_tE19Flash_kernel_traitsILi96ELi64ELi128ELi8ES3_EELb0ELb1ELb0ELb0ELb0ELb1ELb1EEEvNS_16Flash_bwd_paramsE:
.text._ZN5flash44flash_bwd_dq_dk_dv_loop_seqk_parallel_kernelI23Flash_bwd_kernel_traitsILi96ELi64ELi128ELi8ELi2ELi4ELi4ELb1ELb0EN7cutlass10bfloat16_tE19Flash_kernel_traitsILi96ELi64ELi128ELi8ES3_EELb0ELb1ELb0ELb0ELb0ELb1ELb1EEEvNS_16Flash_bwd_paramsE:
        /* <DEDUP_REMOVED lines=49> */
.L_x_384:
        /* <DEDUP_REMOVED lines=23> */
[----:B------:R-:W-:Y:S01]  /*0480*/  UMOV UR45, 0xffffffff ;  /* 0xffffffff002d7882 */ /* 0x000fe20000000000 */
[----:B---3--:R-:W-:-:S04]  /*0490*/  @!UP0 UISETP.NE.U32.AND UP1, UPT, UR8, URZ, UPT ;  /* 0x000000ff0800828c */ /* 0x008fc8000bf25070 */
[----:B------:R-:W-:-:S04]  /*04a0*/  @!UP0 UISETP.NE.AND.EX UP1, UPT, UR9, URZ, UPT, UP1 ;  /* 0x000000ff0900828c */ /* 0x000fc8000bf25310 */
        /* <DEDUP_REMOVED lines=26> */
.L_x_348:
        /* <DEDUP_REMOVED lines=34> */
.L_x_350:
[----:B------:R-:W1:Y:S01]  /*0870*/  LDCU.64 UR18, c[0x0][0x3b8] ;  /* 0x00007700ff1277ac */ /* 0x000e620008000a00 */
[----:B------:R-:W-:-:S04]  /*0880*/  UIADD3 UR8, UPT, UPT, UR44, UR45, URZ ;  /* 0x0000002d2c087290 */ /* 0x000fc8000fffe0ff */
[----:B-1----:R-:W-:Y:S02]  /*0890*/  UIMAD.WIDE.U32 UR50, UR8, UR18, URZ ;  /* 0x00000012083272a5 */ /* 0x002fe4000f8e00ff */
[----:B------:R-:W-:-:S04]  /*08a0*/  UIMAD UR8, UR8, UR19, URZ ;  /* 0x00000013080872a4 */ /* 0x000fc8000f8e02ff */
[----:B------:R-:W-:-:S06]  /*08b0*/  UIADD3 UR8, UPT, UPT, UR51, UR8, URZ ;  /* 0x0000000833087290 */ /* 0x000fcc000fffe0ff */
[----:B------:R-:W-:Y:S02]  /*08c0*/  MOV R17, UR8 ;  /* 0x0000000800117c02 */ /* 0x000fe40008000f00 */
.L_x_351:
        /* <DEDUP_REMOVED lines=43> */
.L_x_352:
[----:B------:R-:W1:Y:S01]  /*0b80*/  LDCU.64 UR16, c[0x0][0x3c0] ;  /* 0x00007800ff1077ac */ /* 0x000e620008000a00 */
[----:B------:R-:W-:-:S04]  /*0b90*/  UIADD3 UR8, UPT, UPT, UR44, UR45, URZ ;  /* 0x0000002d2c087290 */ /* 0x000fc8000fffe0ff */
[----:B-1----:R-:W-:Y:S02]  /*0ba0*/  UIMAD.WIDE.U32 UR52, UR8, UR16, URZ ;  /* 0x00000010083472a5 */ /* 0x002fe4000f8e00ff */
[----:B------:R-:W-:-:S04]  /*0bb0*/  UIMAD UR8, UR8, UR17, URZ ;  /* 0x00000011080872a4 */ /* 0x000fc8000f8e02ff */
[----:B------:R-:W-:-:S06]  /*0bc0*/  UIADD3 UR8, UPT, UPT, UR53, UR8, URZ ;  /* 0x0000000835087290 */ /* 0x000fcc000fffe0ff */
[----:B------:R-:W-:-:S07]  /*0bd0*/  MOV R16, UR8 ;  /* 0x0000000800107c02 */ /* 0x000fce0008000f00 */
.L_x_353:
        /* <DEDUP_REMOVED lines=28> */
.L_x_354:
[----:B------:R-:W-:Y:S02]  /*0da0*/  UIMAD.WIDE.U32 UR10, UR58, UR14, URZ ;  /* 0x0000000e3a0a72a5 */ /* 0x000fe4000f8e00ff */
[----:B------:R-:W-:-:S04]  /*0db0*/  UIMAD UR8, UR59, UR14, URZ ;  /* 0x0000000e3b0872a4 */ /* 0x000fc8000f8e02ff */
[----:B------:R-:W-:-:S12]  /*0dc0*/  UIADD3 UR8, UPT, UPT, UR11, UR8, URZ ;  /* 0x000000080b087290 */ /* 0x000fd8000fffe0ff */
.L_x_355:
        /* <DEDUP_REMOVED lines=20> */
.L_x_356:
[----:B------:R-:W1:Y:S01]  /*0f10*/  LDCU UR59, c[0x0][0x434] ;  /* 0x00008680ff3b77ac */ /* 0x000e620008000800 */
[----:B------:R-:W-:-:S04]  /*0f20*/  UIMAD UR9, UR43, UR62, UR28 ;  /* 0x0000003e2b0972a4 */ /* 0x000fc8000f8e021c */
[----:B-1----:R-:W-:Y:S02]  /*0f30*/  UIMAD UR59, UR9, UR59, URZ ;  /* 0x0000003b093b72a4 */ /* 0x002fe4000f8e02ff */
.L_x_357:
        /* <DEDUP_REMOVED lines=11> */
.L_x_358:
[----:B------:R-:W1:Y:S01]  /*0ff0*/  LDCU UR58, c[0x0][0x444] ;  /* 0x00008880ff3a77ac */ /* 0x000e620008000800 */
[----:B------:R-:W-:-:S04]  /*1000*/  UIMAD UR9, UR43, UR62, UR28 ;  /* 0x0000003e2b0972a4 */ /* 0x000fc8000f8e021c */
[----:B-1----:R-:W-:-:S12]  /*1010*/  UIMAD UR58, UR9, UR58, URZ ;  /* 0x0000003a093a72a4 */ /* 0x002fd8000f8e02ff */
.L_x_359:
        /* <DEDUP_REMOVED lines=37> */
[----:B------:R-:W-:Y:S01]  /*1270*/  USEL UR49, URZ, UR49, !UP0 ;  /* 0x00000031ff317287 */ /* 0x000fe2000c000000 */
[----:B------:R-:W4:Y:S01]  /*1280*/  LDCU.64 UR62, c[0x0][0x5e8] ;  /* 0x0000bd00ff3e77ac */ /* 0x000f220008000a00 */
[----:B------:R-:W5:Y:S01]  /*1290*/  LDCU.64 UR60, c[0x0][0x420] ;  /* 0x00008400ff3c77ac */ /* 0x000f620008000a00 */
[----:B-1----:R-:W-:Y:S01]  /*12a0*/  IMAD.U32 R7, RZ, RZ, UR8 ;  /* 0x00000008ff077e24 */ /* 0x002fe2000f8e00ff */
[----:B------:R-:W-:-:S03]  /*12b0*/  UIMAD UR55, UR55, UR8, URZ ;  /* 0x00000008373772a4 */ /* 0x000fc6000f8e02ff */
[----:B------:R-:W-:Y:S01]  /*12c0*/  IMAD.WIDE.U32 R2, R7, UR22, R2 ;  /* 0x0000001607027c25 */ /* 0x000fe2000f8e0002 */
[----:B------:R-:W-:Y:S02]  /*12d0*/  UISETP.GT.AND UP0, UPT, UR47, UR49, UPT ;  /* 0x000000312f00728c */ /* 0x000fe4000bf04270 */
[----:B------:R-:W-:Y:S01]  /*12e0*/  UIMAD UR22, UR22, UR9, UR55 ;  /* 0x00000009161672a4 */ /* 0x000fe2000f8e0237 */
[----:B------:R-:W-:Y:S01]  /*12f0*/  IMAD.WIDE.U32 R6, R6, UR28, R4 ;  /* 0x0000001c06067c25 */ /* 0x000fe2000f8e0004 */
[----:B------:R-:W-:Y:S01]  /*1300*/  SHF.R.U32.HI R5, RZ, 0x5, R230 ;  /* 0x00000005ff057819 */ /* 0x000fe200000116e6 */
[----:B------:R-:W-:Y:S02]  /*1310*/  USHF.L.U32 UR55, UR54, 0x6, URZ ;  /* 0x0000000636377899 */ /* 0x000fe400080006ff */
[----:B------:R-:W-:Y:S01]  /*1320*/  IMAD.U32 R4, RZ, RZ, UR10 ;  /* 0x0000000aff047e24 */ /* 0x000fe2000f8e00ff */
[----:B------:R-:W-:Y:S01]  /*1330*/  IADD3 R3, PT, PT, R3, UR22, RZ ;  /* 0x0000001603037c10 */ /* 0x000fe2000fffe0ff */
[----:B------:R-:W-:-:S02]  /*1340*/  IMAD R12, R5, UR54, R12 ;  /* 0x00000036050c7c24 */ /* 0x000fc4000f8e020c */
[----:B------:R-:W-:Y:S01]  /*1350*/  IMAD R7, R0, UR28, R7 ;  /* 0x0000001c00077c24 */ /* 0x000fe2000f8e0207 */
[----:B------:R-:W-:Y:S01]  /*1360*/  MOV R0, UR11 ;  /* 0x0000000b00007c02 */ /* 0x000fe20008000f00 */
[----:B------:R-:W-:Y:S01]  /*1370*/  IMAD.WIDE.U32 R4, R4, UR28, R2 ;  /* 0x0000001c04047c25 */ /* 0x000fe2000f8e0002 */
[----:B------:R-:W1:Y:S03]  /*1380*/  LDCU.64 UR22, c[0x0][0x380] ;  /* 0x00007000ff1677ac */ /* 0x000e660008000a00 */
[----:B--2---:R-:W-:Y:S01]  /*1390*/  IMAD.WIDE.U32 R2, R14, UR26, RZ ;  /* 0x0000001a0e027c25 */ /* 0x004fe2000f8e00ff */
[----:B------:R-:W2:Y:S02]  /*13a0*/  LDCU.64 UR10, c[0x0][0x570] ;  /* 0x0000ae00ff0a77ac */ /* 0x000ea40008000a00 */
[----:B------:R-:W-:Y:S01]  /*13b0*/  SEL R11, R2, RZ, P4 ;  /* 0x000000ff020b7207 */ /* 0x000fe20002000000 */
[----:B------:R-:W-:Y:S01]  /*13c0*/  IMAD R2, R15, UR26, R3 ;  /* 0x0000001a0f027c24 */ /* 0x000fe2000f8e0203 */
[----:B-----5:R-:W-:Y:S01]  /*13d0*/  UIMAD.WIDE UR60, UR59, 0x4, UR60 ;  /* 0x000000043b3c78a5 */ /* 0x020fe2000f8e023c */
        /* <DEDUP_REMOVED lines=9> */
[----:B------:R-:W-:Y:S01]  /*1470*/  IMAD.WIDE.U32 R4, R21, UR14, R6 ;  /* 0x0000000e15047c25 */ /* 0x000fe2000f8e0006 */
[----:B---3--:R-:W-:Y:S02]  /*1480*/  LEA R26, P1, R2, UR20, 0x1 ;  /* 0x00000014021a7c11 */ /* 0x008fe4000f8208ff */
[----:B------:R-:W-:Y:S01]  /*1490*/  LEA.HI.X.SX32 R7, R11, R12, 0x1, P0 ;  /* 0x0000000c0b077211 */ /* 0x000fe200000f0eff */
[C---:B------:R-:W-:Y:S01]  /*14a0*/  IMAD R6, R21.reuse, UR9, R3 ;  /* 0x0000000915067c24 */ /* 0x040fe2000f8e0203 */
[----:B-1----:R-:W-:Y:S01]  /*14b0*/  LEA R24, P2, R4, UR22, 0x1 ;  /* 0x0000001604187c11 */ /* 0x002fe2000f8408ff */
[----:B------:R-:W-:Y:S01]  /*14c0*/  IMAD R3, R21, UR15, R5 ;  /* 0x0000000f15037c24 */ /* 0x000fe2000f8e0205 */
[----:B--2---:R-:W-:Y:S01]  /*14d0*/  LEA R22, P0, R0, UR10, 0x2 ;  /* 0x0000000a00167c11 */ /* 0x004fe2000f8010ff */
[----:B----4-:R-:W-:Y:S01]  /*14e0*/  UIMAD.WIDE UR14, UR58, 0x4, UR62 ;  /* 0x000000043a0e78a5 */ /* 0x010fe2000f8e023e */
[----:B------:R-:W-:-:S02]  /*14f0*/  LEA.HI.X R27, R2, UR21, R6, 0x1, P1 ;  /* 0x00000015021b7c11 */ /* 0x000fc400088f0c06 */
[----:B------:R-:W-:Y:S02]  /*1500*/  LEA.HI.X R25, R4, UR23, R3, 0x1, P2 ;  /* 0x0000001704197c11 */ /* 0x000fe400090f0c03 */
[----:B------:R-:W-:Y:S02]  /*1510*/  LEA.HI.X R23, R0, UR11, R7, 0x2, P0 ;  /* 0x0000000b00177c11 */ /* 0x000fe400080f1407 */
[C---:B------:R-:W-:Y:S01]  /*1520*/  IADD3 R12, P0, PT, R21.reuse, 0x40, RZ ;  /* 0x00000040150c7810 */ /* 0x040fe20007f1e0ff */
[----:B------:R1:W-:Y:S01]  /*1530*/  STL.64 [R1+0x20], R24 ;  /* 0x0000201801007387 */ /* 0x0003e20000100a00 */
[----:B------:R-:W-:-:S03]  /*1540*/  IADD3 R5, PT, PT, R21, 0x40, RZ ;  /* 0x0000004015057810 */ /* 0x000fc60007ffe0ff */
        /* <DEDUP_REMOVED lines=17> */
.L_x_361:
[----:B------:R-:W2:Y:S01]  /*1660*/  LDCU.64 UR14, c[0x0][0x5c0] ;  /* 0x0000b800ff0e77ac */ /* 0x000ea20008000a00 */
[----:B------:R-:W-:-:S04]  /*1670*/  UIADD3 UR8, UPT, UPT, UR44, UR45, URZ ;  /* 0x0000002d2c087290 */ /* 0x000fc8000fffe0ff */
[----:B--2---:R-:W-:Y:S02]  /*1680*/  UIMAD.WIDE.U32 UR18, UR8, UR14, URZ ;  /* 0x0000000e081272a5 */ /* 0x004fe4000f8e00ff */
[----:B------:R-:W-:-:S04]  /*1690*/  UIMAD UR8, UR8, UR15, URZ ;  /* 0x0000000f080872a4 */ /* 0x000fc8000f8e02ff */
[----:B------:R-:W-:-:S06]  /*16a0*/  UIADD3 UR8, UPT, UPT, UR19, UR8, URZ ;  /* 0x0000000813087290 */ /* 0x000fcc000fffe0ff */
[----:B------:R-:W-:Y:S02]  /*16b0*/  MOV R0, UR8 ;  /* 0x0000000800007c02 */ /* 0x000fe40008000f00 */
.L_x_362:
        /* <DEDUP_REMOVED lines=13> */
.L_x_363:
[----:B------:R-:W2:Y:S01]  /*1790*/  LDCU.64 UR10, c[0x0][0x5c8] ;  /* 0x0000b900ff0a77ac */ /* 0x000ea20008000a00 */
[----:B------:R-:W-:-:S04]  /*17a0*/  UIADD3 UR44, UPT, UPT, UR44, UR45, URZ ;  /* 0x0000002d2c2c7290 */ /* 0x000fc8000fffe0ff */
[----:B--2---:R-:W-:Y:S02]  /*17b0*/  UIMAD.WIDE.U32 UR16, UR44, UR10, URZ ;  /* 0x0000000a2c1072a5 */ /* 0x004fe4000f8e00ff */
[----:B------:R-:W-:-:S04]  /*17c0*/  UIMAD UR44, UR44, UR11, URZ ;  /* 0x0000000b2c2c72a4 */ /* 0x000fc8000f8e02ff */
[----:B------:R-:W-:-:S06]  /*17d0*/  UIADD3 UR44, UPT, UPT, UR17, UR44, URZ ;  /* 0x0000002c112c7290 */ /* 0x000fcc000fffe0ff */
[----:B------:R-:W-:-:S07]  /*17e0*/  MOV R10, UR44 ;  /* 0x0000002c000a7c02 */ /* 0x000fce0008000f00 */
.L_x_364:
        /* <DEDUP_REMOVED lines=23> */
[----:B------:R2:W-:Y:S04]  /*1960*/  STG.E.128 desc[UR36][R2.64], RZ ;  /* 0x000000ff02007986 */ /* 0x0005e8000c101d24 */
[----:B------:R2:W-:Y:S04]  /*1970*/  STG.E.128 desc[UR36][R2.64+0x40], RZ ;  /* 0x000040ff02007986 */ /* 0x0005e8000c101d24 */
[----:B------:R2:W-:Y:S02]  /*1980*/  STG.E.128 desc[UR36][R2.64+0x80], RZ ;  /* 0x000080ff02007986 */ /* 0x0005e4000c101d24 */
.L_x_366:
[----:B------:R-:W-:Y:S05]  /*1990*/  BSYNC.RECONVERGENT B0 ;  /* 0x0000000000007941 */ /* 0x000fea0003800200 */
.L_x_365:
[----:B------:R-:W-:Y:S04]  /*19a0*/  BSSY.RECONVERGENT B0, `(.L_x_367) ;  /* 0x000000d000007945 */ /* 0x000fe80003800200 */
[----:B------:R-:W-:Y:S05]  /*19b0*/  @P1 BRA `(.L_x_368) ;  /* 0x00000000002c1947 */ /* 0x000fea0003800000 */
[----:B------:R-:W3:Y:S01]  /*19c0*/  LDCU.64 UR8, c[0x0][0x560] ;  /* 0x0000ac00ff0877ac */ /* 0x000ee20008000a00 */
[----:B------:R-:W-:Y:S01]  /*19d0*/  MOV R5, R0 ;  /* 0x0000000000057202 */ /* 0x000fe20000000f00 */
[----:B--2---:R-:W-:Y:S02]  /*19e0*/  IMAD R2, R13, UR14, RZ ;  /* 0x0000000e0d027c24 */ /* 0x004fe4000f8e02ff */
[----:B------:R-:W-:-:S04]  /*19f0*/  IMAD.WIDE.U32 R4, R12, UR14, R4 ;  /* 0x0000000e0c047c25 */ /* 0x000fc8000f8e0004 */
[----:B------:R-:W-:-:S05]  /*1a00*/  IMAD R0, R12, UR15, R2 ;  /* 0x0000000f0c007c24 */ /* 0x000fca000f8e0202 */
[----:B------:R-:W-:Y:S02]  /*1a10*/  IADD3 R0, PT, PT, R5, R0, RZ ;  /* 0x0000000005007210 */ /* 0x000fe40007ffe0ff */
[----:B---3--:R-:W-:-:S04]  /*1a20*/  LEA R2, P0, R4, UR8, 0x1 ;  /* 0x0000000804027c11 */ /* 0x008fc8000f8008ff */
[----:B------:R-:W-:-:S05]  /*1a30*/  LEA.HI.X R3, R4, UR9, R0, 0x1, P0 ;  /* 0x0000000904037c11 */ /* 0x000fca00080f0c00 */
[----:B------:R3:W-:Y:S04]  /*1a40*/  STG.E.128 desc[UR36][R2.64], RZ ;  /* 0x000000ff02007986 */ /* 0x0007e8000c101d24 */
[----:B------:R3:W-:Y:S04]  /*1a50*/  STG.E.128 desc[UR36][R2.64+0x40], RZ ;  /* 0x000040ff02007986 */ /* 0x0007e8000c101d24 */
[----:B------:R3:W-:Y:S02]  /*1a60*/  STG.E.128 desc[UR36][R2.64+0x80], RZ ;  /* 0x000080ff02007986 */ /* 0x0007e4000c101d24 */
.L_x_368:
[----:B------:R-:W-:Y:S05]  /*1a70*/  BSYNC.RECONVERGENT B0 ;  /* 0x0000000000007941 */ /* 0x000fea0003800200 */
.L_x_367:
        /* <DEDUP_REMOVED lines=23> */
.L_x_370:
[----:B------:R-:W-:Y:S05]  /*1bf0*/  BSYNC.RECONVERGENT B0 ;  /* 0x0000000000007941 */ /* 0x000fea0003800200 */
.L_x_369:
        /* <DEDUP_REMOVED lines=11> */
[----:B------:R2:W-:Y:S01]  /*1cb0*/  STG.E.128 desc[UR36][R2.64+0x80], RZ ;  /* 0x000080ff02007986 */ /* 0x0005e2000c101d24 */
[----:B------:R-:W-:Y:S05]  /*1cc0*/  BRA `(.L_x_371) ;  /* 0x0000006800387947 */ /* 0x000fea0003800000 */
.L_x_360:
[----:B------:R-:W-:Y:S01]  /*1cd0*/  UIADD3 UR8, UPT, UPT, -UR5, UR38, URZ ;  /* 0x0000002605087290 */ /* 0x000fe2000fffe1ff */
[----:B------:R-:W-:Y:S01]  /*1ce0*/  IMAD.U32 R0, RZ, RZ, UR16 ;  /* 0x00000010ff007e24 */ /* 0x000fe2000f8e00ff */
[----:B------:R-:W2:Y:S01]  /*1cf0*/  LDCU.64 UR10, c[0x0][0x3d8] ;  /* 0x00007b00ff0a77ac */ /* 0x000ea20008000a00 */
[----:B------:R-:W-:Y:S01]  /*1d00*/  SHF.R.U32.HI R223, RZ, 0x1, R230 ;  /* 0x00000001ffdf7819 */ /* 0x000fe200000116e6 */
[----:B------:R-:W-:Y:S01]  /*1d10*/  IMAD.U32 R4, RZ, RZ, UR18 ;  /* 0x00000012ff047e24 */ /* 0x000fe2000f8e00ff */
[----:B------:R-:W-:Y:S01]  /*1d20*/  LOP3.LUT R7, R20, 0xd8, RZ, 0xc0, !PT ;  /* 0x000000d814077812 */ /* 0x000fe200078ec0ff */
[----:B------:R-:W-:Y:S01]  /*1d30*/  UIMAD UR20, UR42, UR16, URZ ;  /* 0x000000102a1472a4 */ /* 0x000fe2000f8e02ff */
[----:B------:R-:W-:Y:S01]  /*1d40*/  ISETP.GE.AND P6, PT, R21, UR8, PT ;  /* 0x0000000815007c0c */ /* 0x000fe2000bfc6270 */
[--C-:B------:R-:W-:Y:S01]  /*1d50*/  IMAD.WIDE.U32 R2, R0, UR5, R8.reuse ;  /* 0x0000000500027c25 */ /* 0x100fe2000f8e0008 */
[----:B------:R-:W-:Y:S01]  /*1d60*/  ISETP.GE.AND P5, PT, R5, UR8, PT ;  /* 0x0000000805007c0c */ /* 0x000fe2000bfa6270 */
[----:B------:R-:W-:Y:S01]  /*1d70*/  UIMAD UR20, UR5, UR17, UR20 ;  /* 0x00000011051472a4 */ /* 0x000fe2000f8e0214 */
[----:B------:R-:W-:Y:S01]  /*1d80*/  LOP3.LUT R0, R223, 0x10, RZ, 0xc0, !PT ;  /* 0x00000010df007812 */ /* 0x000fe200078ec0ff */
[----:B------:R-:W3:Y:S01]  /*1d90*/  LDCU.64 UR8, c[0x0][0x3d0] ;  /* 0x00007a00ff0877ac */ /* 0x000ee20008000a00 */
[----:B------:R-:W-:Y:S01]  /*1da0*/  IMAD.WIDE.U32 R4, R4, UR5, R8 ;  /* 0x0000000504047c25 */ /* 0x000fe2000f8e0008 */
[----:B------:R-:W-:Y:S01]  /*1db0*/  IADD3 R2, P0, PT, R2, UR52, RZ ;  /* 0x0000003402027c10 */ /* 0x000fe2000ff1e0ff */
[----:B------:R-:W-:Y:S01]  /*1dc0*/  UIMAD UR42, UR42, UR18, URZ ;  /* 0x000000122a2a72a4 */ /* 0x000fe2000f8e02ff */
[----:B-1----:R-:W-:-:S02]  /*1dd0*/  LOP3.LUT R22, R0, 0x7, R21, 0xf8, !PT ;  /* 0x0000000700167812 */ /* 0x002fc400078ef815 */
[----:B------:R-:W-:Y:S02]  /*1de0*/  IADD3.X R3, PT, PT, R16, UR20, R3, P0, !PT ;  /* 0x0000001410037c10 */ /* 0x000fe400087fe403 */
[----:B------:R-:W1:Y:S01]  /*1df0*/  @!P6 LDC.64 R14, c[0x0][0x390] ;  /* 0x0000e400ff0eeb82 */ /* 0x000e620000000a00 */
[----:B------:R-:W-:Y:S01]  /*1e00*/  UIMAD UR42, UR5, UR19, UR42 ;  /* 0x00000013052a72a4 */ /* 0x000fe2000f8e022a */
[----:B------:R-:W-:Y:S01]  /*1e10*/  LOP3.LUT R7, R7, 0x18, R230, 0x78, !PT ;  /* 0x0000001807077812 */ /* 0x000fe200078e78e6 */
[----:B------:R-:W-:Y:S01]  /*1e20*/  UIMAD UR20, UR53, -0x40, UR46 ;  /* 0xffffffc0351478a4 */ /* 0x000fe2000f8e022e */
[----:B------:R-:W-:Y:S01]  /*1e30*/  IADD3 R4, P0, PT, R4, UR50, RZ ;  /* 0x0000003204047c10 */ /* 0x000fe2000ff1e0ff */
[----:B--2---:R-:W-:Y:S01]  /*1e40*/  IMAD R0, R18, UR10, RZ ;  /* 0x0000000a12007c24 */ /* 0x004fe2000f8e02ff */
[----:B------:R-:W-:Y:S01]  /*1e50*/  LOP3.LUT R20, R7, 0x1f20, R20, 0xf8, !PT ;  /* 0x00001f2007147812 */ /* 0x000fe200078ef814 */
[----:B------:R-:W-:Y:S01]  /*1e60*/  VIADD R6, R22, 0x8 ;  /* 0x0000000816067836 */ /* 0x000fe20000000000 */
[----:B------:R-:W-:Y:S01]  /*1e70*/  IADD3.X R5, PT, PT, R17, UR42, R5, P0, !PT ;  /* 0x0000002a11057c10 */ /* 0x000fe200087fe405 */
[C---:B------:R-:W-:Y:S01]  /*1e80*/  IMAD R7, R10.reuse, UR11, R0 ;  /* 0x0000000b0a077c24 */ /* 0x040fe2000f8e0200 */
[----:B------:R-:W2:Y:S01]  /*1e90*/  @!P5 LDC.64 R16, c[0x0][0x390] ;  /* 0x0000e400ff10db82 */ /* 0x000ea20000000a00 */
[----:B------:R-:W-:Y:S01]  /*1ea0*/  IMAD.WIDE.U32 R2, R10, UR10, R2 ;  /* 0x0000000a0a027c25 */ /* 0x000fe2000f8e0002 */
[----:B------:R-:W-:-:S06]  /*1eb0*/  ISETP.GE.AND P3, PT, R6, UR20, PT ;  /* 0x0000001406007c0c */ /* 0x000fcc000bf66270 */
[----:B------:R-:W-:Y:S01]  /*1ec0*/  @P4 BAR.SYNC.DEFER_BLOCKING 0x0 ;  /* 0x0000000000004b1d */ /* 0x000fe20000010000 */
[----:B------:R-:W-:Y:S01]  /*1ed0*/  LOP3.LUT R0, R22, 0x20, RZ, 0xfc, !PT ;  /* 0x0000002016007812 */ /* 0x000fe200078efcff */
[----:B---3--:R-:W-:Y:S01]  /*1ee0*/  IMAD R6, R18, UR8, RZ ;  /* 0x0000000812067c24 */ /* 0x008fe2000f8e02ff */
[----:B------:R-:W-:Y:S01]  /*1ef0*/  ULOP3.LUT UR53, UR53, 0x80000001, URZ, 0xc0, !UPT ;  /* 0x8000000135357892 */ /* 0x000fe2000f8ec0ff */
[----:B------:R-:W-:Y:S01]  /*1f00*/  IMAD.IADD R3, R3, 0x1, R7 ;  /* 0x0000000103037824 */ /* 0x000fe200078e0207 */
[----:B------:R-:W-:Y:S01]  /*1f10*/  ISETP.GE.AND P2, PT, R0, UR20, PT ;  /* 0x0000001400007c0c */ /* 0x000fe2000bf46270 */
[----:B------:R-:W-:Y:S02]  /*1f20*/  VIADD R8, R22, 0x28 ;  /* 0x0000002816087836 */ /* 0x000fe40000000000 */
[----:B------:R-:W3:Y:S01]  /*1f30*/  @!P6 LDC.64 R18, c[0x0][0x388] ;  /* 0x0000e200ff12eb82 */ /* 0x000ee20000000a00 */
[----:B------:R-:W-:Y:S01]  /*1f40*/  IMAD R9, R10, UR9, R6 ;  /* 0x000000090a097c24 */ /* 0x000fe2000f8e0206 */
[C---:B------:R-:W-:Y:S01]  /*1f50*/  ISETP.GE.AND P4, PT, R21.reuse, UR20, PT ;  /* 0x0000001415007c0c */ /* 0x040fe2000bf86270 */
[----:B------:R-:W-:Y:S01]  /*1f60*/  @!P6 IMAD.WIDE.U32 R6, R21, UR16, R2 ;  /* 0x000000101506ec25 */ /* 0x000fe2000f8e0002 */
[----:B------:R-:W-:Y:S01]  /*1f70*/  ISETP.GE.AND P1, PT, R8, UR20, PT ;  /* 0x0000001408007c0c */ /* 0x000fe2000bf26270 */
[----:B------:R-:W-:Y:S01]  /*1f80*/  UISETP.NE.AND UP0, UPT, UR53, 0x1, UPT ;  /* 0x000000013500788c */ /* 0x000fe2000bf05270 */
[----:B------:R-:W-:Y:S01]  /*1f90*/  STL [R1+0x2c], R22 ;  /* 0x00002c1601007387 */ /* 0x000fe20000100800 */
[----:B------:R-:W-:Y:S01]  /*1fa0*/  IMAD.WIDE.U32 R10, R10, UR8, R4 ;  /* 0x000000080a0a7c25 */ /* 0x000fe2000f8e0004 */
[----:B-1----:R-:W-:Y:S01]  /*1fb0*/  @!P6 LEA R8, P0, R6, R14, 0x1 ;  /* 0x0000000e0608e211 */ /* 0x002fe200078008ff */
[----:B------:R-:W-:-:S02]  /*1fc0*/  USEL UR5, URZ, 0x3000, UP0 ;  /* 0x00003000ff057887 */ /* 0x000fc40008000000 */
[----:B------:R-:W-:Y:S01]  /*1fd0*/  @!P5 IMAD.MOV.U32 R4, RZ, RZ, R2 ;  /* 0x000000ffff04d224 */ /* 0x000fe200078e0002 */
[----:B------:R-:W1:Y:S01]  /*1fe0*/  LDCU UR11, c[0x0][0x3b0] ;  /* 0x00007600ff0b77ac */ /* 0x000e620008000800 */
[----:B------:R-:W-:Y:S02]  /*1ff0*/  @!P6 IMAD R2, R21, UR17, R7 ;  /* 0x000000111502ec24 */ /* 0x000fe4000f8e0207 */
[----:B------:R-:W-:Y:S02]  /*2000*/  @!P5 IMAD R0, R13, UR16, RZ ;  /* 0x000000100d00dc24 */ /* 0x000fe4000f8e02ff */
[----:B------:R-:W-:Y:S02]  /*2010*/  IMAD.MOV.U32 R227, RZ, RZ, 0x20 ;  /* 0x00000020ffe37424 */ /* 0x000fe400078e00ff */
[----:B------:R-:W-:Y:S01]  /*2020*/  IMAD.MOV.U32 R226, RZ, RZ, 0x20 ;  /* 0x00000020ffe27424 */ /* 0x000fe200078e00ff */
[----:B------:R-:W-:Y:S01]  /*2030*/  CS2R R126, SRZ ;  /* 0x00000000007e7805 */ /* 0x000fe2000001ff00 */
[----:B------:R-:W-:Y:S01]  /*2040*/  @!P5 IMAD.MOV.U32 R5, RZ, RZ, R3 ;  /* 0x000000ffff05d224 */ /* 0x000fe200078e0003 */
[----:B------:R-:W-:Y:S01]  /*2050*/  CS2R R124, SRZ ;  /* 0x00000000007c7805 */ /* 0x000fe2000001ff00 */
[----:B------:R-:W-:Y:S01]  /*2060*/  IMAD.IADD R3, R11, 0x1, R9 ;  /* 0x000000010b037824 */ /* 0x000fe200078e0209 */
[----:B------:R-:W-:Y:S01]  /*2070*/  @!P6 LEA.HI.X R9, R6, R15, R2, 0x1, P0 ;  /* 0x0000000f0609e211 */ /* 0x000fe200000f0c02 */
[C---:B------:R-:W-:Y:S01]  /*2080*/  @!P5 IMAD R7, R12.reuse, UR17, R0 ;  /* 0x000000110c07dc24 */ /* 0x040fe2000f8e0200 */
[----:B------:R-:W4:Y:S01]  /*2090*/  @!P5 LDC.64 R14, c[0x0][0x388] ;  /* 0x0000e200ff0edb82 */ /* 0x000f220000000a00 */
[----:B------:R-:W-:Y:S01]  /*20a0*/  @!P5 IMAD.WIDE.U32 R4, R12, UR16, R4 ;  /* 0x000000100c04dc25 */ /* 0x000fe2000f8e0004 */
[----:B------:R-:W5:Y:S03]  /*20b0*/  LDCU UR16, c[0x0][0x590] ;  /* 0x0000b200ff1077ac */ /* 0x000f660008000800 */
[----:B------:R-:W-:Y:S01]  /*20c0*/  @!P5 IMAD R0, R13, UR18, RZ ;  /* 0x000000120d00dc24 */ /* 0x000fe2000f8e02ff */
[----:B--2---:R-:W-:Y:S01]  /*20d0*/  @!P5 LEA R6, P0, R4, R16, 0x1 ;  /* 0x000000100406d211 */ /* 0x004fe200078008ff */
        /* <DEDUP_REMOVED lines=8> */
[----:B------:R-:W-:Y:S01]  /*2160*/  @!PT LDS RZ, [RZ] ;  /* 0x00000000fffff984 */ /* 0x000fe20000000800 */
[----:B------:R-:W-:Y:S01]  /*2170*/  @!PT LDS RZ, [RZ] ;  /* 0x00000000fffff984 */ /* 0x000fe20000000800 */
[----:B------:R-:W-:Y:S01]  /*2180*/  @!PT LDS RZ, [RZ] ;  /* 0x00000000fffff984 */ /* 0x000fe20000000800 */
[----:B------:R-:W-:Y:S01]  /*2190*/  @!P6 LDGSTS.E.BYPASS.LTC128B.128 [R0+0xf000], desc[UR36][R8.64] ;  /* 0x0f0000000800efae */ /* 0x000fe2000b981a24 */
[----:B------:R-:W-:Y:S01]  /*21a0*/  @!P6 IMAD.WIDE.U32 R2, R21, UR18, R2 ;  /* 0x000000121502ec25 */ /* 0x000fe2000f8e0002 */
[----:B------:R-:W-:-:S02]  /*21b0*/  CS2R R122, SRZ ;  /* 0x00000000007a7805 */ /* 0x000fc4000001ff00 */
[----:B------:R-:W-:Y:S01]  /*21c0*/  CS2R R120, SRZ ;  /* 0x0000000000787805 */ /* 0x000fe2000001ff00 */
[----:B------:R-:W-:Y:S01]  /*21d0*/  @!P6 LDGSTS.E.BYPASS.LTC128B.128 [R0+0x11000], desc[UR36][R8.64+0x40] ;  /* 0x110000400800efae */ /* 0x000fe2000b981a24 */
[----:B------:R-:W-:Y:S01]  /*21e0*/  @!P6 IMAD R3, R21, UR19, R3 ;  /* 0x000000131503ec24 */ /* 0x000fe2000f8e0203 */
[----:B---3--:R-:W-:Y:S01]  /*21f0*/  @!P6 LEA R4, P0, R2, R18, 0x1 ;  /* 0x000000120204e211 */ /* 0x008fe200078008ff */
[----:B------:R-:W-:Y:S01]  /*2200*/  VIADD R23, R0, UR5 ;  /* 0x0000000500177c36 */ /* 0x000fe20008000000 */
[----:B------:R2:W-:Y:S01]  /*2210*/  @!P6 LDGSTS.E.BYPASS.LTC128B.128 [R0+0x13000], desc[UR36][R8.64+0x80] ;  /* 0x130000800800efae */ /* 0x0005e2000b981a24 */
[----:B------:R-:W-:Y:S01]  /*2220*/  @!P5 IMAD.WIDE.U32 R10, R12, UR18, R10 ;  /* 0x000000120c0adc25 */ /* 0x000fe2000f8e000a */
[----:B------:R-:W-:Y:S02]  /*2230*/  @!P6 LEA.HI.X R5, R2, R19, R3, 0x1, P0 ;  /* 0x000000130205e211 */ /* 0x000fe400000f0c03 */
[----:B------:R-:W-:Y:S01]  /*2240*/  CS2R R118, SRZ ;  /* 0x0000000000767805 */ /* 0x000fe2000001ff00 */
[----:B------:R-:W-:Y:S01]  /*2250*/  @P6 STS.128 [R0+0xf000], RZ ;  /* 0x00f000ff00006388 */ /* 0x000fe20000000c00 */
[----:B------:R-:W-:Y:S01]  /*2260*/  @!P5 IMAD.IADD R3, R11, 0x1, R13 ;  /* 0x000000010b03d824 */ /* 0x000fe200078e020d */
[----:B----4-:R-:W-:-:S02]  /*2270*/  @!P5 LEA R2, P0, R10, R14, 0x1 ;  /* 0x0000000e0a02d211 */ /* 0x010fc400078008ff */
[----:B------:R-:W-:Y:S01]  /*2280*/  CS2R R116, SRZ ;  /* 0x0000000000747805 */ /* 0x000fe2000001ff00 */
[----:B------:R-:W-:Y:S01]  /*2290*/  @P6 STS.128 [R0+0x11000], RZ ;  /* 0x011000ff00006388 */ /* 0x000fe20000000c00 */
[----:B------:R-:W-:Y:S02]  /*22a0*/  CS2R R110, SRZ ;  /* 0x00000000006e7805 */ /* 0x000fe4000001ff00 */
[----:B------:R-:W-:Y:S02]  /*22b0*/  @!P5 LEA.HI.X R3, R10, R15, R3, 0x1, P0 ;  /* 0x0000000f0a03d211 */ /* 0x000fe400000f0c03 */
[----:B------:R-:W-:Y:S01]  /*22c0*/  CS2R R108, SRZ ;  /* 0x00000000006c7805 */ /* 0x000fe2000001ff00 */
[----:B------:R-:W-:Y:S01]  /*22d0*/  @P6 STS.128 [R0+0x13000], RZ ;  /* 0x013000ff00006388 */ /* 0x000fe20000000c00 */
[----:B------:R-:W-:Y:S02]  /*22e0*/  ISETP.GE.AND P0, PT, R22, UR20, PT ;  /* 0x0000001416007c0c */ /* 0x000fe4000bf06270 */
[----:B------:R-:W-:-:S02]  /*22f0*/  CS2R R114, SRZ ;  /* 0x0000000000727805 */ /* 0x000fc4000001ff00 */
[----:B------:R-:W-:Y:S01]  /*2300*/  CS2R R112, SRZ ;  /* 0x0000000000707805 */ /* 0x000fe2000001ff00 */
[----:B------:R-:W-:Y:S01]  /*2310*/  @P5 STS.128 [R0+0x10000], RZ ;  /* 0x010000ff00005388 */ /* 0x000fe20000000c00 */
[----:B------:R-:W-:Y:S02]  /*2320*/  CS2R R106, SRZ ;  /* 0x00000000006a7805 */ /* 0x000fe4000001ff00 */
[----:B------:R-:W-:Y:S02]  /*2330*/  CS2R R104, SRZ ;  /* 0x0000000000687805 */ /* 0x000fe4000001ff00 */
[----:B------:R-:W-:Y:S01]  /*2340*/  CS2R R102, SRZ ;  /* 0x0000000000667805 */ /* 0x000fe2000001ff00 */
[----:B------:R-:W-:Y:S01]  /*2350*/  @P5 STS.128 [R0+0x12000], RZ ;  /* 0x012000ff00005388 */ /* 0x000fe20000000c00 */
[----:B------:R-:W-:Y:S02]  /*2360*/  CS2R R100, SRZ ;  /* 0x0000000000647805 */ /* 0x000fe4000001ff00 */
[----:B------:R-:W-:-:S02]  /*2370*/  CS2R R94, SRZ ;  /* 0x00000000005e7805 */ /* 0x000fc4000001ff00 */
[----:B------:R-:W-:Y:S01]  /*2380*/  CS2R R92, SRZ ;  /* 0x00000000005c7805 */ /* 0x000fe2000001ff00 */
[----:B------:R-:W-:Y:S01]  /*2390*/  @P5 STS.128 [R0+0x14000], RZ ;  /* 0x014000ff00005388 */ /* 0x000fe20000000c00 */
[----:B------:R-:W-:Y:S02]  /*23a0*/  CS2R R98, SRZ ;  /* 0x0000000000627805 */ /* 0x000fe4000001ff00 */
[----:B------:R-:W-:Y:S01]  /*23b0*/  CS2R R96, SRZ ;  /* 0x0000000000607805 */ /* 0x000fe2000001ff00 */
[----:B--2---:R-:W-:Y:S01]  /*23c0*/  IMAD.MOV.U32 R8, RZ, RZ, 0x7f800000 ;  /* 0x7f800000ff087424 */ /* 0x004fe200078e00ff */
[----:B------:R-:W-:Y:S01]  /*23d0*/  @!PT LDS RZ, [RZ] ;  /* 0x00000000fffff984 */ /* 0x000fe20000000800 */
[----:B------:R-:W-:Y:S01]  /*23e0*/  @!PT LDS RZ, [RZ] ;  /* 0x00000000fffff984 */ /* 0x000fe20000000800 */
[----:B------:R-:W-:Y:S01]  /*23f0*/  @!PT LDS RZ, [RZ] ;  /* 0x00000000fffff984 */ /* 0x000fe20000000800 */
[----:B------:R-:W-:Y:S01]  /*2400*/  @!P5 LDGSTS.E.BYPASS.LTC128B.128 [R0+0x10000], desc[UR36][R6.64] ;  /* 0x100000000600dfae */ /* 0x000fe2000b981a24 */
[----:B------:R-:W-:Y:S01]  /*2410*/  IMAD.MOV.U32 R9, RZ, RZ, 0x7f800000 ;  /* 0x7f800000ff097424 */ /* 0x000fe200078e00ff */
[----:B------:R-:W-:Y:S02]  /*2420*/  CS2R R90, SRZ ;  /* 0x00000000005a7805 */ /* 0x000fe4000001ff00 */
[----:B------:R-:W-:Y:S01]  /*2430*/  CS2R R88, SRZ ;  /* 0x0000000000587805 */ /* 0x000fe2000001ff00 */
[----:B------:R-:W-:Y:S01]  /*2440*/  @!P5 LDGSTS.E.BYPASS.LTC128B.128 [R0+0x12000], desc[UR36][R6.64+0x40] ;  /* 0x120000400600dfae */ /* 0x000fe2000b981a24 */
[----:B------:R-:W-:-:S02]  /*2450*/  CS2R R86, SRZ ;  /* 0x0000000000567805 */ /* 0x000fc4000001ff00 */
[----:B------:R-:W-:Y:S02]  /*2460*/  CS2R R84, SRZ ;  /* 0x0000000000547805 */ /* 0x000fe4000001ff00 */
[----:B------:R-:W-:Y:S01]  /*2470*/  CS2R R78, SRZ ;  /* 0x00000000004e7805 */ /* 0x000fe2000001ff00 */
[----:B------:R2:W-:Y:S01]  /*2480*/  @!P5 LDGSTS.E.BYPASS.LTC128B.128 [R0+0x14000], desc[UR36][R6.64+0x80] ;  /* 0x140000800600dfae */ /* 0x0005e2000b981a24 */
        /* <DEDUP_REMOVED lines=25> */
[----:B------:R-:W-:Y:S01]  /*2620*/  CS2R R42, SRZ ;  /* 0x00000000002a7805 */ /* 0x000fe2000001ff00 */
[----:B--2---:R-:W-:Y:S01]  /*2630*/  IMAD.MOV.U32 R6, RZ, RZ, 0x7f800000 ;  /* 0x7f800000ff067424 */ /* 0x004fe200078e00ff */
[----:B------:R-:W-:Y:S01]  /*2640*/  @P4 STS.128 [R0+0x8000], RZ ;  /* 0x008000ff00004388 */ /* 0x000fe20000000c00 */
[----:B------:R-:W-:Y:S01]  /*2650*/  IMAD.MOV.U32 R7, RZ, RZ, 0x7f800000 ;  /* 0x7f800000ff077424 */ /* 0x000fe200078e00ff */
[----:B------:R-:W-:-:S02]  /*2660*/  CS2R R40, SRZ ;  /* 0x0000000000287805 */ /* 0x000fc4000001ff00 */
[----:B------:R-:W-:Y:S01]  /*2670*/  CS2R R38, SRZ ;  /* 0x0000000000267805 */ /* 0x000fe2000001ff00 */
[----:B------:R-:W-:Y:S01]  /*2680*/  @!PT LDS RZ, [RZ] ;  /* 0x00000000fffff984 */ /* 0x000fe20000000800 */
[----:B------:R-:W-:Y:S01]  /*2690*/  @!PT LDS RZ, [RZ] ;  /* 0x00000000fffff984 */ /* 0x000fe20000000800 */
[----:B------:R-:W-:Y:S01]  /*26a0*/  @!PT LDS RZ, [RZ] ;  /* 0x00000000fffff984 */ /* 0x000fe20000000800 */
[----:B------:R-:W-:Y:S01]  /*26b0*/  @!P4 LDGSTS.E.BYPASS.LTC128B.128 [R23], desc[UR36][R24.64] ;  /* 0x000000001817cfae */ /* 0x000fe2000b981a24 */
[----:B------:R-:W-:Y:S01]  /*26c0*/  CS2R R36, SRZ ;  /* 0x0000000000247805 */ /* 0x000fe2000001ff00 */
[----:B------:R-:W-:Y:S02]  /*26d0*/  UIADD3 UR51, UPT, UPT, UR51, 0x80, -UR38 ;  /* 0x0000008033337890 */ /* 0x000fe4000fffe826 */
[----:B------:R-:W-:Y:S01]  /*26e0*/  @!P4 LDGSTS.E.BYPASS.LTC128B.128 [R23+0x1000], desc[UR36][R24.64+0x40] ;  /* 0x010000401817cfae */ /* 0x000fe2000b981a24 */
[----:B------:R-:W-:Y:S01]  /*26f0*/  USHF.L.U32 UR54, UR54, 0x3, URZ ;  /* 0x0000000336367899 */ /* 0x000fe200080006ff */
[----:B------:R-:W2:Y:S02]  /*2700*/  LDCU UR8, c[0x0][0x3e0] ;  /* 0x00007c00ff0877ac */ /* 0x000ea40008000800 */
[----:B------:R-:W-:Y:S01]  /*2710*/  @!P4 LDGSTS.E.BYPASS.LTC128B.128 [R23+0x2000], desc[UR36][R24.64+0x80] ;  /* 0x020000801817cfae */ /* 0x000fe2000b981a24 */
[----:B------:R-:W3:Y:S03]  /*2720*/  LDCU UR10, c[0x0][0x50c] ;  /* 0x0000a180ff0a77ac */ /* 0x000ee60008000800 */
[----:B------:R-:W-:Y:S01]  /*2730*/  @P4 STS.128 [R23], RZ ;  /* 0x000000ff17004388 */ /* 0x000fe20000000c00 */
[----:B------:R-:W4:Y:S03]  /*2740*/  LDCU UR9, c[0x0][0x45c] ;  /* 0x00008b80ff0977ac */ /* 0x000f260008000800 */
        /* <DEDUP_REMOVED lines=14> */
[----:B-1----:R-:W-:-:S03]  /*2830*/  IMAD.MOV.U32 R4, RZ, RZ, 0x4 ;  /* 0x00000004ff047424 */ /* 0x002fc600078e00ff */
[----:B------:R-:W-:Y:S01]  /*2840*/  @!PT LDS RZ, [RZ] ;  /* 0x00000000fffff984 */ /* 0x000fe20000000800 */
[----:B------:R-:W-:Y:S01]  /*2850*/  @!PT LDS RZ, [RZ] ;  /* 0x00000000fffff984 */ /* 0x000fe20000000800 */
[----:B------:R-:W-:Y:S01]  /*2860*/  @!PT LDS RZ, [RZ] ;  /* 0x00000000fffff984 */ /* 0x000fe20000000800 */
[----:B------:R-:W-:Y:S04]  /*2870*/  @!P5 LDGSTS.E.BYPASS.LTC128B.128 [R0+0xa000], desc[UR36][R2.64] ;  /* 0x0a0000000200dfae */ /* 0x000fe8000b981a24 */
[----:B------:R-:W-:Y:S04]  /*2880*/  @!P5 LDGSTS.E.BYPASS.LTC128B.128 [R0+0xc000], desc[UR36][R2.64+0x40] ;  /* 0x0c0000400200dfae */ /* 0x000fe8000b981a24 */
[----:B------:R1:W-:Y:S04]  /*2890*/  @!P5 LDGSTS.E.BYPASS.LTC128B.128 [R0+0xe000], desc[UR36][R2.64+0x80] ;  /* 0x0e0000800200dfae */ /* 0x0003e8000b981a24 */
[----:B------:R-:W0:Y:S04]  /*28a0*/  LDGDEPBAR ;  /* 0x00000000000079af */ /* 0x000e280000000000 */
[----:B------:R-:W-:Y:S01]  /*28b0*/  STL [R1+0x28], R23 ;  /* 0x0000281701007387 */ /* 0x000fe20000100800 */
[----:B-1----:R-:W-:Y:S01]  /*28c0*/  IMAD.WIDE.U32 R2, R22, R4, UR60 ;  /* 0x0000003c16027e25 */ /* 0x002fe2000f8e0004 */
[----:B-----5:R-:W-:Y:S01]  /*28d0*/  SHF.R.U32.HI R0, RZ, 0x4, R230 ;  /* 0x00000004ff007819 */ /* 0x020fe200000116e6 */
[----:B------:R-:W-:-:S04]  /*28e0*/  DEPBAR.LE SB0, 0x1 ;  /* 0x000080400000791a */ /* 0x000fc80000000000 */
[----:B------:R-:W5:Y:S04]  /*28f0*/  @!P1 LDG.E R6, desc[UR36][R2.64+0xa0] ;  /* 0x0000a02402069981 */ /* 0x000f68000c1e1900 */
[----:B------:R-:W2:Y:S04]  /*2900*/  @!P2 LDG.E R7, desc[UR36][R2.64+0x80] ;  /* 0x000080240207a981 */ /* 0x000ea8000c1e1900 */
[----:B------:R-:W3:Y:S04]  /*2910*/  @!P3 LDG.E R8, desc[UR36][R2.64+0x20] ;  /* 0x000020240208b981 */ /* 0x000ee8000c1e1900 */
[----:B------:R1:W4:Y:S01]  /*2920*/  @!P0 LDG.E R9, desc[UR36][R2.64] ;  /* 0x0000002402098981 */ /* 0x000322000c1e1900 */
[----:B------:R-:W-:Y:S01]  /*2930*/  LOP3.LUT R0, R0, 0x8, RZ, 0xc0, !PT ;  /* 0x0000000800007812 */ /* 0x000fe200078ec0ff */
[----:B------:R-:W-:-:S03]  /*2940*/  IMAD.SHL.U32 R5, R230, 0x10, RZ ;  /* 0x00000010e6057824 */ /* 0x000fc600078e00ff */
[----:B------:R-:W-:Y:S01]  /*2950*/  LOP3.LUT R0, R0, 0x10, R230, 0xf8, !PT ;  /* 0x0000001000007812 */ /* 0x000fe200078ef8e6 */
[----:B------:R-:W-:Y:S01]  /*2960*/  BAR.SYNC.DEFER_BLOCKING 0x0 ;  /* 0x0000000000007b1d */ /* 0x000fe20000010000 */
[----:B------:R-:W-:-:S04]  /*2970*/  LOP3.LUT P0, RZ, R230, 0x4, RZ, 0xc0, !PT ;  /* 0x00000004e6ff7812 */ /* 0x000fc8000780c0ff */
[----:B------:R-:W-:Y:S01]  /*2980*/  SEL R227, R227, 0xffffffe0, !P0 ;  /* 0xffffffe0e3e37807 */ /* 0x000fe20004000000 */
[----:B------:R-:W-:Y:S02]  /*2990*/  USHF.L.U32 UR11, UR11, 0x6, URZ ;  /* 0x000000060b0b7899 */ /* 0x000fe400080006ff */
[----:B------:R-:W-:Y:S01]  /*29a0*/  USHF.L.U32 UR16, UR16, 0x6, URZ ;  /* 0x0000000610107899 */ /* 0x000fe200080006ff */
[----:B-----5:R5:W-:Y:S04]  /*29b0*/  STL [R1+0x30], R6 ;  /* 0x0000300601007387 */ /* 0x020be80000100800 */
[----:B--2---:R2:W-:Y:S01]  /*29c0*/  STL [R1+0x34], R7 ;  /* 0x0000340701007387 */ /* 0x0045e20000100800 */
[C---:B-----5:R-:W-:Y:S02]  /*29d0*/  IMAD.SHL.U32 R6, R230.reuse, 0x4, RZ ;  /* 0x00000004e6067824 */ /* 0x060fe400078e00ff */
[----:B--2---:R-:W-:-:S03]  /*29e0*/  IMAD.SHL.U32 R7, R230, 0x20, RZ ;  /* 0x00000020e6077824 */ /* 0x004fc600078e00ff */
[----:B------:R-:W-:Y:S02]  /*29f0*/  LOP3.LUT R6, R6, 0x18, RZ, 0xc0, !PT ;  /* 0x0000001806067812 */ /* 0x000fe400078ec0ff */
[----:B-1----:R-:W-:Y:S02]  /*2a00*/  LOP3.LUT R2, R7, 0x20, RZ, 0xc0, !PT ;  /* 0x0000002007027812 */ /* 0x002fe400078ec0ff */
[----:B------:R-:W-:Y:S02]  /*2a10*/  LOP3.LUT R3, R6, 0xc0, R7, 0xf8, !PT ;  /* 0x000000c006037812 */ /* 0x000fe400078ef807 */
[----:B------:R-:W-:Y:S02]  /*2a20*/  LOP3.LUT R2, R2, 0x3c00, R5, 0xf8, !PT ;  /* 0x00003c0002027812 */ /* 0x000fe400078ef805 */
[----:B------:R-:W-:Y:S02]  /*2a30*/  LOP3.LUT R0, R0, 0xc0, R7, 0xf8, !PT ;  /* 0x000000c000007812 */ /* 0x000fe400078ef807 */
[----:B------:R-:W-:-:S02]  /*2a40*/  LOP3.LUT R4, R3, 0x8, R230, 0x78, !PT ;  /* 0x0000000803047812 */ /* 0x000fc400078e78e6 */
[----:B------:R-:W-:Y:S02]  /*2a50*/  LOP3.LUT R2, R2, 0x100, R5, 0xf8, !PT ;  /* 0x0000010002027812 */ /* 0x000fe400078ef805 */
[----:B------:R-:W-:Y:S02]  /*2a60*/  LOP3.LUT R6, R0, R6, RZ, 0x3c, !PT ;  /* 0x0000000600067212 */ /* 0x000fe400078e3cff */
[----:B------:R-:W-:Y:S01]  /*2a70*/  LOP3.LUT R0, R2, R4, RZ, 0xfc, !PT ;  /* 0x0000000402007212 */ /* 0x000fe200078efcff */
[----:B------:R-:W-:Y:S02]  /*2a80*/  IMAD.U32 R2, RZ, RZ, UR48 ;  /* 0x00000030ff027e24 */ /* 0x000fe4000f8e00ff */
[----:B------:R-:W-:-:S03]  /*2a90*/  IMAD.U32 R4, RZ, RZ, UR46 ;  /* 0x0000002eff047e24 */ /* 0x000fc6000f8e00ff */
[----:B------:R-:W-:Y:S02]  /*2aa0*/  IADD3 R2, PT, PT, R2, UR38, R22 ;  /* 0x0000002602027c10 */ /* 0x000fe4000fffe016 */
[----:B------:R-:W-:Y:S02]  /*2ab0*/  LEA R222, R0, UR6, 0x1 ;  /* 0x0000000600de7c11 */ /* 0x000fe4000f8e08ff */
[----:B------:R-:W-:Y:S01]  /*2ac0*/  IADD3 R2, PT, PT, R2, -0x1f, -R4 ;  /* 0xffffffe102027810 */ /* 0x000fe20007ffe804 */
[----:B---3--:R-:W-:Y:S01]  /*2ad0*/  STL [R1+0x38], R8 ;  /* 0x0000380801007387 */ /* 0x008fe20000100800 */
[----:B------:R-:W1:Y:S03]  /*2ae0*/  S2R R230, SR_TID.X ;  /* 0x0000000000e67919 */ /* 0x000e660000002100 */
[----:B----4-:R-:W-:Y:S04]  /*2af0*/  STL [R1+0x3c], R9 ;  /* 0x00003c0901007387 */ /* 0x010fe80000100800 */
[----:B------:R2:W-:Y:S01]  /*2b00*/  STL [R1+0xc], R2 ;  /* 0x00000c0201007387 */ /* 0x0005e20000100800 */
[----:B------:R-:W-:-:S03]  /*2b10*/  VIADD R216, R222, 0xf020 ;  /* 0x0000f020ded87836 */ /* 0x000fc60000000000 */
[----:B------:R3:W4:Y:S04]  /*2b20*/  LDSM.16.M88.4 R172, [R222+0xf000] ;  /* 0x00f00000deac783b */ /* 0x0007280000000200 */
[----:B------:R3:W1:Y:S04]  /*2b30*/  LDSM.16.M88.4 R176, [R222+0xf400] ;  /* 0x00f40000deb0783b */ /* 0x0006680000000200 */
[----:B------:R3:W1:Y:S04]  /*2b40*/  LDSM.16.M88.4 R188, [R222+0x11000] ;  /* 0x01100000debc783b */ /* 0x0006680000000200 */
[----:B------:R3:W1:Y:S04]  /*2b50*/  LDSM.16.M88.4 R192, [R222+0x11400] ;  /* 0x01140000dec0783b */ /* 0x0006680000000200 */
[----:B------:R3:W3:Y:S04]  /*2b60*/  LDSM.16.M88.4 R204, [R222+0x13000] ;  /* 0x01300000decc783b */ /* 0x0006e80000000200 */
[----:B------:R1:W3:Y:S01]  /*2b70*/  LDSM.16.M88.4 R208, [R222+0x13400] ;  /* 0x01340000ded0783b */ /* 0x0002e20000000200 */
[----:B--2---:R-:W-:-:S04]  /*2b80*/  VIADD R2, R222, 0xf000 ;  /* 0x0000f000de027836 */ /* 0x004fc80000000000 */
[----:B------:R-:W-:-:S05]  /*2b90*/  @P0 VIADD R216, R2, 0xffffffe0 ;  /* 0xffffffe002d80836 */ /* 0x000fca0000000000 */
[----:B------:R2:W2:Y:S04]  /*2ba0*/  LDSM.16.M88.4 R180, [R216] ;  /* 0x00000000d8b4783b */ /* 0x0004a80000000200 */
[----:B------:R2:W2:Y:S04]  /*2bb0*/  LDSM.16.M88.4 R184, [R216+0x400] ;  /* 0x00040000d8b8783b */ /* 0x0004a80000000200 */
[----:B------:R2:W2:Y:S04]  /*2bc0*/  LDSM.16.M88.4 R196, [R216+0x2000] ;  /* 0x00200000d8c4783b */ /* 0x0004a80000000200 */
[----:B------:R2:W2:Y:S04]  /*2bd0*/  LDSM.16.M88.4 R200, [R216+0x2400] ;  /* 0x00240000d8c8783b */ /* 0x0004a80000000200 */
[----:B------:R2:W2:Y:S04]  /*2be0*/  LDSM.16.M88.4 R212, [R216+0x4000] ;  /* 0x00400000d8d4783b */ /* 0x0004a80000000200 */
[----:B------:R-:W2:Y:S01]  /*2bf0*/  LDSM.16.M88.4 R216, [R216+0x4400] ;  /* 0x00440000d8d8783b */ /* 0x000ea20000000200 */
[----:B------:R-:W-:-:S02]  /*2c00*/  LOP3.LUT R8, R7, 0x120, RZ, 0xc0, !PT ;  /* 0x0000012007087812 */ /* 0x000fc400078ec0ff */
[----:B-1----:R-:W-:Y:S02]  /*2c10*/  LOP3.LUT P2, R0, R230, 0x4, RZ, 0xc0, !PT ;  /* 0x00000004e6007812 */ /* 0x002fe4000784c0ff */
[----:B------:R-:W-:Y:S02]  /*2c20*/  LOP3.LUT R5, R8, 0x200, R5, 0xf8, !PT ;  /* 0x0000020008057812 */ /* 0x000fe400078ef805 */
[----:B------:R-:W-:Y:S02]  /*2c30*/  LOP3.LUT R3, R3, 0x8, R223, 0x78, !PT ;  /* 0x0000000803037812 */ /* 0x000fe400078e78df */
[----:B------:R-:W-:Y:S01]  /*2c40*/  ISETP.NE.AND P1, PT, R0, RZ, PT ;  /* 0x000000ff0000720c */ /* 0x000fe20003f25270 */
[----:B------:R-:W-:Y:S01]  /*2c50*/  IMAD.MOV.U32 R0, RZ, RZ, 0x10 ;  /* 0x00000010ff007424 */ /* 0x000fe200078e00ff */
[----:B------:R-:W-:Y:S01]  /*2c60*/  LOP3.LUT R3, R5, R3, RZ, 0xfc, !PT ;  /* 0x0000000305037212 */ /* 0x000fe200078efcff */
[----:B------:R-:W-:Y:S01]  /*2c70*/  IMAD.SHL.U32 R231, R230, 0x20, RZ ;  /* 0x00000020e6e77824 */ /* 0x000fe200078e00ff */
[----:B------:R-:W-:Y:S01]  /*2c80*/  LOP3.LUT R6, R6, 0x120, R7, 0xf8, !PT ;  /* 0x0000012006067812 */ /* 0x000fe200078ef807 */
[----:B------:R-:W-:Y:S01]  /*2c90*/  IMAD.SHL.U32 R233, R230, 0x10, RZ ;  /* 0x00000010e6e97824 */ /* 0x000fe200078e00ff */
[----:B------:R-:W-:Y:S01]  /*2ca0*/  SEL R0, R0, 0xfffffff0, !P2 ;  /* 0xfffffff000007807 */ /* 0x000fe20005000000 */
[C---:B------:R-:W-:Y:S01]  /*2cb0*/  IMAD.SHL.U32 R4, R230.reuse, 0x2, RZ ;  /* 0x00000002e6047824 */ /* 0x040fe200078e00ff */
[----:B------:R-:W-:Y:S01]  /*2cc0*/  LEA R221, R3, UR6, 0x1 ;  /* 0x0000000603dd7c11 */ /* 0x000fe2000f8e08ff */
[----:B------:R-:W-:Y:S01]  /*2cd0*/  IMAD.SHL.U32 R232, R230, 0x4, RZ ;  /* 0x00000004e6e87824 */ /* 0x000fe200078e00ff */
[----:B------:R-:W-:-:S02]  /*2ce0*/  LEA R220, R6, UR6, 0x1 ;  /* 0x0000000606dc7c11 */ /* 0x000fc4000f8e08ff */
[C---:B------:R-:W-:Y:S02]  /*2cf0*/  LOP3.LUT R0, R231.reuse, 0x7400, RZ, 0xc0, !PT ;  /* 0x00007400e7007812 */ /* 0x040fe400078ec0ff */
[----:B------:R-:W-:Y:S02]  /*2d00*/  LOP3.LUT P0, RZ, R230, 0x2, RZ, 0xc0, !PT ;  /* 0x00000002e6ff7812 */ /* 0x000fe4000780c0ff */
[C---:B------:R-:W-:Y:S02]  /*2d10*/  LOP3.LUT R229, R231.reuse, 0x120, RZ, 0xc0, !PT ;  /* 0x00000120e7e57812 */ /* 0x040fe400078ec0ff */
[----:B------:R-:W-:Y:S02]  /*2d20*/  LOP3.LUT R228, R231, 0xc0, RZ, 0xc0, !PT ;  /* 0x000000c0e7e47812 */ /* 0x000fe400078ec0ff */
[----:B------:R-:W-:Y:S01]  /*2d30*/  LOP3.LUT R2, R233, 0x1c0, RZ, 0xc0, !PT ;  /* 0x000001c0e9027812 */ /* 0x000fe200078ec0ff */
[----:B------:R-:W-:Y:S01]  /*2d40*/  VIADD R221, R221, UR5 ;  /* 0x00000005dddd7c36 */ /* 0x000fe20008000000 */
[----:B------:R-:W-:Y:S01]  /*2d50*/  LOP3.LUT R3, R0, 0x6, R4, 0xf8, !PT ;  /* 0x0000000600037812 */ /* 0x000fe200078ef804 */
[----:B------:R-:W-:Y:S01]  /*2d60*/  IMAD.IADD R224, R222, 0x1, R227 ;  /* 0x00000001dee07824 */ /* 0x000fe200078e02e3 */
[----:B------:R-:W-:Y:S01]  /*2d70*/  LOP3.LUT P3, R225, R230, 0x8, RZ, 0xc0, !PT ;  /* 0x00000008e6e17812 */ /* 0x000fe2000786c0ff */
[----:B------:R-:W-:Y:S01]  /*2d80*/  VIADD R220, R220, UR5 ;  /* 0x00000005dcdc7c36 */ /* 0x000fe20008000000 */
[----:B------:R-:W-:-:S02]  /*2d90*/  SEL R226, R226, 0xffffffe0, !P0 ;  /* 0xffffffe0e2e27807 */ /* 0x000fc40004000000 */
[----:B------:R-:W-:Y:S02]  /*2da0*/  LOP3.LUT R229, R229, 0x200, R233, 0xf8, !PT ;  /* 0x00000200e5e57812 */ /* 0x000fe400078ef8e9 */
[----:B------:R-:W-:Y:S02]  /*2db0*/  LOP3.LUT R228, R228, 0x18, R232, 0xf8, !PT ;  /* 0x00000018e4e47812 */ /* 0x000fe400078ef8e8 */
[----:B--234-:R-:W-:-:S07]  /*2dc0*/  LOP3.LUT R0, R2, 0x38, R4, 0xf8, !PT ;  /* 0x0000003802007812 */ /* 0x01cfce00078ef804 */
.L_x_374:
[----:B------:R-:W0:Y:S01]  /*2dd0*/  LDGDEPBAR ;  /* 0x00000000000079af */ /* 0x000e220000000000 */
[----:B------:R-:W-:Y:S01]  /*2de0*/  IADD3 R0, PT, PT, R221, R227, RZ ;  /* 0x000000e3dd007210 */ /* 0x000fe20007ffe0ff */
[----:B------:R-:W-:Y:S01]  /*2df0*/  USHF.L.U32 UR17, UR39, 0x7, URZ ;  /* 0x0000000727117899 */ /* 0x000fe200080006ff */
[----:B------:R-:W-:Y:S05]  /*2e00*/  IMAD.MOV.U32 R234, RZ, RZ, 0x20 ;  /* 0x00000020ffea7424 */ /* 0x000fea00078e00ff */
[----:B------:R-:W2:Y:S01]  /*2e10*/  LDL R233, [R1+0xc] ;  /* 0x00000c0001e97983 */ /* 0x000ea20000100800 */
[----:B------:R-:W-:Y:S01]  /*2e20*/  UIADD3 UR48, UPT, UPT, UR48, -0x40, URZ ;  /* 0xffffffc030307890 */ /* 0x000fe2000fffe0ff */
[----:B------:R-:W-:Y:S01]  /*2e30*/  SHF.L.U32 R244, R230, 0x1, RZ ;  /* 0x00000001e6f47819 */ /* 0x000fe200000006ff */
[----:B------:R-:W-:Y:S01]  /*2e40*/  UIADD3 UR5, UPT, UPT, UR17, 0x80, URZ ;  /* 0x0000008011057890 */ /* 0x000fe2000fffe0ff */
[----:B------:R-:W3:Y:S01]  /*2e50*/  LDL R3, [R1+0x3c] ;  /* 0x00003c0001037983 */ /* 0x000ee20000100800 */
[----:B------:R-:W-:Y:S02]  /*2e60*/  UISETP.GE.AND UP0, UPT, UR48, UR51, UPT ;  /* 0x000000333000728c */ /* 0x000fe4000bf06270 */
[----:B------:R-:W-:Y:S01]  /*2e70*/  UIADD3 UR47, UPT, UPT, UR47, -0x1, URZ ;  /* 0xffffffff2f2f7890 */ /* 0x000fe2000fffe0ff */
[----:B------:R-:W4:Y:S01]  /*2e80*/  LDL R2, [R1+0x38] ;  /* 0x0000380001027983 */ /* 0x000f220000100800 */
[----:B------:R-:W-:Y:S03]  /*2e90*/  UISETP.LT.AND UP0, UPT, UR5, UR38, UP0 ;  /* 0x000000260500728c */ /* 0x000fe60008701270 */
[----:B------:R-:W-:Y:S03]  /*2ea0*/  STL [R1+0x74], R49 ;  /* 0x0000743101007387 */ /* 0x000fe60000100800 */
[----:B------:R-:W-:Y:S01]  /*2eb0*/  PLOP3.LUT P0, PT, PT, PT, UP0, 0x80, 0x8 ;  /* 0x000000000008781c */ /* 0x000fe20003f0f008 */
[----:B------:R-:W-:Y:S01]  /*2ec0*/  STL [R1+0x70], R48 ;  /* 0x0000703001007387 */ /* 0x000fe20000100800 */
[----:B------:R-:W-:Y:S03]  /*2ed0*/  UISETP.GT.AND UP0, UPT, UR47, UR49, UPT ;  /* 0x000000312f00728c */ /* 0x000fe6000bf04270 */
        /* <DEDUP_REMOVED lines=17> */
[----:B------:R-:W1:Y:S08]  /*2ff0*/  LDSM.16.M88.4 R16, [R222+0x9000] ;  /* 0x00900000de10783b */ /* 0x000e700000000200 */
[----:B------:R-:W3:Y:S08]  /*3000*/  LDSM.16.M88.4 R28, [R221+0x800] ;  /* 0x00080000dd1c783b */ /* 0x000ef00000000200 */
[----:B------:R-:W4:Y:S08]  /*3010*/  LDSM.16.M88.4 R132, [R222+0x9400] ;  /* 0x00940000de84783b */ /* 0x000f300000000200 */
[----:B------:R-:W-:Y:S08]  /*3020*/  LDSM.16.M88.4 R136, [R0] ;  /* 0x000000000088783b */ /* 0x000ff00000000200 */
[----:B------:R-:W2:Y:S01]  /*3030*/  LDSM.16.M88.4 R140, [R224+0x9000] ;  /* 0x00900000e08c783b */ /* 0x000ea20000000200 */
[-C--:B-1----:R-:W-:Y:S07]  /*3040*/  HMMA.16816.F32.BF16 R4, R32, R16.reuse, RZ ;  /* 0x000000102004723c */ /* 0x082fee00000418ff */
[----:B------:R-:W1:Y:S01]  /*3050*/  LDSM.16.M88.4 R144, [R0+0x800] ;  /* 0x000800000090783b */ /* 0x000e620000000200 */
        /* <DEDUP_REMOVED lines=14> */
[-C--:B--2---:R-:W-:Y:S08]  /*3140*/  HMMA.16816.F32.BF16 R4, R136, R140.reuse, R4 ;  /* 0x0000008c8804723c */ /* 0x084ff00000041804 */
[C---:B-1----:R-:W-:Y:S08]  /*3150*/  HMMA.16816.F32.BF16 R8, R144.reuse, R140, R8 ;  /* 0x0000008c9008723c */ /* 0x042ff00000041808 */
        /* <DEDUP_REMOVED lines=33> */
[-C--:B---3--:R-:W-:Y:S08]  /*3370*/  HMMA.16816.F32.BF16 R4, R148, R168.reuse, R4 ;  /* 0x000000a89404723c */ /* 0x088ff00000041804 */
        /* <DEDUP_REMOVED lines=26> */
[----:B------:R-:W-:Y:S01]  /*3520*/  MUFU.TANH R167, R5 ;  /* 0x0000000500a77308 */ /* 0x000fe20000002400 */
        /* <DEDUP_REMOVED lines=10> */
[----:B------:R-:W3:Y:S10]  /*35d0*/  MUFU.TANH R232, R6 ;  /* 0x0000000600e87308 */ /* 0x000ef40000002400 */
[----:B------:R4:W-:Y:S01]  /*35e0*/  MUFU.TANH R236, R14 ;  /* 0x0000000e00ec7308 */ /* 0x0009e20000002400 */
[----:B--2---:R-:W2:Y:S09]  /*35f0*/  LDL R13, [R1+0x34] ;  /* 0x00003400010d7983 */ /* 0x004eb20000100800 */
[----:B------:R1:W3:Y:S10]  /*3600*/  MUFU.TANH R231, R7 ;  /* 0x0000000700e77308 */ /* 0x0002f40000002400 */
[----:B------:R3:W-:Y:S01]  /*3610*/  MUFU.TANH R170, R8 ;  /* 0x0000000800aa7308 */ /* 0x0007e20000002400 */
[----:B----4-:R-:W4:Y:S09]  /*3620*/  LDL R14, [R1+0x30] ;  /* 0x00003000010e7983 */ /* 0x010f320000100800 */
[----:B------:R3:W-:Y:S01]  /*3630*/  MUFU.TANH R238, R10 ;  /* 0x0000000a00ee7308 */ /* 0x0007e20000002400 */
[----:B-1----:R-:W1:Y:S09]  /*3640*/  LDSM.16.M88.4 R4, [R224+0xd400] ;  /* 0x00d40000e004783b */ /* 0x002e720000000200 */
[----:B------:R1:W-:Y:S01]  /*3650*/  MUFU.TANH R169, R9 ;  /* 0x0000000900a97308 */ /* 0x0003e20000002400 */
[----:B---3--:R-:W-:Y:S02]  /*3660*/  @!P0 VIADDMNMX R8, R233, -R234, UR38, PT ;  /* 0x00000026e9088e46 */ /* 0x008fe4000b8009ea */
[----:B------:R-:W-:Y:S02]  /*3670*/  MOV R234, 0x18 ;  /* 0x0000001800ea7802 */ /* 0x000fe40000000f00 */
[----:B------:R-:W-:Y:S05]  /*3680*/  @!P0 ISETP.GE.AND P6, PT, R0, R8, PT ;  /* 0x000000080000820c */ /* 0x000fea0003fc6270 */
[----:B------:R3:W-:Y:S01]  /*3690*/  MUFU.TANH R237, R11 ;  /* 0x0000000b00ed7308 */ /* 0x0007e20000002400 */
[----:B------:R-:W-:Y:S01]  /*36a0*/  FMUL.FTZ R10, R3, 1.4426950216293334961 ;  /* 0x3fb8aa3b030a7820 */ /* 0x000fe20000410000 */
[----:B------:R-:W-:Y:S01]  /*36b0*/  IMAD.MOV.U32 R3, RZ, RZ, R143 ;  /* 0x000000ffff037224 */ /* 0x000fe200078e008f */
[----:B------:R-:W-:Y:S03]  /*36c0*/  @!P0 FSEL R3, R143, -INF , !P6 ;  /* 0xff8000008f038808 */ /* 0x000fe60007000000 */
[----:B------:R-:W-:Y:S04]  /*36d0*/  FSEL R10, R10, RZ, P5 ;  /* 0x000000ff0a0a7208 */ /* 0x000fe80002800000 */
[----:B------:R3:W-:Y:S01]  /*36e0*/  MUFU.TANH R166, R12 ;  /* 0x0000000c00a67308 */ /* 0x0007e20000002400 */
[----:B-1----:R-:W-:Y:S01]  /*36f0*/  FMUL.FTZ R9, R2, 1.4426950216293334961 ;  /* 0x3fb8aa3b02097820 */ /* 0x002fe20000410000 */
[----:B------:R-:W-:Y:S02]  /*3700*/  @!P0 VIADD R2, R0, 0x1 ;  /* 0x0000000100028836 */ /* 0x000fe40000000000 */
[----:B------:R-:W-:Y:S02]  /*3710*/  FFMA.FTZ R3, R3, UR9, -R10 ;  /* 0x0000000903037c23 */ /* 0x000fe4000801080a */
[----:B------:R-:W-:Y:S04]  /*3720*/  FSEL R9, R9, RZ, P4 ;  /* 0x000000ff09097208 */ /* 0x000fe80002000000 */
[----:B------:R1:W-:Y:S01]  /*3730*/  MUFU.EX2 R239, R3 ;  /* 0x0000000300ef7308 */ /* 0x0003e20000000800 */
[----:B---3--:R-:W-:Y:S02]  /*3740*/  @!P0 VIADDMNMX R11, R233, -R234, UR38, PT ;  /* 0x00000026e90b8e46 */ /* 0x008fe4000b8009ea */
[----:B------:R-:W-:Y:S02]  /*3750*/  @!P0 ISETP.GE.AND P5, PT, R2, R8, PT ;  /* 0x000000080200820c */ /* 0x000fe40003fa6270 */
[----:B------:R-:W-:Y:S05]  /*3760*/  @!P0 ISETP.GE.AND P4, PT, R0, R11, PT ;  /* 0x0000000b0000820c */ /* 0x000fea0003f86270 */
[----:B------:R-:W-:Y:S01]  /*3770*/  MUFU.TANH R154, R18 ;  /* 0x00000012009a7308 */ /* 0x000fe20000002400 */
[-C--:B------:R-:W-:Y:S01]  /*3780*/  HMMA.16816.F32.BF16 R20, R156, R4.reuse, R20 ;  /* 0x000000049c14723c */ /* 0x080fe20000041814 */
[----:B------:R-:W-:Y:S08]  /*3790*/  IMAD.MOV.U32 R12, RZ, RZ, 0x8 ;  /* 0x00000008ff0c7424 */ /* 0x000ff000078e00ff */
[----:B------:R-:W-:Y:S01]  /*37a0*/  MUFU.TANH R155, R19 ;  /* 0x00000013009b7308 */ /* 0x000fe20000002400 */
[C---:B------:R-:W-:Y:S04]  /*37b0*/  HMMA.16816.F32.BF16 R24, R136.reuse, R4, R24 ;  /* 0x000000048818723c */ /* 0x040fe80000041818 */
[----:B-1----:R-:W-:Y:S01]  /*37c0*/  IMAD.MOV.U32 R3, RZ, RZ, R232 ;  /* 0x000000ffff037224 */ /* 0x002fe200078e00e8 */
[----:B------:R-:W-:Y:S04]  /*37d0*/  @!P0 FSEL R3, R232, -INF , !P4 ;  /* 0xff800000e8038808 */ /* 0x000fe80006000000 */
[----:B------:R1:W3:Y:S01]  /*37e0*/  MUFU.TANH R235, R15 ;  /* 0x0000000f00eb7308 */ /* 0x0002e20000002400 */
[-C--:B------:R-:W-:Y:S03]  /*37f0*/  HMMA.16816.F32.BF16 R28, R136, R6.reuse, R28 ;  /* 0x00000006881c723c */ /* 0x080fe6000004181c */
[----:B------:R-:W-:Y:S01]  /*3800*/  FFMA.FTZ R3, R3, UR9, -R9 ;  /* 0x0000000903037c23 */ /* 0x000fe20008010809 */
[----:B------:R-:W-:Y:S01]  /*3810*/  FMUL.FTZ R21, R21, UR10 ;  /* 0x0000000a15157c20 */ /* 0x000fe20008410000 */
[----:B------:R-:W-:Y:S01]  /*3820*/  FMUL.FTZ R20, R20, UR10 ;  /* 0x0000000a14147c20 */ /* 0x000fe20008410000 */
[----:B------:R-:W-:Y:S03]  /*3830*/  FMUL.FTZ R22, R22, UR10 ;  /* 0x0000000a16167c20 */ /* 0x000fe60008410000 */
[----:B------:R3:W-:Y:S01]  /*3840*/  MUFU.EX2 R37, R3 ;  /* 0x0000000300257308 */ /* 0x0007e20000000800 */
[----:B------:R-:W-:Y:S04]  /*3850*/  HMMA.16816.F32.BF16 R32, R156, R6, R32 ;  /* 0x000000069c20723c */ /* 0x000fe80000041820 */
[----:B------:R-:W-:Y:S01]  /*3860*/  MOV R5, R167 ;  /* 0x000000a700057202 */ /* 0x000fe20000000f00 */
[----:B------:R-:W-:Y:S01]  /*3870*/  FMUL.FTZ R23, R23, UR10 ;  /* 0x0000000a17177c20 */ /* 0x000fe20008410000 */
[----:B------:R-:W-:Y:S03]  /*3880*/  @!P0 FSEL R5, R167, -INF , !P5 ;  /* 0xff800000a7058808 */ /* 0x000fe60006800000 */
[----:B------:R-:W-:Y:S01]  /*3890*/  MUFU.TANH R45, R17 ;  /* 0x00000011002d7308 */ /* 0x000fe20000002400 */
[----:B------:R-:W-:Y:S01]  /*38a0*/  @!P0 ISETP.GE.AND P5, PT, R2, R11, PT ;  /* 0x0000000b0200820c */ /* 0x000fe20003fa6270 */
[----:B-1----:R-:W-:Y:S01]  /*38b0*/  IMAD.MOV.U32 R15, RZ, RZ, R164 ;  /* 0x000000ffff0f7224 */ /* 0x002fe200078e00a4 */
[----:B------:R-:W-:Y:S01]  /*38c0*/  MOV R4, R231 ;  /* 0x000000e700047202 */ /* 0x000fe20000000f00 */
[----:B------:R-:W-:Y:S01]  /*38d0*/  FFMA.FTZ R5, R5, UR9, -R10 ;  /* 0x0000000905057c23 */ /* 0x000fe2000801080a */
[----:B------:R-:W-:Y:S01]  /*38e0*/  @!P0 FSEL R4, R231, -INF , !P5 ;  /* 0xff800000e7048808 */ /* 0x000fe20006800000 */
[----:B---3--:R-:W-:Y:S01]  /*38f0*/  IMAD.MOV.U32 R7, RZ, RZ, R235 ;  /* 0x000000ffff077224 */ /* 0x008fe200078e00eb */
[----:B------:R-:W-:Y:S03]  /*3900*/  MOV R6, R236 ;  /* 0x000000ec00067202 */ /* 0x000fe60000000f00 */
[----:B------:R1:W-:Y:S01]  /*3910*/  MUFU.EX2 R49, R5 ;  /* 0x0000000500317308 */ /* 0x0003e20000000800 */
[----:B------:R-:W-:Y:S01]  /*3920*/  FMUL.FTZ R24, R24, UR10 ;  /* 0x0000000a18187c20 */ /* 0x000fe20008410000 */
[----:B------:R-:W-:Y:S01]  /*3930*/  FFMA.FTZ R3, R4, UR9, -R9 ;  /* 0x0000000904037c23 */ /* 0x000fe20008010809 */
[----:B------:R-:W-:Y:S01]  /*3940*/  @!P0 VIMNMX R4, PT, PT, R233, UR38, PT ;  /* 0x00000026e9048c48 */ /* 0x000fe2000bfe0100 */
[----:B------:R-:W-:Y:S01]  /*3950*/  FMUL.FTZ R25, R25, UR10 ;  /* 0x0000000a19197c20 */ /* 0x000fe20008410000 */
[----:B------:R-:W-:Y:S01]  /*3960*/  FMUL.FTZ R26, R26, UR10 ;  /* 0x0000000a1a1a7c20 */ /* 0x000fe20008410000 */
[----:B------:R-:W-:Y:S01]  /*3970*/  FMUL.FTZ R27, R27, UR10 ;  /* 0x0000000a1b1b7c20 */ /* 0x000fe20008410000 */
[-C--:B------:R-:W-:Y:S03]  /*3980*/  @!P0 ISETP.GE.AND P4, PT, R0, R4.reuse, PT ;  /* 0x000000040000820c */ /* 0x080fe60003f86270 */
[----:B------:R-:W-:Y:S01]  /*3990*/  MUFU.EX2 R36, R3 ;  /* 0x0000000300247308 */ /* 0x000fe20000000800 */
[----:B------:R-:W-:Y:S01]  /*39a0*/  @!P0 ISETP.GE.AND P6, PT, R2, R4, PT ;  /* 0x000000040200820c */ /* 0x000fe20003fc6270 */
[----:B------:R-:W-:Y:S01]  /*39b0*/  FMUL.FTZ R28, R28, UR10 ;  /* 0x0000000a1c1c7c20 */ /* 0x000fe20008410000 */
[----:B------:R-:W-:Y:S01]  /*39c0*/  FMUL.FTZ R29, R29, UR10 ;  /* 0x0000000a1d1d7c20 */ /* 0x000fe20008410000 */
[----:B------:R-:W-:Y:S01]  /*39d0*/  FMUL.FTZ R32, R32, UR10 ;  /* 0x0000000a20207c20 */ /* 0x000fe20008410000 */
[----:B------:R-:W-:Y:S01]  /*39e0*/  FMUL.FTZ R33, R33, UR10 ;  /* 0x0000000a21217c20 */ /* 0x000fe20008410000 */
[----:B------:R-:W-:Y:S01]  /*39f0*/  FMUL.FTZ R34, R34, UR10 ;  /* 0x0000000a22227c20 */ /* 0x000fe20008410000 */
[----:B------:R-:W-:Y:S03]  /*3a00*/  FMUL.FTZ R30, R30, UR10 ;  /* 0x0000000a1e1e7c20 */ /* 0x000fe60008410000 */
[----:B------:R3:W-:Y:S01]  /*3a10*/  MUFU.TANH R46, R16 ;  /* 0x00000010002e7308 */ /* 0x0007e20000002400 */
[----:B-1----:R-:W-:Y:S01]  /*3a20*/  @!P0 VIADDMNMX R5, R233, R12, UR38, PT ;  /* 0x00000026e9058e46 */ /* 0x002fe2000b80010c */
[----:B------:R-:W-:Y:S01]  /*3a30*/  IMAD.MOV.U32 R12, RZ, RZ, R169 ;  /* 0x000000ffff0c7224 */ /* 0x000fe200078e00a9 */
[----:B------:R-:W-:Y:S01]  /*3a40*/  @!P0 FSEL R12, R169, -INF , !P6 ;  /* 0xff800000a90c8808 */ /* 0x000fe20007000000 */
[----:B------:R-:W-:Y:S01]  /*3a50*/  FMUL.FTZ R31, R31, UR10 ;  /* 0x0000000a1f1f7c20 */ /* 0x000fe20008410000 */
[-C--:B------:R-:W-:Y:S01]  /*3a60*/  @!P0 ISETP.GE.AND P6, PT, R0, R5.reuse, PT ;  /* 0x000000050000820c */ /* 0x080fe20003fc6270 */
[----:B------:R-:W-:Y:S04]  /*3a70*/  FMUL.FTZ R35, R35, UR10 ;  /* 0x0000000a23237c20 */ /* 0x000fe80008410000 */
[----:B------:R1:W-:Y:S10]  /*3a80*/  MUFU.TANH R42, R20 ;  /* 0x00000014002a7308 */ /* 0x0003f40000002400 */
[----:B------:R-:W-:Y:S01]  /*3a90*/  MUFU.TANH R41, R21 ;  /* 0x0000001500297308 */ /* 0x000fe20000002400 */
[----:B---3--:R-:W-:Y:S05]  /*3aa0*/  IMAD.SHL.U32 R16, R230, 0x20, RZ ;  /* 0x00000020e6107824 */ /* 0x008fea00078e00ff */
[----:B------:R-:W-:Y:S04]  /*3ab0*/  LOP3.LUT R16, R16, 0x7400, RZ, 0xc0, !PT ;  /* 0x0000740010107812 */ /* 0x000fe800078ec0ff */
[----:B------:R-:W-:Y:S01]  /*3ac0*/  MUFU.TANH R150, R22 ;  /* 0x0000001600967308 */ /* 0x000fe20000002400 */
[----:B-1----:R-:W-:Y:S02]  /*3ad0*/  SHF.L.U32 R20, R230, 0x4, RZ ;  /* 0x00000004e6147819 */ /* 0x002fe400000006ff */
        /* <DEDUP_REMOVED lines=22> */
[C---:B--2---:R-:W-:Y:S01]  /*3c40*/  FMUL.FTZ R3, R13.reuse, 1.4426950216293334961 ;  /* 0x3fb8aa3b0d037820 */ /* 0x044fe20000410000 */
[----:B------:R-:W-:Y:S02]  /*3c50*/  FSETP.NEU.FTZ.AND P5, PT, R13, -INF , PT ;  /* 0xff8000000d00780b */ /* 0x000fe40003fbd000 */
[----:B------:R-:W-:Y:S02]  /*3c60*/  MOV R13, R170 ;  /* 0x000000aa000d7202 */ /* 0x000fe40000000f00 */
[----:B------:R-:W-:Y:S02]  /*3c70*/  @!P0 FSEL R13, R170, -INF , !P4 ;  /* 0xff800000aa0d8808 */ /* 0x000fe40006000000 */
[----:B------:R-:W-:Y:S02]  /*3c80*/  FSEL R3, R3, RZ, P5 ;  /* 0x000000ff03037208 */ /* 0x000fe40002800000 */
[-C--:B------:R-:W-:Y:S03]  /*3c90*/  @!P0 ISETP.GE.AND P5, PT, R2, R5.reuse, PT ;  /* 0x000000050200820c */ /* 0x080fe60003fa6270 */
[--C-:B------:R-:W-:Y:S01]  /*3ca0*/  FFMA.FTZ R2, R13, UR9, -R3.reuse ;  /* 0x000000090d027c23 */ /* 0x100fe20008010803 */
[----:B------:R-:W-:Y:S01]  /*3cb0*/  FFMA.FTZ R12, R12, UR9, -R3 ;  /* 0x000000090c0c7c23 */ /* 0x000fe20008010803 */
[----:B------:R-:W-:Y:S02]  /*3cc0*/  MOV R13, R238 ;  /* 0x000000ee000d7202 */ /* 0x000fe40000000f00 */
[----:B------:R1:W-:Y:S01]  /*3cd0*/  MUFU.EX2 R251, R2 ;  /* 0x0000000200fb7308 */ /* 0x0003e20000000800 */
[C---:B----4-:R-:W-:Y:S01]  /*3ce0*/  FSETP.NEU.FTZ.AND P4, PT, R14.reuse, -INF , PT ;  /* 0xff8000000e00780b */ /* 0x050fe20003f9d000 */
[----:B------:R-:W-:Y:S01]  /*3cf0*/  FMUL.FTZ R14, R14, 1.4426950216293334961 ;  /* 0x3fb8aa3b0e0e7820 */ /* 0x000fe20000410000 */
[----:B------:R-:W-:Y:S07]  /*3d00*/  @!P0 FSEL R13, R238, -INF , !P6 ;  /* 0xff800000ee0d8808 */ /* 0x000fee0007000000 */
        /* <DEDUP_REMOVED lines=21> */
[----:B------:R-:W-:Y:S01]  /*3e60*/  @!P0 ISETP.GE.AND P4, PT, R12, R4, PT ;  /* 0x000000040c00820c */ /* 0x000fe20003f86270 */
[----:B------:R-:W-:Y:S03]  /*3e70*/  STL [R1], R17 ;  /* 0x0000001101007387 */ /* 0x000fe60000100800 */
[----:B------:R-:W-:Y:S01]  /*3e80*/  @!P0 FSEL R15, R164, -INF , !P4 ;  /* 0xff800000a40f8808 */ /* 0x000fe20006000000 */
[----:B------:R-:W2:Y:S01]  /*3e90*/  LDL R142, [R1+0x2c] ;  /* 0x00002c00018e7983 */ /* 0x000ea20000100800 */
[----:B------:R-:W-:Y:S03]  /*3ea0*/  @!P0 ISETP.GE.AND P4, PT, R12, R5, PT ;  /* 0x000000050c00820c */ /* 0x000fe60003f86270 */
[----:B---3--:R-:W-:Y:S01]  /*3eb0*/  FFMA.FTZ R14, R15, UR9, -R3 ;  /* 0x000000090f0e7c23 */ /* 0x008fe20008010803 */
[----:B------:R-:W-:Y:S02]  /*3ec0*/  @!P0 FSEL R7, R235, -INF , !P4 ;  /* 0xff800000eb078808 */ /* 0x000fe40006000000 */
[----:B------:R-:W-:Y:S01]  /*3ed0*/  @!P0 ISETP.GE.AND P4, PT, R13, R8, PT ;  /* 0x000000080d00820c */ /* 0x000fe20003f86270 */
[----:B------:R1:W-:Y:S02]  /*3ee0*/  MUFU.EX2 R246, R14 ;  /* 0x0000000e00f67308 */ /* 0x0003e40000000800 */
[----:B------:R-:W-:Y:S01]  /*3ef0*/  FFMA.FTZ R6, R7, UR9, -R2 ;  /* 0x0000000907067c23 */ /* 0x000fe20008010802 */
[----:B------:R-:W-:Y:S07]  /*3f00*/  IMAD.MOV.U32 R7, RZ, RZ, R45 ;  /* 0x000000ffff077224 */ /* 0x000fee00078e002d */
[----:B------:R3:W-:Y:S01]  /*3f10*/  MUFU.EX2 R252, R6 ;  /* 0x0000000600fc7308 */ /* 0x0007e20000000800 */
[----:B-1----:R-:W-:Y:S01]  /*3f20*/  IMAD.MOV.U32 R14, RZ, RZ, R41 ;  /* 0x000000ffff0e7224 */ /* 0x002fe200078e0029 */
[----:B---3--:R-:W-:Y:S02]  /*3f30*/  MOV R6, R46 ;  /* 0x0000002e00067202 */ /* 0x008fe40000000f00 */
[----:B------:R-:W-:Y:S02]  /*3f40*/  @!P0 FSEL R6, R46, -INF , !P4 ;  /* 0xff8000002e068808 */ /* 0x000fe40006000000 */
[----:B------:R-:W-:Y:S03]  /*3f50*/  @!P0 ISETP.GE.AND P4, PT, R12, R8, PT ;  /* 0x000000080c00820c */ /* 0x000fe60003f86270 */
        /* <DEDUP_REMOVED lines=44> */
[----:B------:R-:W-:Y:S02]  /*4220*/  @!P0 ISETP.GE.AND P4, PT, R7, R5, PT ;  /* 0x000000050700820c */ /* 0x000fe40003f86270 */
        /* <DEDUP_REMOVED lines=44> */
[----:B------:R-:W-:Y:S01]  /*44f0*/  FFMA.FTZ R0, R6, UR9, -R9 ;  /* 0x0000000906007c23 */ /* 0x000fe20008010809 */
        /* <DEDUP_REMOVED lines=194> */
[----:B------:R-:W-:Y:S02]  /*5120*/  IMAD.SHL.U32 R231, R230, 0x20, RZ ;  /* 0x00000020e6e77824 */ /* 0x000fe400078e00ff */
[----:B------:R-:W-:Y:S01]  /*5130*/  FMUL.FTZ R20, R33, R20 ;  /* 0x0000001421147220 */ /* 0x000fe20000410000 */
[----:B------:R-:W-:Y:S01]  /*5140*/  FMUL.FTZ R17, R6, R17 ;  /* 0x0000001106117220 */ /* 0x000fe20000410000 */
[----:B------:R-:W-:Y:S01]  /*5150*/  FMUL.FTZ R7, R0, R7 ;  /* 0x0000000700077220 */ /* 0x000fe20000410000 */
[----:B------:R-:W-:Y:S06]  /*5160*/  BRA.U !UP0, `(.L_x_372) ;  /* 0x00000001085c7547 */ /* 0x000fec000b800000 */
        /* <DEDUP_REMOVED lines=23> */
.L_x_372:
        /* <DEDUP_REMOVED lines=8> */
[----:B------:R-:W4:Y:S01]  /*5360*/  LDL.LU R132, [R1] ;  /* 0x0000000001847983 */ /* 0x000f220000300800 */
[----:B------:R-:W-:Y:S01]  /*5370*/  FMUL.FTZ R34, R157, R34 ;  /* 0x000000229d227220 */ /* 0x000fe20000410000 */
[----:B------:R-:W-:Y:S01]  /*5380*/  FMUL.FTZ R19, R19, R6 ;  /* 0x0000000613137220 */ /* 0x000fe20000410000 */
[----:B------:R-:W-:Y:S02]  /*5390*/  FFMA.FTZ R6, -R146, R146, 1 ;  /* 0x3f80000092067423 */ /* 0x000fe40000010192 */
[----:B------:R1:W-:Y:S01]  /*53a0*/  STS [R144+0xf000], R5 ;  /* 0x00f0000590007388 */ /* 0x0003e20000000800 */
[----:B------:R-:W-:Y:S01]  /*53b0*/  F2FP.BF16.F32.PACK_AB R0, R7, R17 ;  /* 0x000000110700723e */ /* 0x000fe200000010ff */
[----:B------:R-:W-:Y:S01]  /*53c0*/  FADD.FTZ R22, -R142, R22 ;  /* 0x000000168e167221 */ /* 0x000fe20000010100 */
[----:B------:R-:W-:Y:S01]  /*53d0*/  FMUL.FTZ R6, R6, UR10 ;  /* 0x0000000a06067c20 */ /* 0x000fe20008410000 */
[----:B------:R-:W-:Y:S01]  /*53e0*/  SEL R33, R33, 0xfffffff0, !P1 ;  /* 0xfffffff021217807 */ /* 0x000fe20004800000 */
[----:B------:R-:W-:Y:S01]  /*53f0*/  FADD.FTZ R18, -R142, R18 ;  /* 0x000000128e127221 */ /* 0x000fe20000010100 */
[----:B------:R1:W-:Y:S01]  /*5400*/  STS [R144+0xf400], R0 ;  /* 0x00f4000090007388 */ /* 0x0003e20000000800 */
[----:B------:R-:W-:Y:S01]  /*5410*/  FMUL.FTZ R34, R34, R6 ;  /* 0x0000000622227220 */ /* 0x000fe20000410000 */
[----:B------:R-:W-:Y:S01]  /*5420*/  IADD3 R6, PT, PT, R144, R33, RZ ;  /* 0x0000002190067210 */ /* 0x000fe20007ffe0ff */
[----:B------:R-:W-:Y:S01]  /*5430*/  FMUL.FTZ R22, R158, R22 ;  /* 0x000000169e167220 */ /* 0x000fe20000410000 */
        /* <DEDUP_REMOVED lines=15> */
[----:B-1----:R-:W-:Y:S01]  /*5530*/  FFMA.FTZ R5, -R154, R154, 1 ;  /* 0x3f8000009a057423 */ /* 0x002fe2000001019a */
[----:B------:R-:W-:Y:S01]  /*5540*/  FMUL.FTZ R12, R247, R12 ;  /* 0x0000000cf70c7220 */ /* 0x000fe20000410000 */
[----:B------:R-:W-:Y:S01]  /*5550*/  FMUL.FTZ R13, R246, R13 ;  /* 0x0000000df60d7220 */ /* 0x000fe20000410000 */
[----:B------:R-:W-:Y:S01]  /*5560*/  FMUL.FTZ R29, R240, R29 ;  /* 0x0000001df01d7220 */ /* 0x000fe20000410000 */
[----:B------:R-:W-:Y:S01]  /*5570*/  FMUL.FTZ R32, R5, UR10 ;  /* 0x0000000a05207c20 */ /* 0x000fe20008410000 */
[----:B------:R-:W-:Y:S01]  /*5580*/  FFMA.FTZ R5, -R150, R150, 1 ;  /* 0x3f80000096057423 */ /* 0x000fe20000010196 */
[----:B------:R-:W-:Y:S01]  /*5590*/  FFMA.FTZ R0, -R164, R164, 1 ;  /* 0x3f800000a4007423 */ /* 0x000fe200000101a4 */
[----:B------:R-:W-:Y:S01]  /*55a0*/  FMUL.FTZ R25, R242, R25 ;  /* 0x00000019f2197220 */ /* 0x000fe20000410000 */
[----:B------:R-:W-:Y:S01]  /*55b0*/  FMUL.FTZ R32, R18, R32 ;  /* 0x0000002012207220 */ /* 0x000fe20000410000 */
[----:B------:R-:W-:Y:S01]  /*55c0*/  FMUL.FTZ R5, R5, UR10 ;  /* 0x0000000a05057c20 */ /* 0x000fe20008410000 */
[----:B------:R-:W-:Y:S01]  /*55d0*/  FMUL.FTZ R18, R23, R7 ;  /* 0x0000000717127220 */ /* 0x000fe20000410000 */
[----:B------:R-:W-:Y:S01]  /*55e0*/  FFMA.FTZ R7, -R166, R166, 1 ;  /* 0x3f800000a6077423 */ /* 0x000fe200000101a6 */
[----:B------:R-:W-:Y:S01]  /*55f0*/  FMUL.FTZ R0, R0, UR10 ;  /* 0x0000000a00007c20 */ /* 0x000fe20008410000 */
[----:B------:R-:W-:Y:S01]  /*5600*/  FMUL.FTZ R22, R22, R5 ;  /* 0x0000000516167220 */ /* 0x000fe20000410000 */
[----:B------:R-:W-:Y:S01]  /*5610*/  FFMA.FTZ R5, -R145, R145, 1 ;  /* 0x3f80000091057423 */ /* 0x000fe20000010191 */
[----:B------:R-:W-:Y:S01]  /*5620*/  FMUL.FTZ R16, R250, R9 ;  /* 0x00000009fa107220 */ /* 0x000fe20000410000 */
[----:B------:R-:W-:Y:S01]  /*5630*/  FFMA.FTZ R9, -R170, R170, 1 ;  /* 0x3f800000aa097423 */ /* 0x000fe200000101aa */
[----:B------:R-:W-:Y:S01]  /*5640*/  FMUL.FTZ R7, R7, UR10 ;  /* 0x0000000a07077c20 */ /* 0x000fe20008410000 */
[----:B------:R-:W-:Y:S01]  /*5650*/  FMUL.FTZ R5, R5, UR10 ;  /* 0x0000000a05057c20 */ /* 0x000fe20008410000 */
[----:B------:R-:W-:Y:S01]  /*5660*/  F2FP.BF16.F32.PACK_AB R18, R18, R22 ;  /* 0x000000161212723e */ /* 0x000fe200000010ff */
[----:B------:R-:W-:Y:S01]  /*5670*/  FMUL.FTZ R9, R9, UR10 ;  /* 0x0000000a09097c20 */ /* 0x000fe20008410000 */
[C---:B------:R-:W-:Y:S01]  /*5680*/  FADD.FTZ R15, -R140.reuse, R15 ;  /* 0x0000000f8c0f7221 */ /* 0x040fe20000010100 */
[----:B------:R-:W-:Y:S01]  /*5690*/  FMUL.FTZ R17, R35, R5 ;  /* 0x0000000523117220 */ /* 0x000fe20000410000 */
[----:B------:R-:W-:Y:S01]  /*56a0*/  F2FP.BF16.F32.PACK_AB R5, R19, R32 ;  /* 0x000000201305723e */ /* 0x000fe200000010ff */
[----:B------:R-:W-:Y:S01]  /*56b0*/  FMUL.FTZ R19, R251, R8 ;  /* 0x00000008fb137220 */ /* 0x000fe20000410000 */
[----:B------:R-:W-:Y:S01]  /*56c0*/  FFMA.FTZ R8, -R169, R169, 1 ;  /* 0x3f800000a9087423 */ /* 0x000fe200000101a9 */
[----:B------:R-:W-:Y:S01]  /*56d0*/  FADD.FTZ R28, -R141, R28 ;  /* 0x0000001c8d1c7221 */ /* 0x000fe20000010100 */
        /* <DEDUP_REMOVED lines=11> */
[----:B------:R-:W-:Y:S01]  /*5790*/  FADD.FTZ R14, -R140, R14 ;  /* 0x0000000e8c0e7221 */ /* 0x000fe20000010100 */
[----:B------:R-:W-:Y:S01]  /*57a0*/  FMUL.FTZ R16, R29, R0 ;  /* 0x000000001d107220 */ /* 0x000fe20000410000 */
[----:B------:R-:W-:Y:S01]  /*57b0*/  FMUL.FTZ R15, R252, R15 ;  /* 0x0000000ffc0f7220 */ /* 0x000fe20000410000 */
[----:B------:R-:W-:Y:S01]  /*57c0*/  F2FP.BF16.F32.PACK_AB R0, R22, R23 ;  /* 0x000000171600723e */ /* 0x000fe200000010ff */
[----:B------:R-:W-:Y:S01]  /*57d0*/  FMUL.FTZ R8, R8, UR10 ;  /* 0x0000000a08087c20 */ /* 0x000fe20008410000 */
[----:B------:R-:W-:Y:S01]  /*57e0*/  FMUL.FTZ R28, R241, R28 ;  /* 0x0000001cf11c7220 */ /* 0x000fe20000410000 */
[----:B------:R-:W-:Y:S01]  /*57f0*/  FMUL.FTZ R7, R7, UR10 ;  /* 0x0000000a07077c20 */ /* 0x000fe20008410000 */
[----:B------:R-:W-:Y:S01]  /*5800*/  FADD.FTZ R11, -R140, R11 ;  /* 0x0000000b8c0b7221 */ /* 0x000fe20000010100 */
[----:B------:R1:W-:Y:S01]  /*5810*/  STS [R144+0x10000], R0 ;  /* 0x0100000090007388 */ /* 0x0003e20000000800 */
[----:B------:R-:W-:Y:S01]  /*5820*/  FMUL.FTZ R13, R25, R8 ;  /* 0x00000008190d7220 */ /* 0x000fe20000410000 */
[----:B------:R-:W-:Y:S01]  /*5830*/  FFMA.FTZ R8, -R238, R238, 1 ;  /* 0x3f800000ee087423 */ /* 0x000fe200000101ee */
[----:B------:R-:W-:Y:S01]  /*5840*/  FMUL.FTZ R28, R28, R7 ;  /* 0x000000071c1c7220 */ /* 0x000fe20000410000 */
[----:B------:R-:W-:Y:S01]  /*5850*/  FFMA.FTZ R7, -R237, R237, 1 ;  /* 0x3f800000ed077423 */ /* 0x000fe200000101ed */
[----:B------:R-:W-:Y:S01]  /*5860*/  F2FP.BF16.F32.PACK_AB R12, R12, R19 ;  /* 0x000000130c0c723e */ /* 0x000fe200000010ff */
[----:B------:R-:W-:Y:S01]  /*5870*/  FMUL.FTZ R8, R8, UR10 ;  /* 0x0000000a08087c20 */ /* 0x000fe20008410000 */
[----:B------:R-:W-:Y:S01]  /*5880*/  FADD.FTZ R30, -R140, R30 ;  /* 0x0000001e8c1e7221 */ /* 0x000fe20000010100 */
[----:B------:R-:W-:Y:S01]  /*5890*/  FMUL.FTZ R7, R7, UR10 ;  /* 0x0000000a07077c20 */ /* 0x000fe20008410000 */
[----:B------:R-:W-:Y:S01]  /*58a0*/  FADD.FTZ R24, -R141, R24 ;  /* 0x000000188d187221 */ /* 0x000fe20000010100 */
[----:B------:R-:W-:Y:S01]  /*58b0*/  FFMA.FTZ R9, -R161, R161, 1 ;  /* 0x3f800000a1097423 */ /* 0x000fe200000101a1 */
[----:B------:R-:W-:Y:S01]  /*58c0*/  FMUL.FTZ R30, R245, R30 ;  /* 0x0000001ef51e7220 */ /* 0x000fe20000410000 */
[----:B-1----:R-:W-:Y:S01]  /*58d0*/  FFMA.FTZ R5, -R236, R236, 1 ;  /* 0x3f800000ec057423 */ /* 0x002fe200000101ec */
[----:B------:R-:W-:Y:S01]  /*58e0*/  FADD.FTZ R31, -R140, R31 ;  /* 0x0000001f8c1f7221 */ /* 0x000fe20000010100 */
[----:B------:R-:W-:Y:S01]  /*58f0*/  FMUL.FTZ R24, R243, R24 ;  /* 0x00000018f3187220 */ /* 0x000fe20000410000 */
[----:B------:R-:W-:Y:S01]  /*5900*/  FMUL.FTZ R9, R9, UR10 ;  /* 0x0000000a09097c20 */ /* 0x000fe20008410000 */
[----:B------:R-:W-:Y:S01]  /*5910*/  FMUL.FTZ R5, R5, UR10 ;  /* 0x0000000a05057c20 */ /* 0x000fe20008410000 */
[----:B------:R-:W-:Y:S01]  /*5920*/  FMUL.FTZ R31, R244, R31 ;  /* 0x0000001ff41f7220 */ /* 0x000fe20000410000 */
[----:B------:R-:W-:Y:S01]  /*5930*/  FADD.FTZ R27, -R140, R27 ;  /* 0x0000001b8c1b7221 */ /* 0x000fe20000010100 */
[----:B------:R-:W-:Y:S01]  /*5940*/  FMUL.FTZ R24, R24, R9 ;  /* 0x0000000918187220 */ /* 0x000fe20000410000 */
[----:B------:R-:W-:Y:S01]  /*5950*/  F2FP.BF16.F32.PACK_AB R17, R17, R34 ;  /* 0x000000221111723e */ /* 0x000fe200000010ff */
[----:B------:R-:W4:Y:S01]  /*5960*/  LDL.LU.64 R150, [R1+0x10] ;  /* 0x0000100001967983 */ /* 0x000f220000300a00 */
[----:B------:R-:W-:Y:S01]  /*5970*/  FMUL.FTZ R27, R248, R27 ;  /* 0x0000001bf81b7220 */ /* 0x000fe20000410000 */
[----:B------:R-:W-:Y:S01]  /*5980*/  F2FP.BF16.F32.PACK_AB R16, R16, R28 ;  /* 0x0000001c1010723e */ /* 0x000fe200000010ff */
[----:B------:R-:W1:Y:S01]  /*5990*/  LDC R149, c[0x0][0x44c] ;  /* 0x00011300ff957b82 */ /* 0x000e620000000800 */
[----:B------:R-:W-:Y:S01]  /*59a0*/  FFMA.FTZ R0, -R235, R235, 1 ;  /* 0x3f800000eb007423 */ /* 0x000fe200000101eb */
[----:B------:R-:W-:Y:S03]  /*59b0*/  F2FP.BF16.F32.PACK_AB R13, R13, R24 ;  /* 0x000000180d0d723e */ /* 0x000fe600000010ff */
[----:B------:R-:W-:Y:S04]  /*59c0*/  FMUL.FTZ R0, R0, UR10 ;  /* 0x0000000a00007c20 */ /* 0x000fe80008410000 */
[----:B------:R-:W-:Y:S01]  /*59d0*/  FMUL.FTZ R15, R15, R0 ;  /* 0x000000000f0f7220 */ /* 0x000fe20000410000 */
[----:B------:R-:W-:Y:S01]  /*59e0*/  FFMA.FTZ R0, -R165, R165, 1 ;  /* 0x3f800000a5007423 */ /* 0x000fe200000101a5 */
[----:B-1----:R-:W-:Y:S02]  /*59f0*/  IMAD R169, R149, UR8, RZ ;  /* 0x0000000895a97c24 */ /* 0x002fe4000f8e02ff */
[----:B--2---:R-:W-:Y:S04]  /*5a00*/  FMUL.FTZ R10, R134, R10 ;  /* 0x0000000a860a7220 */ /* 0x004fe80000410000 */
[----:B------:R-:W-:Y:S01]  /*5a10*/  FMUL.FTZ R19, R10, R8 ;  /* 0x000000080a137220 */ /* 0x000fe20000410000 */
[----:B------:R-:W-:Y:S01]  /*5a20*/  FMUL.FTZ R10, R0, UR10 ;  /* 0x0000000a000a7c20 */ /* 0x000fe20008410000 */
[----:B---3--:R-:W-:Y:S01]  /*5a30*/  FMUL.FTZ R11, R133, R11 ;  /* 0x0000000b850b7220 */ /* 0x008fe20000410000 */
[----:B------:R-:W-:Y:S01]  /*5a40*/  FFMA.FTZ R0, -R163, R163, 1 ;  /* 0x3f800000a3007423 */ /* 0x000fe200000101a3 */
[----:B----4-:R-:W-:Y:S02]  /*5a50*/  FMUL.FTZ R14, R132, R14 ;  /* 0x0000000e840e7220 */ /* 0x010fe40000410000 */
[----:B------:R-:W-:Y:S01]  /*5a60*/  FMUL.FTZ R11, R11, R7 ;  /* 0x000000070b0b7220 */ /* 0x000fe20000410000 */
[----:B------:R-:W-:Y:S01]  /*5a70*/  FADD.FTZ R7, -R140, R26 ;  /* 0x0000001a8c077221 */ /* 0x000fe20000010100 */
[----:B------:R-:W-:Y:S01]  /*5a80*/  FMUL.FTZ R14, R14, R5 ;  /* 0x000000050e0e7220 */ /* 0x000fe20000410000 */
[----:B------:R-:W-:Y:S02]  /*5a90*/  FFMA.FTZ R5, -R168, R168, 1 ;  /* 0x3f800000a8057423 */ /* 0x000fe400000101a8 */
[----:B------:R-:W-:Y:S02]  /*5aa0*/  FMUL.FTZ R7, R249, R7 ;  /* 0x00000007f9077220 */ /* 0x000fe40000410000 */
[----:B------:R-:W-:Y:S01]  /*5ab0*/  FMUL.FTZ R8, R5, UR10 ;  /* 0x0000000a05087c20 */ /* 0x000fe20008410000 */
[----:B------:R-:W-:Y:S01]  /*5ac0*/  FMUL.FTZ R5, R0, UR10 ;  /* 0x0000000a00057c20 */ /* 0x000fe20008410000 */
[----:B------:R-:W-:Y:S01]  /*5ad0*/  FMUL.FTZ R10, R7, R10 ;  /* 0x0000000a070a7220 */ /* 0x000fe20000410000 */
[----:B------:R-:W-:Y:S01]  /*5ae0*/  FFMA.FTZ R7, -R162, R162, 1 ;  /* 0x3f800000a2077423 */ /* 0x000fe200000101a2 */
[----:B------:R-:W-:Y:S01]  /*5af0*/  FMUL.FTZ R8, R27, R8 ;  /* 0x000000081b087220 */ /* 0x000fe20000410000 */
[----:B------:R-:W-:Y:S01]  /*5b00*/  FMUL.FTZ R30, R30, R5 ;  /* 0x000000051e1e7220 */ /* 0x000fe20000410000 */
[----:B------:R-:W-:Y:S01]  /*5b10*/  F2FP.BF16.F32.PACK_AB R5, R11, R19 ;  /* 0x000000130b05723e */ /* 0x000fe200000010ff */
[----:B------:R-:W-:Y:S01]  /*5b20*/  FMUL.FTZ R7, R7, UR10 ;  /* 0x0000000a07077c20 */ /* 0x000fe20008410000 */
[--C-:B------:R-:W-:Y:S02]  /*5b30*/  SHF.R.U32.HI R0, RZ, 0x4, R230.reuse ;  /* 0x00000004ff007819 */ /* 0x100fe400000116e6 */
[----:B------:R-:W-:Y:S01]  /*5b40*/  F2FP.BF16.F32.PACK_AB R8, R8, R10 ;  /* 0x0000000a0808723e */ /* 0x000fe200000010ff */
[----:B------:R1:W-:Y:S01]  /*5b50*/  STS [R144+0x10400], R5 ;  /* 0x0104000590007388 */ /* 0x0003e20000000800 */
[----:B------:R-:W-:Y:S01]  /*5b60*/  FMUL.FTZ R9, R31, R7 ;  /* 0x000000071f097220 */ /* 0x000fe20000410000 */
[----:B------:R-:W-:Y:S03]  /*5b70*/  F2FP.BF16.F32.PACK_AB R7, R15, R14 ;  /* 0x0000000e0f07723e */ /* 0x000fe600000010ff */
[----:B------:R-:W-:Y:S01]  /*5b80*/  STS [R6+0x10000], R12 ;  /* 0x0100000c06007388 */ /* 0x000fe20000000800 */
[----:B------:R-:W-:Y:S02]  /*5b90*/  LOP3.LUT R168, R0, 0x8, RZ, 0xc0, !PT ;  /* 0x0000000800a87812 */ /* 0x000fe400078ec0ff */
[----:B------:R-:W-:Y:S02]  /*5ba0*/  F2FP.BF16.F32.PACK_AB R9, R9, R30 ;  /* 0x0000001e0909723e */ /* 0x000fe400000010ff */
[----:B------:R-:W-:Y:S01]  /*5bb0*/  STS [R6+0x10400], R7 ;  /* 0x0104000706007388 */ /* 0x000fe20000000800 */
[----:B------:R-:W-:Y:S04]  /*5bc0*/  LOP3.LUT R0, R168, 0x10, R230, 0xf8, !PT ;  /* 0x00000010a8007812 */ /* 0x000fe800078ef8e6 */
[----:B------:R-:W-:Y:S01]  /*5bd0*/  STS [R4+-0x4000], R21 ;  /* 0xffc0001504007388 */ /* 0x000fe20000000800 */
[--C-:B------:R-:W-:Y:S04]  /*5be0*/  LOP3.LUT R0, R0, 0xc0, R231.reuse, 0xf8, !PT ;  /* 0x000000c000007812 */ /* 0x100fe800078ef8e7 */
[----:B------:R-:W-:Y:S01]  /*5bf0*/  STS [R4+-0x3c00], R18 ;  /* 0xffc4001204007388 */ /* 0x000fe20000000800 */
[----:B------:R-:W-:Y:S04]  /*5c00*/  LOP3.LUT R0, R0, 0x18, R232, 0x78, !PT ;  /* 0x0000001800007812 */ /* 0x000fe800078e78e8 */
[----:B------:R-:W-:Y:S02]  /*5c10*/  LOP3.LUT R0, R0, 0x120, R231, 0xf8, !PT ;  /* 0x0000012000007812 */ /* 0x000fe400078ef8e7 */
[----:B-1----:R-:W-:Y:S02]  /*5c20*/  IADD3 R5, PT, PT, R33, R4, RZ ;  /* 0x0000000421057210 */ /* 0x002fe40007ffe0ff */
[----:B------:R-:W-:Y:S03]  /*5c30*/  LEA R0, R0, UR4, 0x1 ;  /* 0x0000000400007c11 */ /* 0x000fe6000f8e08ff */
        /* <DEDUP_REMOVED lines=88> */
[----:B------:R-:W-:Y:S05]  /*61c0*/  IMAD.X R5, RZ, RZ, ~UR16, P0 ;  /* 0x80000010ff057e24 */ /* 0x000fea00080e06ff */
[----:B------:R-:W-:Y:S02]  /*61d0*/  SHF.R.S64 R7, R6, 0x1f, R5 ;  /* 0x0000001f06077819 */ /* 0x000fe40000001005 */
[----:B------:R-:W-:Y:S04]  /*61e0*/  LOP3.LUT R6, R8, 0x18, R230, 0x78, !PT ;  /* 0x0000001808067812 */ /* 0x000fe800078e78e6 */
        /* <DEDUP_REMOVED lines=13> */
.L_x_373:
        /* <DEDUP_REMOVED lines=68> */
[----:B------:R-:W3:Y:S03]  /*6700*/  LDSM.16.M88.4 R152, [R165+0x11000] ;  /* 0x01100000a598783b */ /* 0x000ee60000000200 */
[C---:B------:R-:W-:Y:S08]  /*6710*/  HMMA.16816.F32.BF16 R4, R132.reuse, R156, R4 ;  /* 0x0000009c8404723c */ /* 0x040ff00000041804 */
[C---:B------:R-:W-:Y:S08]  /*6720*/  HMMA.16816.F32.BF16 R8, R132.reuse, R158, R8 ;  /* 0x0000009e8408723c */ /* 0x040ff00000041808 */
[C---:B-----5:R-:W-:Y:S08]  /*6730*/  HMMA.16816.F32.BF16 R12, R132.reuse, R32, R12 ;  /* 0x00000020840c723c */ /* 0x060ff0000004180c */
[C---:B------:R-:W-:Y:S01]  /*6740*/  HMMA.16816.F32.BF16 R16, R132.reuse, R34, R16 ;  /* 0x000000228410723c */ /* 0x040fe20000041810 */
[----:B------:R-:W5:Y:S07]  /*6750*/  LDSM.16.MT88.4 R32, [R0+0xc400] ;  /* 0x00c400000020783b */ /* 0x000f6e0000004200 */
[C---:B------:R-:W-:Y:S08]  /*6760*/  HMMA.16816.F32.BF16 R20, R132.reuse, R136, R20 ;  /* 0x000000888414723c */ /* 0x040ff00000041814 */
[----:B------:R-:W-:Y:S01]  /*6770*/  HMMA.16816.F32.BF16 R24, R132, R138, R24 ;  /* 0x0000008a8418723c */ /* 0x000fe20000041818 */
[----:B------:R-:W-:Y:S04]  /*6780*/  LDSM.16.MT88.4 R136, [R0+0xa800] ;  /* 0x00a800000088783b */ /* 0x000fe80000004200 */
[----:B------:R-:W-:Y:S03]  /*6790*/  LDSM.16.M88.4 R132, [R164+0x2000] ;  /* 0x00200000a484783b */ /* 0x000fe60000000200 */
[C---:B-1----:R-:W-:Y:S08]  /*67a0*/  HMMA.16816.F32.BF16 R4, R140.reuse, R148, R4 ;  /* 0x000000948c04723c */ /* 0x042ff00000041804 */
[C---:B------:R-:W-:Y:S08]  /*67b0*/  HMMA.16816.F32.BF16 R8, R140.reuse, R150, R8 ;  /* 0x000000968c08723c */ /* 0x040ff00000041808 */
[C---:B---3--:R-:W-:Y:S08]  /*67c0*/  HMMA.16816.F32.BF16 R12, R140.reuse, R28, R12 ;  /* 0x0000001c8c0c723c */ /* 0x048ff0000004180c */
[C---:B------:R-:W-:Y:S01]  /*67d0*/  HMMA.16816.F32.BF16 R16, R140.reuse, R30, R16 ;  /* 0x0000001e8c10723c */ /* 0x040fe20000041810 */
[----:B------:R-:W1:Y:S07]  /*67e0*/  LDSM.16.MT88.4 R28, [R0+0xe400] ;  /* 0x00e40000001c783b */ /* 0x000e6e0000004200 */
[C---:B------:R-:W-:Y:S08]  /*67f0*/  HMMA.16816.F32.BF16 R20, R140.reuse, R144, R20 ;  /* 0x000000908c14723c */ /* 0x040ff00000041814 */
[----:B------:R-:W-:Y:S01]  /*6800*/  HMMA.16816.F32.BF16 R24, R140, R146, R24 ;  /* 0x000000928c18723c */ /* 0x000fe20000041818 */
[----:B------:R-:W-:Y:S07]  /*6810*/  LDSM.16.MT88.4 R140, [R0+0xac00] ;  /* 0x00ac0000008c783b */ /* 0x000fee0000004200 */
        /* <DEDUP_REMOVED lines=18> */
[C---:B------:R-:W-:Y:S05]  /*6940*/  HMMA.16816.F32.BF16 R4, R132.reuse, R136, R4 ;  /* 0x000000888404723c */ /* 0x040fea0000041804 */
[C---:B------:R-:W-:Y:S03]  /*6950*/  LEA R152, P0, R169.reuse, R150, 0x5 ;  /* 0x00000096a9987211 */ /* 0x040fe600078028ff */
[C---:B------:R-:W-:Y:S01]  /*6960*/  HMMA.16816.F32.BF16 R8, R132.reuse, R138, R8 ;  /* 0x0000008a8408723c */ /* 0x040fe20000041808 */
[----:B------:R-:W5:Y:S02]  /*6970*/  LDSM.16.M88.4 R136, [R166+0x2000] ;  /* 0x00200000a688783b */ /* 0x000f640000000200 */
[C---:B------:R-:W-:Y:S03]  /*6980*/  LEA.HI.X.SX32 R153, R169.reuse, R151, 0x5, P0 ;  /* 0x00000097a9997211 */ /* 0x040fe600000f2eff */
[C---:B------:R-:W-:Y:S02]  /*6990*/  IMAD.WIDE R154, R169.reuse, -0xc0, R152 ;  /* 0xffffff40a99a7825 */ /* 0x040fe400078e0298 */
[C---:B---3--:R-:W-:Y:S03]  /*69a0*/  HMMA.16816.F32.BF16 R12, R132.reuse, R32, R12 ;  /* 0x00000020840c723c */ /* 0x048fe6000004180c */
[C---:B------:R-:W-:Y:S05]  /*69b0*/  LEA R148, P0, R169.reuse, R154, 0x5 ;  /* 0x0000009aa9947211 */ /* 0x040fea00078028ff */
[C---:B------:R-:W-:Y:S01]  /*69c0*/  HMMA.16816.F32.BF16 R16, R132.reuse, R34, R16 ;  /* 0x000000228410723c */ /* 0x040fe20000041810 */
[----:B------:R-:W3:Y:S02]  /*69d0*/  LDSM.16.MT88.4 R32, [R0+0xcc00] ;  /* 0x00cc00000020783b */ /* 0x000ee40000004200 */
        /* <DEDUP_REMOVED lines=9> */
[C---:B-----5:R-:W-:Y:S05]  /*6a70*/  HMMA.16816.F32.BF16 R4, R136.reuse, R140, R4 ;  /* 0x0000008c8804723c */ /* 0x060fea0000041804 */
[C---:B------:R-:W-:Y:S02]  /*6a80*/  LEA.HI.X.SX32 R135, R169.reuse, R145, 0x5, P0 ;  /* 0x00000091a9877211 */ /* 0x040fe400000f2eff */
[C---:B------:R-:W-:Y:S01]  /*6a90*/  LEA R132, P0, R169.reuse, R134, 0x5 ;  /* 0x00000086a9847211 */ /* 0x040fe200078028ff */
[C---:B------:R-:W-:Y:S03]  /*6aa0*/  HMMA.16816.F32.BF16 R8, R136.reuse, R142, R8 ;  /* 0x0000008e8808723c */ /* 0x040fe60000041808 */
[C---:B------:R-:W-:Y:S02]  /*6ab0*/  LEA.HI.X.SX32 R133, R169.reuse, R135, 0x5, P0 ;  /* 0x00000087a9857211 */ /* 0x040fe400000f2eff */
[----:B------:R-:W-:Y:S02]  /*6ac0*/  LEA R140, P0, R169, R132, 0x5 ;  /* 0x00000084a98c7211 */ /* 0x000fe400078028ff */
[----:B-1----:R-:W-:Y:S01]  /*6ad0*/  @P5 LOP3.LUT R0, R223, 0x10, RZ, 0xc0, !PT ;  /* 0x00000010df005812 */ /* 0x002fe200078ec0ff */
[C---:B---3--:R-:W-:Y:S03]  /*6ae0*/  HMMA.16816.F32.BF16 R12, R136.reuse, R32, R12 ;  /* 0x00000020880c723c */ /* 0x048fe6000004180c */
        /* <DEDUP_REMOVED lines=305> */
.L_x_375:
        /* <DEDUP_REMOVED lines=13> */
.L_x_376:
[----:B------:R-:W1:Y:S01]  /*7ed0*/  LDCU.64 UR8, c[0x0][0x5c8] ;  /* 0x0000b900ff0877ac */ /* 0x000e620008000a00 */
[----:B------:R-:W-:-:S04]  /*7ee0*/  UIADD3 UR5, UPT, UPT, UR44, UR45, URZ ;  /* 0x0000002d2c057290 */ /* 0x000fc8000fffe0ff */
[----:B-1----:R-:W-:Y:S02]  /*7ef0*/  UIMAD.WIDE.U32 UR20, UR5, UR8, URZ ;  /* 0x00000008051472a5 */ /* 0x002fe4000f8e00ff */
[----:B------:R-:W-:-:S04]  /*7f00*/  UIMAD UR5, UR5, UR9, URZ ;  /* 0x00000009050572a4 */ /* 0x000fc8000f8e02ff */
[----:B------:R-:W-:-:S06]  /*7f10*/  UIADD3 UR5, UPT, UPT, UR21, UR5, URZ ;  /* 0x0000000515057290 */ /* 0x000fcc000fffe0ff */
[----:B------:R-:W-:-:S07]  /*7f20*/  MOV R23, UR5 ;  /* 0x0000000500177c02 */ /* 0x000fce0008000f00 */
.L_x_377:
[----:B------:R-:W-:Y:S01]  /*7f30*/  BAR.SYNC.DEFER_BLOCKING 0x0 ;  /* 0x0000000000007b1d */ /* 0x000fe20000010000 */
[--C-:B------:R-:W-:Y:S01]  /*7f40*/  LOP3.LUT R0, R0, 0xd8, R167.reuse, 0x78, !PT ;  /* 0x000000d800007812 */ /* 0x100fe200078e78a7 */
[----:B------:R-:W-:Y:S01]  /*7f50*/  USHF.L.U32 UR5, UR39, 0x7, URZ ;  /* 0x0000000727057899 */ /* 0x000fe200080006ff */
[----:B------:R-:W-:Y:S01]  /*7f60*/  SHF.R.U32.HI R230, RZ, 0x2, R230 ;  /* 0x00000002ffe67819 */ /* 0x000fe200000116e6 */
[----:B------:R-:W-:Y:S01]  /*7f70*/  USHF.L.U32 UR15, UR39, 0x7, URZ ;  /* 0x00000007270f7899 */ /* 0x000fe200080006ff */
[--C-:B------:R-:W-:Y:S01]  /*7f80*/  LOP3.LUT R0, R0, 0x1f20, R167.reuse, 0xf8, !PT ;  /* 0x00001f2000007812 */ /* 0x100fe200078ef8a7 */
[----:B------:R-:W-:Y:S02]  /*7f90*/  UIMAD.WIDE.U32 UR22, UR5, UR10, URZ ;  /* 0x0000000a051672a5 */ /* 0x000fe4000f8e00ff */
[----:B------:R-:W1:Y:S01]  /*7fa0*/  LDC.64 R8, c[0x0][0x5d8] ;  /* 0x00017600ff087b82 */ /* 0x000e620000000a00 */
[----:B------:R-:W-:Y:S01]  /*7fb0*/  USHF.R.S32.HI UR16, URZ, 0x1f, UR5 ;  /* 0x0000001fff107899 */ /* 0x000fe20008011405 */
[----:B------:R-:W-:Y:S01]  /*7fc0*/  LEA R0, R0, UR4, 0x1 ;  /* 0x0000000400007c11 */ /* 0x000fe2000f8e08ff */
[----:B------:R-:W-:Y:S01]  /*7fd0*/  UIADD3 UR38, UPT, UPT, -UR15, UR38, URZ ;  /* 0x000000260f267290 */ /* 0x000fe2000fffe1ff */
[C---:B------:R-:W-:Y:S01]  /*7fe0*/  VIADD R5, R230.reuse, 0x40 ;  /* 0x00000040e6057836 */ /* 0x040fe20000000000 */
[----:B------:R-:W-:Y:S01]  /*7ff0*/  UIMAD UR14, UR16, UR10, URZ ;  /* 0x0000000a100e72a4 */ /* 0x000fe2000f8e02ff */
[----:B------:R-:W-:Y:S01]  /*8000*/  IMAD.U32 R2, RZ, RZ, UR22 ;  /* 0x00000016ff027e24 */ /* 0x000fe2000f8e00ff */
[----:B------:R-:W-:Y:S01]  /*8010*/  BSSY.RECONVERGENT B0, `(.L_x_378) ;  /* 0x0000026000007945 */ /* 0x000fe20003800200 */
[----:B------:R-:W2:Y:S01]  /*8020*/  LDC.64 R58, c[0x0][0x5e0] ;  /* 0x00017800ff3a7b82 */ /* 0x000ea20000000a00 */
[----:B------:R-:W-:Y:S01]  /*8030*/  UIMAD UR14, UR5, UR11, UR14 ;  /* 0x0000000b050e72a4 */ /* 0x000fe2000f8e020e */
[----:B------:R-:W-:Y:S01]  /*8040*/  ISETP.GE.AND P1, PT, R230, UR38, PT ;  /* 0x00000026e6007c0c */ /* 0x000fe2000bf26270 */
[----:B------:R-:W-:Y:S01]  /*8050*/  IMAD.U32 R3, RZ, RZ, UR23 ;  /* 0x00000017ff037e24 */ /* 0x000fe2000f8e00ff */
[----:B------:R-:W-:Y:S01]  /*8060*/  LOP3.LUT R4, R2, 0x18, R167, 0xf8, !PT ;  /* 0x0000001802047812 */ /* 0x000fe200078ef8a7 */
[----:B------:R-:W-:Y:S01]  /*8070*/  IMAD.U32 R56, RZ, RZ, UR8 ;  /* 0x00000008ff387e24 */ /* 0x000fe2000f8e00ff */
[----:B------:R-:W-:-:S02]  /*8080*/  ISETP.GE.AND P2, PT, R5, UR38, PT ;  /* 0x0000002605007c0c */ /* 0x000fc4000bf46270 */
[----:B------:R-:W-:Y:S01]  /*8090*/  IADD3 R2, P0, PT, R4, UR18, RZ ;  /* 0x0000001204027c10 */ /* 0x000fe2000ff1e0ff */
[----:B------:R3:W4:Y:S01]  /*80a0*/  LDS.128 R28, [R0+0xa000] ;  /* 0x00a00000001c7984 */ /* 0x0007220000000c00 */
[----:B------:R-:W-:Y:S01]  /*80b0*/  IMAD.U32 R4, RZ, RZ, UR14 ;  /* 0x0000000eff047e24 */ /* 0x000fe2000f8e00ff */
[----:B------:R-:W-:Y:S02]  /*80c0*/  LOP3.LUT R167, R167, 0x18, RZ, 0xc0, !PT ;  /* 0x00000018a7a77812 */ /* 0x000fe400078ec0ff */
[----:B------:R3:W2:Y:S02]  /*80d0*/  LDS.128 R24, [R0+0xc000] ;  /* 0x00c0000000187984 */ /* 0x0006a40000000c00 */
[----:B------:R-:W-:Y:S02]  /*80e0*/  IADD3.X R3, PT, PT, R3, UR17, R4, P0, !PT ;  /* 0x0000001103037c10 */ /* 0x000fe400087fe404 */
[----:B------:R3:W2:Y:S01]  /*80f0*/  LDS.128 R40, [R0+0xf000] ;  /* 0x00f0000000287984 */ /* 0x0006a20000000c00 */
[----:B------:R-:W-:Y:S01]  /*8100*/  IADD3 R21, P0, PT, R230, 0x40, RZ ;  /* 0x00000040e6157810 */ /* 0x000fe20007f1e0ff */
[----:B-1----:R-:W-:-:S02]  /*8110*/  IMAD.WIDE.U32 R6, R8, UR25, R2 ;  /* 0x0000001908067c25 */ /* 0x002fc4000f8e0002 */
[----:B------:R3:W1:Y:S02]  /*8120*/  LDS.128 R52, [R0+0x10000] ;  /* 0x0100000000347984 */ /* 0x0006640000000c00 */
[----:B------:R-:W-:Y:S02]  /*8130*/  IMAD.X R22, RZ, RZ, RZ, P0 ;  /* 0x000000ffff167224 */ /* 0x000fe400000e06ff */
[----:B------:R3:W1:Y:S01]  /*8140*/  LDS.128 R36, [R0+0x11000] ;  /* 0x0110000000247984 */ /* 0x0006620000000c00 */
[----:B------:R-:W-:-:S03]  /*8150*/  IMAD R20, R9, UR25, R7 ;  /* 0x0000001909147c24 */ /* 0x000fc6000f8e0207 */
[----:B------:R3:W1:Y:S04]  /*8160*/  LDS.128 R48, [R0+0x12000] ;  /* 0x0120000000307984 */ /* 0x0006680000000c00 */
[----:B------:R3:W1:Y:S04]  /*8170*/  LDS.128 R32, [R0+0x13000] ;  /* 0x0130000000207984 */ /* 0x0006680000000c00 */
[----:B------:R3:W1:Y:S01]  /*8180*/  LDS.128 R44, [R0+0x14000] ;  /* 0x01400000002c7984 */ /* 0x0006620000000c00 */
[----:B--2-4-:R-:W-:Y:S05]  /*8190*/  @P1 BRA `(.L_x_379) ;  /* 0x0000000000341947 */ /* 0x014fea0003800000 */
[----:B------:R-:W2:Y:S01]  /*81a0*/  LDS.128 R12, [R0+0xb000] ;  /* 0x00b00000000c7984 */ /* 0x000ea20000000c00 */
[----:B------:R-:W4:Y:S01]  /*81b0*/  LDCU.64 UR14, c[0x0][0x560] ;  /* 0x0000ac00ff0e77ac */ /* 0x000f220008000a00 */
[----:B------:R-:W-:Y:S02]  /*81c0*/  MOV R2, R6 ;  /* 0x0000000600027202 */ /* 0x000fe40000000f00 */
[----:B------:R-:W5:Y:S01]  /*81d0*/  LDS.128 R8, [R0+0x9000] ;  /* 0x0090000000087984 */ /* 0x000f620000000c00 */
[----:B------:R-:W-:-:S03]  /*81e0*/  MOV R3, R20 ;  /* 0x0000001400037202 */ /* 0x000fc60000000f00 */
[----:B------:R-:W3:Y:S01]  /*81f0*/  LDS.128 R16, [R0+0xd000] ;  /* 0x00d0000000107984 */ /* 0x000ee20000000c00 */
[----:B------:R-:W-:-:S04]  /*8200*/  IMAD.WIDE.U32 R4, R230, UR10, R2 ;  /* 0x0000000ae6047c25 */ /* 0x000fc8000f8e0002 */
[----:B------:R-:W-:Y:S01]  /*8210*/  IMAD R3, R230, UR11, R5 ;  /* 0x0000000be6037c24 */ /* 0x000fe2000f8e0205 */
[----:B----4-:R-:W-:-:S04]  /*8220*/  LEA R2, P0, R4, UR14, 0x1 ;  /* 0x0000000e04027c11 */ /* 0x010fc8000f8008ff */
[----:B------:R-:W-:-:S05]  /*8230*/  LEA.HI.X R3, R4, UR15, R3, 0x1, P0 ;  /* 0x0000000f04037c11 */ /* 0x000fca00080f0c03 */
[----:B--2---:R2:W-:Y:S04]  /*8240*/  STG.E.128 desc[UR36][R2.64+0x40], R12 ;  /* 0x0000400c02007986 */ /* 0x0045e8000c101d24 */
[----:B-----5:R2:W-:Y:S04]  /*8250*/  STG.E.128 desc[UR36][R2.64], R8 ;  /* 0x0000000802007986 */ /* 0x0205e8000c101d24 */
[----:B---3--:R2:W-:Y:S02]  /*8260*/  STG.E.128 desc[UR36][R2.64+0x80], R16 ;  /* 0x0000801002007986 */ /* 0x0085e4000c101d24 */
.L_x_379:
[----:B------:R-:W-:Y:S05]  /*8270*/  BSYNC.RECONVERGENT B0 ;  /* 0x0000000000007941 */ /* 0x000fea0003800200 */
.L_x_378:
[----:B--2---:R2:W4:Y:S01]  /*8280*/  LDS.128 R8, [R0+0xe000] ;  /* 0x00e0000000087984 */ /* 0x0045220000000c00 */
[----:B------:R-:W-:Y:S04]  /*8290*/  BSSY.RECONVERGENT B0, `(.L_x_380) ;  /* 0x000000e000007945 */ /* 0x000fe80003800200 */
[----:B------:R-:W-:Y:S05]  /*82a0*/  @P2 BRA `(.L_x_381) ;  /* 0x0000000000302947 */ /* 0x000fea0003800000 */
[----:B------:R-:W5:Y:S01]  /*82b0*/  LDCU.64 UR14, c[0x0][0x560] ;  /* 0x0000ac00ff0e77ac */ /* 0x000f620008000a00 */
[----:B------:R-:W-:Y:S01]  /*82c0*/  MOV R2, R6 ;  /* 0x0000000600027202 */ /* 0x000fe20000000f00 */
[----:B--23--:R-:W-:Y:S01]  /*82d0*/  IMAD R0, R22, UR10, RZ ;  /* 0x0000000a16007c24 */ /* 0x00cfe2000f8e02ff */
[----:B------:R-:W-:-:S03]  /*82e0*/  MOV R3, R20 ;  /* 0x0000001400037202 */ /* 0x000fc60000000f00 */
[C---:B------:R-:W-:Y:S02]  /*82f0*/  IMAD R0, R21.reuse, UR11, R0 ;  /* 0x0000000b15007c24 */ /* 0x040fe4000f8e0200 */
[----:B------:R-:W-:-:S05]  /*8300*/  IMAD.WIDE.U32 R4, R21, UR10, R2 ;  /* 0x0000000a15047c25 */ /* 0x000fca000f8e0002 */
[----:B------:R-:W-:Y:S02]  /*8310*/  IADD3 R0, PT, PT, R0, R5, RZ ;  /* 0x0000000500007210 */ /* 0x000fe40007ffe0ff */
[----:B-----5:R-:W-:-:S04]  /*8320*/  LEA R2, P0, R4, UR14, 0x1 ;  /* 0x0000000e04027c11 */ /* 0x020fc8000f8008ff */
[----:B------:R-:W-:-:S05]  /*8330*/  LEA.HI.X R3, R4, UR15, R0, 0x1, P0 ;  /* 0x0000000f04037c11 */ /* 0x000fca00080f0c00 */
[----:B------:R2:W-:Y:S04]  /*8340*/  STG.E.128 desc[UR36][R2.64], R28 ;  /* 0x0000001c02007986 */ /* 0x0005e8000c101d24 */
[----:B------:R2:W-:Y:S04]  /*8350*/  STG.E.128 desc[UR36][R2.64+0x40], R24 ;  /* 0x0000401802007986 */ /* 0x0005e8000c101d24 */
[----:B----4-:R2:W-:Y:S02]  /*8360*/  STG.E.128 desc[UR36][R2.64+0x80], R8 ;  /* 0x0000800802007986 */ /* 0x0105e4000c101d24 */
.L_x_381:
[----:B------:R-:W-:Y:S05]  /*8370*/  BSYNC.RECONVERGENT B0 ;  /* 0x0000000000007941 */ /* 0x000fea0003800200 */
.L_x_380:
        /* <DEDUP_REMOVED lines=9> */
[----:B---3--:R-:W-:Y:S01]  /*8410*/  IMAD R0, R59, UR25, R5 ;  /* 0x000000193b007c24 */ /* 0x008fe2000f8e0205 */
        /* <DEDUP_REMOVED lines=11> */
.L_x_383:
[----:B------:R-:W-:Y:S05]  /*84d0*/  BSYNC.RECONVERGENT B0 ;  /* 0x0000000000007941 */ /* 0x000fea0003800200 */
.L_x_382:
        /* <DEDUP_REMOVED lines=10> */
[----:B-1----:R3:W-:Y:S04]  /*8580*/  STG.E.128 desc[UR36][R2.64], R52 ;  /* 0x0000003402007986 */ /* 0x0027e8000c101d24 */
[----:B------:R3:W-:Y:S04]  /*8590*/  STG.E.128 desc[UR36][R2.64+0x40], R48 ;  /* 0x0000403002007986 */ /* 0x0007e8000c101d24 */
[----:B------:R3:W-:Y:S02]  /*85a0*/  STG.E.128 desc[UR36][R2.64+0x80], R44 ;  /* 0x0000802c02007986 */ /* 0x0007e4000c101d24 */
.L_x_371:
[----:B------:R-:W-:Y:S05]  /*85b0*/  BSYNC.RECONVERGENT B1 ;  /* 0x0000000000017941 */ /* 0x000fea0003800200 */
.L_x_349:
        /* <DEDUP_REMOVED lines=11> */
.L_x_385:
        /* <DEDUP_REMOVED lines=9> */
.L_x_885:


//--------------------- .text._ZN5flash44flash_bwd_dq_dk_dv_loop_seqk_parallel_kernelI23Flash_bwd_kernel_traitsILi96ELi64ELi128ELi8ELi2ELi4ELi4ELb1ELb0EN7cutlass10bfloat16_tE19Flash_kernel_traitsILi96ELi64ELi128ELi8ES3_EELb1ELb1ELb0ELb1ELb0ELb0ELb0EEEvNS_16Flash_bwd_paramsE --------------------------
	.section	.text._ZN5flash44flash_bwd_dq_dk_dv_loop_seqk_parallel_kernelI23Flash_bwd_kernel_traitsILi96ELi64ELi128ELi8ELi2ELi4ELi4ELb1ELb0EN7cutlass10bfloat16_tE19Flash_kernel_traitsILi96ELi64ELi128ELi8ES3_EELb1ELb1ELb0ELb1ELb0ELb0ELb0EEEvNS_16Flash_bwd_paramsE,"ax",@progbits
	.align	128
        .global         _ZN5flash44flash_bwd_dq_dk_dv_loop_seqk_parallel_kernelI23Flash_bwd_kernel_traitsILi96ELi64ELi128ELi8ELi2ELi4ELi4ELb1ELb0EN7cutlass10bfloat16_tE19Flash_kernel_traitsILi96ELi64ELi128ELi8ES3_EELb1ELb1ELb0ELb1ELb0ELb0ELb0EEEvNS_16Flash_bwd_paramsE
        .type           _ZN5flash44flash_bwd_dq_dk_dv_loop_seqk_parallel_kernelI23Flash_bwd_kernel_traitsILi96ELi64ELi128ELi8ELi2ELi4ELi4ELb1ELb0EN7cutlass10bfloat16_tE19Flash_kernel_traitsILi96ELi64ELi128ELi8ES3_EELb1ELb1ELb0ELb1ELb0ELb0ELb0EEEvNS_16Flash_bwd_paramsE,@function
        .size           _ZN5flash44flash_bwd_dq_dk_dv_loop_seqk_parallel_kernelI23Flash_bwd_kernel_traitsILi96ELi64ELi128ELi8ELi2ELi4ELi4ELb1ELb0EN7cutlass10bfloat16_tE19Flash_kernel_traitsILi96ELi64ELi128ELi8ES3_EELb1ELb1ELb0ELb1ELb0ELb0ELb0EEEvNS_16Flash_bwd_paramsE,(.L_x_886 - _ZN5flash44flash_bwd_dq_dk_dv_loop_seqk_parallel_kernelI23Flash_bwd_kernel_traitsILi96ELi64ELi128ELi8ELi2ELi4ELi4ELb1ELb0EN7cutlass10bfloat16_tE19Flash_kernel_traitsILi96ELi64ELi128ELi8ES3_EELb1ELb1ELb0ELb1ELb0ELb0ELb0EEEvNS_16Flash_bwd_paramsE)
        .other          _ZN5flash44flash_bwd_dq_dk_dv_loop_seqk_parallel_kernelI23Flash_bwd_kernel_traitsILi96ELi64ELi128ELi8ELi2ELi4ELi4ELb1ELb0EN7cutlass10bfloat16_tE19Flash_kernel_traitsILi96ELi64ELi128ELi8ES3_EELb1ELb1ELb0ELb1ELb0ELb0ELb0EEEvNS_16Flash_bwd_paramsE,@"STO_CUDA_ENTRY STV_DEFAULT"
_ZN5flash44flash_bwd_dq_dk_dv_loop_seqk_parallel_kernelI23Flash_bwd_kernel_traitsILi96ELi64ELi128ELi8ELi2ELi4ELi4ELb1ELb0EN7cutlass10bfloat16_tE19Flash_kernel_traitsILi96ELi64ELi128ELi8ES3_EELb1ELb1ELb0ELb1ELb0ELb0ELb0EEEvNS_16Flash_bwd_paramsE:
.text._ZN5flash44flash_bwd_dq_dk_dv_loop_seqk_parallel_kernelI23Flash_bwd_kernel_traitsILi96ELi64ELi128ELi8ELi2ELi4ELi4ELb1ELb0EN7cutlass10bfloat16_tE19Flash_kernel_traitsILi96ELi64ELi128ELi8ES3_EELb1ELb1ELb0ELb1ELb0ELb0ELb0EEEvNS_16Flash_bwd_paramsE:
        /* <DEDUP_REMOVED lines=50> */
.L_x_444:
        /* <DEDUP_REMOVED lines=52> */
.L_x_386:
        /* <DEDUP_REMOVED lines=34> */
.L_x_388:
[----:B------:R-:W1:Y:S01]  /*0880*/  LDCU.64 UR16, c[0x0][0x3b8] ;  /* 0x00007700ff1077ac */ /* 0x000e620008000a00 */
[----:B------:R-:W-:-:S04]  /*0890*/  UIADD3 UR8, UPT, UPT, UR45, UR47, URZ ;  /* 0x0000002f2d087290 */ /* 0x000fc8000fffe0ff */
[----:B-1----:R-:W-:Y:S02]  /*08a0*/  UIMAD.WIDE.U32 UR56, UR8, UR16, URZ ;  /* 0x00000010083872a5 */ /* 0x002fe4000f8e00ff */
[----:B------:R-:W-:-:S04]  /*08b0*/  UIMAD UR8, UR8, UR17, URZ ;  /* 0x00000011080872a4 */ /* 0x000fc8000f8e02ff */
[----:B------:R-:W-:-:S06]  /*08c0*/  UIADD3 UR8, UPT, UPT, UR57, UR8, URZ ;  /* 0x0000000839087290 */ /* 0x000fcc000fffe0ff */
[----:B------:R-:W-:Y:S02]  /*08d0*/  MOV R18, UR8 ;  /* 0x0000000800127c02 */ /* 0x000fe40008000f00 */
.L_x_389:
        /* <DEDUP_REMOVED lines=43> */
.L_x_390:
[----:B------:R-:W1:Y:S01]  /*0b90*/  LDCU.64 UR14, c[0x0][0x3c0] ;  /* 0x00007800ff0e77ac */ /* 0x000e620008000a00 */
[----:B------:R-:W-:-:S04]  /*0ba0*/  UIADD3 UR8, UPT, UPT, UR45, UR47, URZ ;  /* 0x0000002f2d087290 */ /* 0x000fc8000fffe0ff */
[----:B-1----:R-:W-:Y:S02]  /*0bb0*/  UIMAD.WIDE.U32 UR58, UR8, UR14, URZ ;  /* 0x0000000e083a72a5 */ /* 0x002fe4000f8e00ff */
[----:B------:R-:W-:-:S04]  /*0bc0*/  UIMAD UR8, UR8, UR15, URZ ;  /* 0x0000000f080872a4 */ /* 0x000fc8000f8e02ff */
[----:B------:R-:W-:-:S06]  /*0bd0*/  UIADD3 UR8, UPT, UPT, UR59, UR8, URZ ;  /* 0x000000083b087290 */ /* 0x000fcc000fffe0ff */
[----:B------:R-:W-:-:S07]  /*0be0*/  MOV R16, UR8 ;  /* 0x0000000800107c02 */ /* 0x000fce0008000f00 */
.L_x_391:
        /* <DEDUP_REMOVED lines=27> */
.L_x_392:
[----:B------:R-:W-:Y:S02]  /*0da0*/  UIMAD.WIDE.U32 UR60, UR52, UR12, URZ ;  /* 0x0000000c343c72a5 */ /* 0x000fe4000f8e00ff */
[----:B------:R-:W-:-:S04]  /*0db0*/  UIMAD UR8, UR53, UR12, URZ ;  /* 0x0000000c350872a4 */ /* 0x000fc8000f8e02ff */
[----:B------:R-:W-:Y:S02]  /*0dc0*/  UIADD3 UR8, UPT, UPT, UR61, UR8, URZ ;  /* 0x000000083d087290 */ /* 0x000fe4000fffe0ff */
.L_x_393:
        /* <DEDUP_REMOVED lines=20> */
.L_x_394:
[----:B------:R-:W1:Y:S01]  /*0f10*/  LDCU UR62, c[0x0][0x434] ;  /* 0x00008680ff3e77ac */ /* 0x000e620008000800 */
[----:B------:R-:W-:-:S04]  /*0f20*/  UIMAD UR10, UR30, UR49, UR29 ;  /* 0x000000311e0a72a4 */ /* 0x000fc8000f8e021d */
[----:B-1----:R-:W-:Y:S02]  /*0f30*/  UIMAD UR62, UR10, UR62, URZ ;  /* 0x0000003e0a3e72a4 */ /* 0x002fe4000f8e02ff */
.L_x_395:
        /* <DEDUP_REMOVED lines=11> */
.L_x_396:
[----:B------:R-:W1:Y:S01]  /*0ff0*/  LDCU UR61, c[0x0][0x444] ;  /* 0x00008880ff3d77ac */ /* 0x000e620008000800 */
[----:B------:R-:W-:-:S04]  /*1000*/  UIMAD UR10, UR30, UR49, UR29 ;  /* 0x000000311e0a72a4 */ /* 0x000fc8000f8e021d */
[----:B-1----:R-:W-:-:S12]  /*1010*/  UIMAD UR61, UR10, UR61, URZ ;  /* 0x0000003d0a3d72a4 */ /* 0x002fd8000f8e02ff */
.L_x_397:
        /* <DEDUP_REMOVED lines=99> */
.L_x_399:
[----:B------:R-:W1:Y:S01]  /*1650*/  LDCU.64 UR10, c[0x0][0x5c0] ;  /* 0x0000b800ff0a77ac */ /* 0x000e620008000a00 */
[----:B------:R-:W-:-:S04]  /*1660*/  UIADD3 UR8, UPT, UPT, UR45, UR47, URZ ;  /* 0x0000002f2d087290 */ /* 0x000fc8000fffe0ff */
[----:B-1----:R-:W-:Y:S02]  /*1670*/  UIMAD.WIDE.U32 UR16, UR8, UR10, URZ ;  /* 0x0000000a081072a5 */ /* 0x002fe4000f8e00ff */
[----:B------:R-:W-:-:S04]  /*1680*/  UIMAD UR8, UR8, UR11, URZ ;  /* 0x0000000b080872a4 */ /* 0x000fc8000f8e02ff */
[----:B------:R-:W-:-:S06]  /*1690*/  UIADD3 UR8, UPT, UPT, UR17, UR8, URZ ;  /* 0x0000000811087290 */ /* 0x000fcc000fffe0ff */
[----:B------:R-:W-:Y:S02]  /*16a0*/  MOV R0, UR8 ;  /* 0x0000000800007c02 */ /* 0x000fe40008000f00 */
.L_x_400:
        /* <DEDUP_REMOVED lines=13> */
.L_x_401:
[----:B------:R-:W1:Y:S01]  /*1780*/  LDCU.64 UR8, c[0x0][0x5c8] ;  /* 0x0000b900ff0877ac */ /* 0x000e620008000a00 */
[----:B------:R-:W-:-:S04]  /*1790*/  UIADD3 UR45, UPT, UPT, UR45, UR47, URZ ;  /* 0x0000002f2d2d7290 */ /* 0x000fc8000fffe0ff */
[----:B-1----:R-:W-:Y:S02]  /*17a0*/  UIMAD.WIDE.U32 UR14, UR45, UR8, URZ ;  /* 0x000000082d0e72a5 */ /* 0x002fe4000f8e00ff */
[----:B------:R-:W-:-:S04]  /*17b0*/  UIMAD UR45, UR45, UR9, URZ ;  /* 0x000000092d2d72a4 */ /* 0x000fc8000f8e02ff */
[----:B------:R-:W-:-:S06]  /*17c0*/  UIADD3 UR45, UPT, UPT, UR15, UR45, URZ ;  /* 0x0000002d0f2d7290 */ /* 0x000fcc000fffe0ff */
[----:B------:R-:W-:-:S07]  /*17d0*/  MOV R10, UR45 ;  /* 0x0000002d000a7c02 */ /* 0x000fce0008000f00 */
.L_x_402:
        /* <DEDUP_REMOVED lines=30> */
.L_x_404:
[----:B------:R-:W-:Y:S05]  /*19c0*/  BSYNC.RECONVERGENT B0 ;  /* 0x0000000000007941 */ /* 0x000fea0003800200 */
.L_x_403:
        /* <DEDUP_REMOVED lines=17> */
.L_x_406:
[----:B------:R-:W-:Y:S05]  /*1ae0*/  BSYNC.RECONVERGENT B0 ;  /* 0x0000000000007941 */ /* 0x000fea0003800200 */
.L_x_405:
        /* <DEDUP_REMOVED lines=27> */
.L_x_408:
[----:B------:R-:W-:Y:S05]  /*1ca0*/  BSYNC.RECONVERGENT B0 ;  /* 0x0000000000007941 */ /* 0x000fea0003800200 */
.L_x_407:
        /* <DEDUP_REMOVED lines=18> */
.L_x_398:
        /* <DEDUP_REMOVED lines=50> */
.L_x_412:
[----:B------:R2:W-:Y:S01]  /*20f0*/  STS.128 [R0+0x13000], RZ ;  /* 0x013000ff00007388 */ /* 0x0005e20000000c00 */
[----:B------:R-:W-:Y:S05]  /*2100*/  BRA `(.L_x_413) ;  /* 0x00000000000c7947 */ /* 0x000fea0003800000 */
.L_x_411:
[----:B------:R1:W-:Y:S04]  /*2110*/  STS.128 [R0+0xf000], RZ ;  /* 0x00f000ff00007388 */ /* 0x0003e80000000c00 */
[----:B------:R1:W-:Y:S04]  /*2120*/  STS.128 [R0+0x11000], RZ ;  /* 0x011000ff00007388 */ /* 0x0003e80000000c00 */
[----:B------:R1:W-:Y:S02]  /*2130*/  STS.128 [R0+0x13000], RZ ;  /* 0x013000ff00007388 */ /* 0x0003e40000000c00 */
.L_x_413:
[----:B------:R-:W-:Y:S05]  /*2140*/  BSYNC.RECONVERGENT B0 ;  /* 0x0000000000007941 */ /* 0x000fea0003800200 */
.L_x_410:
        /* <DEDUP_REMOVED lines=34> */
.L_x_416:
[----:B------:R3:W-:Y:S02]  /*2370*/  STS.128 [R0+0x14000], RZ ;  /* 0x014000ff00007388 */ /* 0x0007e40000000c00 */
.L_x_415:
[----:B------:R-:W-:Y:S05]  /*2380*/  BSYNC.RECONVERGENT B0 ;  /* 0x0000000000007941 */ /* 0x000fea0003800200 */
.L_x_414:
        /* <DEDUP_REMOVED lines=25> */
.L_x_419:
[----:B------:R1:W-:Y:S01]  /*2520*/  STS.128 [R0+0x8000], RZ ;  /* 0x008000ff00007388 */ /* 0x0003e20000000c00 */
[----:B------:R-:W-:Y:S05]  /*2530*/  BRA `(.L_x_420) ;  /* 0x00000000000c7947 */ /* 0x000fea0003800000 */
.L_x_418:
[----:B------:R1:W-:Y:S04]  /*2540*/  STS.128 [R0+0x6000], RZ ;  /* 0x006000ff00007388 */ /* 0x0003e80000000c00 */
[----:B------:R1:W-:Y:S04]  /*2550*/  STS.128 [R0+0x7000], RZ ;  /* 0x007000ff00007388 */ /* 0x0003e80000000c00 */
[----:B------:R1:W-:Y:S02]  /*2560*/  STS.128 [R0+0x8000], RZ ;  /* 0x008000ff00007388 */ /* 0x0003e40000000c00 */
.L_x_420:
[----:B------:R-:W-:Y:S05]  /*2570*/  BSYNC.RECONVERGENT B0 ;  /* 0x0000000000007941 */ /* 0x000fea0003800200 */
.L_x_417:
        /* <DEDUP_REMOVED lines=23> */
.L_x_423:
[----:B------:R1:W-:Y:S01]  /*26f0*/  STS.128 [R237+0x2000], RZ ;  /* 0x002000ffed007388 */ /* 0x0003e20000000c00 */
[----:B------:R-:W-:Y:S05]  /*2700*/  BRA `(.L_x_424) ;  /* 0x00000000000c7947 */ /* 0x000fea0003800000 */
.L_x_422:
[----:B------:R1:W-:Y:S04]  /*2710*/  STS.128 [R237], RZ ;  /* 0x000000ffed007388 */ /* 0x0003e80000000c00 */
[----:B------:R1:W-:Y:S04]  /*2720*/  STS.128 [R237+0x1000], RZ ;  /* 0x001000ffed007388 */ /* 0x0003e80000000c00 */
[----:B------:R1:W-:Y:S02]  /*2730*/  STS.128 [R237+0x2000], RZ ;  /* 0x002000ffed007388 */ /* 0x0003e40000000c00 */
.L_x_424:
[----:B------:R-:W-:Y:S05]  /*2740*/  BSYNC.RECONVERGENT B0 ;  /* 0x0000000000007941 */ /* 0x000fea0003800200 */
.L_x_421:
        /* <DEDUP_REMOVED lines=30> */
[----:B--2---:R2:W-:Y:S04]  /*2930*/  STL [R1+0x18], R5 ;  /* 0x0000180501007387 */ /* 0x0045e80000100800 */
        /* <DEDUP_REMOVED lines=33> */
.L_x_427:
[----:B------:R4:W-:Y:S01]  /*2b50*/  STS.128 [R0+0xd000], RZ ;  /* 0x00d000ff00007388 */ /* 0x0009e20000000c00 */
[----:B------:R-:W-:Y:S05]  /*2b60*/  BRA `(.L_x_428) ;  /* 0x00000000000c7947 */ /* 0x000fea0003800000 */
.L_x_426:
[----:B------:R1:W-:Y:S04]  /*2b70*/  STS.128 [R0+0x9000], RZ ;  /* 0x009000ff00007388 */ /* 0x0003e80000000c00 */
[----:B------:R1:W-:Y:S04]  /*2b80*/  STS.128 [R0+0xb000], RZ ;  /* 0x00b000ff00007388 */ /* 0x0003e80000000c00 */
[----:B------:R1:W-:Y:S02]  /*2b90*/  STS.128 [R0+0xd000], RZ ;  /* 0x00d000ff00007388 */ /* 0x0003e40000000c00 */
.L_x_428:
[----:B------:R-:W-:Y:S05]  /*2ba0*/  BSYNC.RECONVERGENT B0 ;  /* 0x0000000000007941 */ /* 0x000fea0003800200 */
.L_x_425:
        /* <DEDUP_REMOVED lines=33> */
.L_x_431:
[----:B------:R2:W-:Y:S02]  /*2dc0*/  STS.128 [R0+0xe000], RZ ;  /* 0x00e000ff00007388 */ /* 0x0005e40000000c00 */
.L_x_430:
[----:B------:R-:W-:Y:S05]  /*2dd0*/  BSYNC.RECONVERGENT B0 ;  /* 0x0000000000007941 */ /* 0x000fea0003800200 */
.L_x_429:
[----:B------:R-:W5:Y:S01]  /*2de0*/  LDCU.64 UR8, c[0x0][0x538] ;  /* 0x0000a700ff0877ac */ /* 0x000f620008000a00 */
[----:B------:R-:W0:Y:S01]  /*2df0*/  LDGDEPBAR ;  /* 0x00000000000079af */ /* 0x000e220000000000 */
[----:B-12---:R-:W-:Y:S01]  /*2e00*/  IMAD.U32 R2, RZ, RZ, UR29 ;  /* 0x0000001dff027e24 */ /* 0x006fe2000f8e00ff */
[----:B------:R-:W1:Y:S01]  /*2e10*/  LDC.64 R16, c[0x0][0x528] ;  /* 0x00014a00ff107b82 */ /* 0x000e620000000a00 */
[----:B------:R-:W2:Y:S01]  /*2e20*/  S2R R231, SR_TID.X ;  /* 0x0000000000e77919 */ /* 0x000ea20000002100 */
[----:B----4-:R-:W-:Y:S02]  /*2e30*/  IMAD.U32 R0, RZ, RZ, UR42 ;  /* 0x0000002aff007e24 */ /* 0x010fe4000f8e00ff */
[C---:B------:R-:W-:Y:S02]  /*2e40*/  IMAD.SHL.U32 R10, R22.reuse, 0x20, RZ ;  /* 0x00000020160a7824 */ /* 0x040fe400078e00ff */
[C---:B------:R-:W-:Y:S02]  /*2e50*/  IMAD.SHL.U32 R11, R22.reuse, 0x4, RZ ;  /* 0x00000004160b7824 */ /* 0x040fe400078e00ff */
[C---:B---3--:R-:W-:Y:S01]  /*2e60*/  IMAD.SHL.U32 R6, R22.reuse, 0x10, RZ ;  /* 0x0000001016067824 */ /* 0x048fe200078e00ff */
[----:B------:R-:W-:Y:S01]  /*2e70*/  LOP3.LUT R247, R247, 0x1, RZ, 0xc0, !PT ;  /* 0x00000001f7f77812 */ /* 0x000fe200078ec0ff */
[----:B------:R-:W-:Y:S01]  /*2e80*/  IMAD.SHL.U32 R7, R22, 0x2, RZ ;  /* 0x0000000216077824 */ /* 0x000fe200078e00ff */
[----:B------:R-:W-:Y:S01]  /*2e90*/  UIMAD UR49, UR30, UR49, UR29 ;  /* 0x000000311e3172a4 */ /* 0x000fe2000f8e021d */
[----:B------:R-:W3:Y:S01]  /*2ea0*/  LDCU UR15, c[0x0][0x3b0] ;  /* 0x00007600ff0f77ac */ /* 0x000ee20008000800 */
[----:B-----5:R-:W-:Y:S01]  /*2eb0*/  ISETP.NE.U32.AND P1, PT, RZ, UR8, PT ;  /* 0x00000008ff007c0c */ /* 0x020fe2000bf25070 */
[----:B------:R-:W-:-:S03]  /*2ec0*/  UIADD3 UR53, UPT, UPT, UR53, 0x80, -UR44 ;  /* 0x0000008035357890 */ /* 0x000fc6000fffe82c */
[----:B------:R-:W-:Y:S01]  /*2ed0*/  ISETP.NE.AND.EX P1, PT, RZ, UR9, PT, P1 ;  /* 0x00000009ff007c0c */ /* 0x000fe2000bf25310 */
[----:B------:R-:W-:Y:S01]  /*2ee0*/  USHF.L.U32 UR55, UR55, 0x3, URZ ;  /* 0x0000000337377899 */ /* 0x000fe200080006ff */
[----:B------:R-:W-:-:S04]  /*2ef0*/  DEPBAR.LE SB0, 0x1 ;  /* 0x000080400000791a */ /* 0x000fc80000000000 */
[----:B------:R-:W-:Y:S08]  /*2f00*/  BAR.SYNC.DEFER_BLOCKING 0x0 ;  /* 0x0000000000007b1d */ /* 0x000ff00000010000 */
[----:B------:R-:W4:Y:S01]  /*2f10*/  @P1 LDC.64 R4, c[0x0][0x540] ;  /* 0x00015000ff041b82 */ /* 0x000f220000000a00 */
[----:B------:R-:W-:Y:S01]  /*2f20*/  @P1 IMAD.MOV.U32 R3, RZ, RZ, RZ ;  /* 0x000000ffff031224 */ /* 0x000fe200078e00ff */
[----:B------:R-:W-:Y:S01]  /*2f30*/  IADD3 R0, PT, PT, R0, UR44, R246 ;  /* 0x0000002c00007c10 */ /* 0x000fe2000fffe0f6 */
[----:B------:R-:W2:Y:S01]  /*2f40*/  LDCU UR14, c[0x0][0x45c] ;  /* 0x00008b80ff0e77ac */ /* 0x000ea20008000800 */
[----:B------:R-:W2:Y:S04]  /*2f50*/  LDCU.U8 UR13, c[0x0][0x4f8] ;  /* 0x00009f00ff0d77ac */ /* 0x000ea80008000000 */
[----:B------:R-:W5:Y:S01]  /*2f60*/  @P1 LDC R9, c[0x0][0x458] ;  /* 0x00011600ff091b82 */ /* 0x000f620000000800 */
[----:B-1----:R-:W3:Y:S01]  /*2f70*/  LDG.E.64 R12, desc[UR40][R16.64+0x8] ;  /* 0x00000828100c7981 */ /* 0x002ee2000c1e1b00 */
[----:B----4-:R-:W-:-:S04]  /*2f80*/  @P1 IMAD.WIDE.U32 R2, R4, UR30, R2 ;  /* 0x0000001e04021c25 */ /* 0x010fc8000f8e0002 */
[----:B------:R-:W-:Y:S01]  /*2f90*/  @P1 IMAD R5, R5, UR30, R3 ;  /* 0x0000001e05051c24 */ /* 0x000fe2000f8e0203 */
[C---:B------:R-:W-:Y:S01]  /*2fa0*/  @P1 LEA R4, P0, R2.reuse, UR8, 0x2 ;  /* 0x0000000802041c11 */ /* 0x040fe2000f8010ff */
[----:B------:R-:W4:Y:S03]  /*2fb0*/  LDG.E.64 R16, desc[UR40][R16.64] ;  /* 0x0000002810107981 */ /* 0x000f26000c1e1b00 */
[----:B------:R-:W-:Y:S02]  /*2fc0*/  @P1 LEA.HI.X R5, R2, UR9, R5, 0x2, P0 ;  /* 0x0000000902051c11 */ /* 0x000fe400080f1405 */
[----:B------:R-:W-:Y:S01]  /*2fd0*/  LOP3.LUT R11, R11, 0x18, RZ, 0xc0, !PT ;  /* 0x000000180b0b7812 */ /* 0x000fe200078ec0ff */
[----:B------:R-:W-:Y:S01]  /*2fe0*/  IMAD.U32 R3, RZ, RZ, UR43 ;  /* 0x0000002bff037e24 */ /* 0x000fe2000f8e00ff */
[----:B------:R-:W-:Y:S01]  /*2ff0*/  LOP3.LUT R2, R10, 0x20, RZ, 0xc0, !PT ;  /* 0x000000200a027812 */ /* 0x000fe200078ec0ff */
[----:B------:R1:W4:Y:S01]  /*3000*/  @P1 LDG.E R8, desc[UR40][R4.64] ;  /* 0x0000002804081981 */ /* 0x000322000c1e1900 */
[----:B--2---:R-:W-:-:S02]  /*3010*/  IMAD.SHL.U32 R233, R231, 0x20, RZ ;  /* 0x00000020e7e97824 */ /* 0x004fc400078e00ff */
[----:B------:R-:W-:Y:S01]  /*3020*/  IMAD.SHL.U32 R14, R231, 0x4, RZ ;  /* 0x00000004e70e7824 */ /* 0x000fe200078e00ff */
[----:B------:R-:W-:Y:S01]  /*3030*/  LOP3.LUT R2, R2, 0x3c00, R6, 0xf8, !PT ;  /* 0x00003c0002027812 */ /* 0x000fe200078ef806 */
[----:B------:R-:W-:Y:S01]  /*3040*/  IMAD R247, R3, 0x4, R247 ;  /* 0x0000000403f77824 */ /* 0x000fe200078e02f7 */
[----:B------:R-:W-:Y:S01]  /*3050*/  SHF.R.U32.HI R232, RZ, 0x1, R231 ;  /* 0x00000001ffe87819 */ /* 0x000fe200000116e7 */
[C---:B------:R-:W-:Y:S02]  /*3060*/  IMAD.SHL.U32 R18, R231.reuse, 0x10, RZ ;  /* 0x00000010e7127824 */ /* 0x040fe400078e00ff */
[----:B------:R-:W-:Y:S01]  /*3070*/  IMAD.SHL.U32 R15, R231, 0x2, RZ ;  /* 0x00000002e70f7824 */ /* 0x000fe200078e00ff */
[----:B------:R-:W-:Y:S01]  /*3080*/  LOP3.LUT R7, R7, 0x6, RZ, 0xc0, !PT ;  /* 0x0000000607077812 */ /* 0x000fe200078ec0ff */
[----:B------:R-:W-:Y:S01]  /*3090*/  USHF.L.U32 UR49, UR49, 0x5, URZ ;  /* 0x0000000531317899 */ /* 0x000fe200080006ff */
[----:B------:R-:W-:Y:S02]  /*30a0*/  IMAD.MOV.U32 R229, RZ, RZ, 0x20 ;  /* 0x00000020ffe57424 */ /* 0x000fe400078e00ff */
[----:B------:R-:W-:Y:S01]  /*30b0*/  IMAD.MOV.U32 R228, RZ, RZ, 0x20 ;  /* 0x00000020ffe47424 */ /* 0x000fe200078e00ff */
[----:B------:R-:W-:Y:S01]  /*30c0*/  CS2R R126, SRZ ;  /* 0x00000000007e7805 */ /* 0x000fe2000001ff00 */
        /* <DEDUP_REMOVED lines=9> */
[----:B-1----:R-:W-:Y:S01]  /*3160*/  IMAD.U32 R4, RZ, RZ, UR46 ;  /* 0x0000002eff047e24 */ /* 0x002fe2000f8e00ff */
[----:B------:R-:W-:Y:S02]  /*3170*/  CS2R R108, SRZ ;  /* 0x00000000006c7805 */ /* 0x000fe4000001ff00 */
[----:B------:R-:W-:Y:S02]  /*3180*/  CS2R R114, SRZ ;  /* 0x0000000000727805 */ /* 0x000fe4000001ff00 */
[----:B------:R-:W-:Y:S02]  /*3190*/  CS2R R112, SRZ ;  /* 0x0000000000707805 */ /* 0x000fe4000001ff00 */
[----:B------:R-:W-:Y:S02]  /*31a0*/  CS2R R106, SRZ ;  /* 0x00000000006a7805 */ /* 0x000fe4000001ff00 */
[----:B------:R-:W-:-:S02]  /*31b0*/  IADD3 R240, PT, PT, R0, -0x1f, -R4 ;  /* 0xffffffe100f07810 */ /* 0x000fc40007ffe804 */
[----:B------:R-:W-:Y:S02]  /*31c0*/  CS2R R104, SRZ ;  /* 0x0000000000687805 */ /* 0x000fe4000001ff00 */
[----:B------:R-:W-:Y:S02]  /*31d0*/  SHF.R.U32.HI R0, RZ, 0x4, R22 ;  /* 0x00000004ff007819 */ /* 0x000fe40000011616 */
[----:B------:R-:W-:Y:S02]  /*31e0*/  CS2R R102, SRZ ;  /* 0x0000000000667805 */ /* 0x000fe4000001ff00 */
[----:B------:R-:W-:Y:S02]  /*31f0*/  CS2R R100, SRZ ;  /* 0x0000000000647805 */ /* 0x000fe4000001ff00 */
[----:B------:R-:W-:Y:S02]  /*3200*/  CS2R R94, SRZ ;  /* 0x00000000005e7805 */ /* 0x000fe4000001ff00 */
[----:B------:R-:W-:-:S02]  /*3210*/  LOP3.LUT R0, R0, 0x8, RZ, 0xc0, !PT ;  /* 0x0000000800007812 */ /* 0x000fc400078ec0ff */
[----:B------:R-:W-:Y:S02]  /*3220*/  CS2R R92, SRZ ;  /* 0x00000000005c7805 */ /* 0x000fe4000001ff00 */
[----:B------:R-:W-:Y:S02]  /*3230*/  LOP3.LUT R5, R10, 0x120, RZ, 0xc0, !PT ;  /* 0x000001200a057812 */ /* 0x000fe400078ec0ff */
[----:B------:R-:W-:Y:S02]  /*3240*/  CS2R R98, SRZ ;  /* 0x0000000000627805 */ /* 0x000fe4000001ff00 */
[----:B------:R-:W-:Y:S02]  /*3250*/  LOP3.LUT R4, R11, 0xc0, R10, 0xf8, !PT ;  /* 0x000000c00b047812 */ /* 0x000fe400078ef80a */
[----:B------:R-:W-:Y:S02]  /*3260*/  CS2R R96, SRZ ;  /* 0x0000000000607805 */ /* 0x000fe4000001ff00 */
[----:B------:R-:W-:-:S02]  /*3270*/  LOP3.LUT R0, R0, 0x10, R22, 0xf8, !PT ;  /* 0x0000001000007812 */ /* 0x000fc400078ef816 */
[----:B------:R-:W-:Y:S02]  /*3280*/  CS2R R90, SRZ ;  /* 0x00000000005a7805 */ /* 0x000fe4000001ff00 */
[--C-:B------:R-:W-:Y:S02]  /*3290*/  LOP3.LUT R5, R5, 0x200, R6.reuse, 0xf8, !PT ;  /* 0x0000020005057812 */ /* 0x100fe400078ef806 */
[----:B------:R-:W-:Y:S02]  /*32a0*/  CS2R R88, SRZ ;  /* 0x0000000000587805 */ /* 0x000fe4000001ff00 */
[----:B------:R-:W-:Y:S02]  /*32b0*/  LOP3.LUT R2, R2, 0x100, R6, 0xf8, !PT ;  /* 0x0000010002027812 */ /* 0x000fe400078ef806 */
[----:B------:R-:W-:Y:S02]  /*32c0*/  CS2R R86, SRZ ;  /* 0x0000000000567805 */ /* 0x000fe4000001ff00 */
[----:B------:R-:W-:-:S02]  /*32d0*/  LOP3.LUT R3, R4, 0x8, R22, 0x78, !PT ;  /* 0x0000000804037812 */ /* 0x000fc400078e7816 */
[----:B------:R-:W-:Y:S02]  /*32e0*/  CS2R R84, SRZ ;  /* 0x0000000000547805 */ /* 0x000fe4000001ff00 */
[----:B------:R-:W-:Y:S02]  /*32f0*/  LOP3.LUT R0, R0, 0xc0, R10, 0xf8, !PT ;  /* 0x000000c000007812 */ /* 0x000fe400078ef80a */
[----:B------:R-:W-:Y:S02]  /*3300*/  CS2R R78, SRZ ;  /* 0x00000000004e7805 */ /* 0x000fe4000001ff00 */
[----:B------:R-:W-:Y:S02]  /*3310*/  LOP3.LUT R6, R233, 0xc0, RZ, 0xc0, !PT ;  /* 0x000000c0e9067812 */ /* 0x000fe400078ec0ff */
[----:B------:R-:W-:Y:S02]  /*3320*/  CS2R R76, SRZ ;  /* 0x00000000004c7805 */ /* 0x000fe4000001ff00 */
[----:B------:R-:W-:-:S02]  /*3330*/  LOP3.LUT R4, R4, 0x8, R20, 0x78, !PT ;  /* 0x0000000804047812 */ /* 0x000fc400078e7814 */
[----:B------:R-:W-:Y:S02]  /*3340*/  CS2R R82, SRZ ;  /* 0x0000000000527805 */ /* 0x000fe4000001ff00 */
[----:B------:R-:W-:Y:S02]  /*3350*/  LOP3.LUT R3, R2, R3, RZ, 0xfc, !PT ;  /* 0x0000000302037212 */ /* 0x000fe400078efcff */
[----:B------:R-:W-:Y:S02]  /*3360*/  CS2R R80, SRZ ;  /* 0x0000000000507805 */ /* 0x000fe4000001ff00 */
[----:B------:R-:W-:Y:S02]  /*3370*/  LOP3.LUT R0, R0, R11, RZ, 0x3c, !PT ;  /* 0x0000000b00007212 */ /* 0x000fe400078e3cff */
[----:B------:R-:W-:Y:S02]  /*3380*/  CS2R R74, SRZ ;  /* 0x00000000004a7805 */ /* 0x000fe4000001ff00 */
[----:B------:R-:W-:-:S02]  /*3390*/  LOP3.LUT R6, R6, 0x18, R14, 0xf8, !PT ;  /* 0x0000001806067812 */ /* 0x000fc400078ef80e */
[----:B------:R-:W-:Y:S02]  /*33a0*/  CS2R R72, SRZ ;  /* 0x0000000000487805 */ /* 0x000fe4000001ff00 */
[----:B------:R-:W-:Y:S02]  /*33b0*/  LOP3.LUT R2, R233, 0x120, RZ, 0xc0, !PT ;  /* 0x00000120e9027812 */ /* 0x000fe400078ec0ff */
[----:B------:R-:W-:Y:S02]  /*33c0*/  CS2R R70, SRZ ;  /* 0x0000000000467805 */ /* 0x000fe4000001ff00 */
[----:B------:R-:W-:Y:S02]  /*33d0*/  LOP3.LUT R225, R5, R4, RZ, 0xfc, !PT ;  /* 0x0000000405e17212 */ /* 0x000fe400078efcff */
[----:B------:R-:W-:Y:S02]  /*33e0*/  CS2R R68, SRZ ;  /* 0x0000000000447805 */ /* 0x000fe4000001ff00 */
[----:B------:R-:W-:Y:S01]  /*33f0*/  LOP3.LUT R224, R0, 0x120, R10, 0xf8, !PT ;  /* 0x0000012000e07812 */ /* 0x000fe200078ef80a */
[----:B-----5:R1:W4:Y:S01]  /*3400*/  @P1 MUFU.RCP R5, R9 ;  /* 0x0000000900051308 */ /* 0x0203220000001000 */
[----:B------:R-:W-:-:S02]  /*3410*/  LOP3.LUT R2, R2, 0x200, R18, 0xf8, !PT ;  /* 0x0000020002027812 */ /* 0x000fc400078ef812 */
[----:B------:R-:W-:Y:S02]  /*3420*/  CS2R R62, SRZ ;  /* 0x00000000003e7805 */ /* 0x000fe4000001ff00 */
[----:B------:R-:W-:Y:S02]  /*3430*/  LOP3.LUT R0, R6, 0x8, R232, 0x78, !PT ;  /* 0x0000000806007812 */ /* 0x000fe400078e78e8 */
[----:B------:R-:W-:Y:S02]  /*3440*/  CS2R R60, SRZ ;  /* 0x00000000003c7805 */ /* 0x000fe4000001ff00 */
[----:B------:R-:W-:Y:S02]  /*3450*/  LOP3.LUT R6, R18, 0x1c0, RZ, 0xc0, !PT ;  /* 0x000001c012067812 */ /* 0x000fe400078ec0ff */
[----:B------:R-:W-:Y:S02]  /*3460*/  CS2R R66, SRZ ;  /* 0x0000000000427805 */ /* 0x000fe4000001ff00 */
[----:B------:R-:W-:-:S02]  /*3470*/  LOP3.LUT P0, RZ, R22, 0x4, RZ, 0xc0, !PT ;  /* 0x0000000416ff7812 */ /* 0x000fc4000780c0ff */
[----:B------:R-:W-:Y:S02]  /*3480*/  CS2R R64, SRZ ;  /* 0x0000000000407805 */ /* 0x000fe4000001ff00 */
[----:B------:R-:W-:Y:S02]  /*3490*/  LOP3.LUT R230, R2, R0, RZ, 0xfc, !PT ;  /* 0x0000000002e67212 */ /* 0x000fe400078efcff */
[----:B------:R-:W-:Y:S02]  /*34a0*/  CS2R R58, SRZ ;  /* 0x00000000003a7805 */ /* 0x000fe4000001ff00 */
[----:B------:R-:W-:Y:S02]  /*34b0*/  LOP3.LUT R4, R233, 0x7400, RZ, 0xc0, !PT ;  /* 0x00007400e9047812 */ /* 0x000fe400078ec0ff */
[----:B------:R-:W-:Y:S02]  /*34c0*/  CS2R R56, SRZ ;  /* 0x0000000000387805 */ /* 0x000fe4000001ff00 */
[----:B------:R-:W-:-:S02]  /*34d0*/  LOP3.LUT R0, R6, 0x38, R15, 0xf8, !PT ;  /* 0x0000003806007812 */ /* 0x000fc400078ef80f */
[----:B------:R-:W-:Y:S02]  /*34e0*/  CS2R R54, SRZ ;  /* 0x0000000000367805 */ /* 0x000fe4000001ff00 */
[----:B------:R-:W-:Y:S02]  /*34f0*/  LEA R226, R3, UR5, 0x1 ;  /* 0x0000000503e27c11 */ /* 0x000fe4000f8e08ff */
[----:B------:R-:W-:Y:S02]  /*3500*/  CS2R R52, SRZ ;  /* 0x0000000000347805 */ /* 0x000fe4000001ff00 */
[----:B------:R-:W-:Y:S02]  /*3510*/  LOP3.LUT R7, R7, 0x1e0, R20, 0xf8, !PT ;  /* 0x000001e007077812 */ /* 0x000fe400078ef814 */
[----:B------:R-:W-:Y:S02]  /*3520*/  CS2R R46, SRZ ;  /* 0x00000000002e7805 */ /* 0x000fe4000001ff00 */
[----:B------:R-:W-:-:S02]  /*3530*/  LOP3.LUT R4, R4, 0x6, R15, 0xf8, !PT ;  /* 0x0000000604047812 */ /* 0x000fc400078ef80f */
[----:B------:R-:W-:Y:S02]  /*3540*/  CS2R R44, SRZ ;  /* 0x00000000002c7805 */ /* 0x000fe4000001ff00 */
[----:B------:R-:W-:Y:S01]  /*3550*/  LOP3.LUT R2, R0, 0x20, R232, 0x78, !PT ;  /* 0x0000002000027812 */ /* 0x000fe200078e78e8 */
[C---:B------:R-:W-:Y:S01]  /*3560*/  VIADD R3, R226.reuse, 0xf000 ;  /* 0x0000f000e2037836 */ /* 0x040fe20000000000 */
[----:B------:R-:W2:Y:S01]  /*3570*/  LDSM.16.M88.4 R176, [R226+0xf000] ;  /* 0x00f00000e2b0783b */ /* 0x000ea20000000200 */
[----:B------:R-:W-:Y:S01]  /*3580*/  VIADD R220, R226, 0xf020 ;  /* 0x0000f020e2dc7836 */ /* 0x000fe20000000000 */
[----:B------:R-:W-:Y:S01]  /*3590*/  LOP3.LUT R4, R4, R2, RZ, 0xfc, !PT ;  /* 0x0000000204047212 */ /* 0x000fe200078efcff */
[----:B------:R-:W-:Y:S01]  /*35a0*/  VIADD R2, R7, UR33 ;  /* 0x0000002107027c36 */ /* 0x000fe20008000000 */
[----:B------:R-:W2:Y:S01]  /*35b0*/  LDSM.16.M88.4 R180, [R226+0xf400] ;  /* 0x00f40000e2b4783b */ /* 0x000ea20000000200 */
[----:B------:R-:W-:Y:S01]  /*35c0*/  @P0 VIADD R220, R3, 0xffffffe0 ;  /* 0xffffffe003dc0836 */ /* 0x000fe20000000000 */
[----:B------:R-:W-:Y:S01]  /*35d0*/  CS2R R50, SRZ ;  /* 0x0000000000327805 */ /* 0x000fe2000001ff00 */
[----:B------:R-:W-:Y:S01]  /*35e0*/  IMAD.MOV.U32 R0, RZ, RZ, RZ ;  /* 0x000000ffff007224 */ /* 0x000fe200078e00ff */
[----:B------:R5:W-:Y:S01]  /*35f0*/  STL [R1+0x2c], R4 ;  /* 0x00002c0401007387 */ /* 0x000be20000100800 */
[C---:B------:R-:W-:Y:S01]  /*3600*/  VIADD R3, R2.reuse, 0x9 ;  /* 0x0000000902037836 */ /* 0x040fe20000000000 */
[----:B------:R-:W-:Y:S01]  /*3610*/  I2FP.F32.S32 R14, R2 ;  /* 0x00000002000e7245 */ /* 0x000fe20000201400 */
[C---:B------:R-:W-:Y:S01]  /*3620*/  VIADD R7, R2.reuse, 0x10 ;  /* 0x0000001002077836 */ /* 0x040fe20000000000 */
[----:B------:R-:W2:Y:S01]  /*3630*/  LDSM.16.M88.4 R184, [R220] ;  /* 0x00000000dcb8783b */ /* 0x000ea20000000200 */
[C---:B-1----:R-:W-:Y:S01]  /*3640*/  VIADD R9, R2.reuse, 0x11 ;  /* 0x0000001102097836 */ /* 0x042fe20000000000 */
[----:B------:R-:W-:Y:S01]  /*3650*/  CS2R R48, SRZ ;  /* 0x0000000000307805 */ /* 0x000fe2000001ff00 */
[----:B------:R-:W-:Y:S01]  /*3660*/  VIADD R11, R2, 0x18 ;  /* 0x00000018020b7836 */ /* 0x000fe20000000000 */
[----:B------:R-:W1:Y:S01]  /*3670*/  LDSM.16.M88.4 R188, [R220+0x400] ;  /* 0x00040000dcbc783b */ /* 0x000e620000000200 */
[----:B------:R-:W-:-:S02]  /*3680*/  CS2R R42, SRZ ;  /* 0x00000000002a7805 */ /* 0x000fc4000001ff00 */
[----:B------:R-:W-:Y:S02]  /*3690*/  CS2R R40, SRZ ;  /* 0x0000000000287805 */ /* 0x000fe4000001ff00 */
[----:B------:R-:W-:Y:S01]  /*36a0*/  CS2R R38, SRZ ;  /* 0x0000000000267805 */ /* 0x000fe2000001ff00 */
[----:B------:R-:W1:Y:S01]  /*36b0*/  LDSM.16.M88.4 R200, [R220+0x2000] ;  /* 0x00200000dcc8783b */ /* 0x000e620000000200 */
[----:B------:R-:W-:Y:S01]  /*36c0*/  CS2R R36, SRZ ;  /* 0x0000000000247805 */ /* 0x000fe2000001ff00 */
[----:B------:R-:W1:Y:S02]  /*36d0*/  LDCU UR8, c[0x0][0x440] ;  /* 0x00008800ff0877ac */ /* 0x000e640008000800 */
[----:B------:R-:W1:Y:S01]  /*36e0*/  LDSM.16.M88.4 R204, [R220+0x2400] ;  /* 0x00240000dccc783b */ /* 0x000e620000000200 */
[----:B------:R-:W1:Y:S03]  /*36f0*/  LDCU UR9, c[0x0][0x3e0] ;  /* 0x00007c00ff0977ac */ /* 0x000e660008000800 */
[----:B------:R-:W1:Y:S04]  /*3700*/  LDSM.16.M88.4 R216, [R220+0x4000] ;  /* 0x00400000dcd8783b */ /* 0x000e680000000200 */
[----:B------:R-:W1:Y:S01]  /*3710*/  LDSM.16.M88.4 R192, [R226+0x11000] ;  /* 0x01100000e2c0783b */ /* 0x000e620000000200 */
[----:B-----5:R-:W-:-:S03]  /*3720*/  VIADD R4, R2, 0x8 ;  /* 0x0000000802047836 */ /* 0x020fc60000000000 */
[----:B------:R-:W1:Y:S01]  /*3730*/  LDSM.16.M88.4 R196, [R226+0x11400] ;  /* 0x01140000e2c4783b */ /* 0x000e620000000200 */
[----:B------:R-:W-:-:S03]  /*3740*/  I2FP.F32.S32 R6, R3 ;  /* 0x0000000300067245 */ /* 0x000fc60000201400 */
[----:B------:R-:W1:Y:S04]  /*3750*/  LDSM.16.M88.4 R208, [R226+0x13000] ;  /* 0x01300000e2d0783b */ /* 0x000e680000000200 */
[----:B------:R-:W1:Y:S04]  /*3760*/  LDSM.16.M88.4 R212, [R226+0x13400] ;  /* 0x01340000e2d4783b */ /* 0x000e680000000200 */
[----:B------:R-:W1:Y:S01]  /*3770*/  LDSM.16.M88.4 R220, [R220+0x4400] ;  /* 0x00440000dcdc783b */ /* 0x000e620000000200 */
[----:B------:R-:W-:Y:S01]  /*3780*/  USHF.R.S32.HI UR16, URZ, 0x1f, UR49 ;  /* 0x0000001fff107899 */ /* 0x000fe20008011431 */
[----:B------:R-:W-:-:S02]  /*3790*/  I2FP.F32.S32 R3, R11 ;  /* 0x0000000b00037245 */ /* 0x000fc40000201400 */
[----:B------:R-:W-:Y:S02]  /*37a0*/  SEL R229, R229, 0xffffffe0, !P0 ;  /* 0xffffffe0e5e57807 */ /* 0x000fe40004000000 */
[----:B------:R-:W-:Y:S02]  /*37b0*/  LEA R225, R225, UR5, 0x1 ;  /* 0x00000005e1e17c11 */ /* 0x000fe4000f8e08ff */
[----:B------:R-:W-:Y:S02]  /*37c0*/  LEA R224, R224, UR5, 0x1 ;  /* 0x00000005e0e07c11 */ /* 0x000fe4000f8e08ff */
[----:B------:R-:W-:Y:S01]  /*37d0*/  LOP3.LUT P0, RZ, R231, 0x2, RZ, 0xc0, !PT ;  /* 0x00000002e7ff7812 */ /* 0x000fe2000780c0ff */
[----:B------:R-:W-:Y:S02]  /*37e0*/  VIADD R247, R247, 0xfffffffc ;  /* 0xfffffffcf7f77836 */ /* 0x000fe40000000000 */
[----:B------:R-:W-:Y:S01]  /*37f0*/  VIADD R225, R225, UR12 ;  /* 0x0000000ce1e17c36 */ /* 0x000fe20008000000 */
[----:B------:R-:W-:Y:S01]  /*3800*/  SEL R228, R228, 0xffffffe0, !P0 ;  /* 0xffffffe0e4e47807 */ /* 0x000fe20004000000 */
[----:B------:R-:W-:-:S02]  /*3810*/  VIADD R224, R224, UR12 ;  /* 0x0000000ce0e07c36 */ /* 0x000fc40008000000 */
[----:B------:R-:W-:Y:S01]  /*3820*/  IMAD.IADD R227, R226, 0x1, R229 ;  /* 0x00000001e2e37824 */ /* 0x000fe200078e02e5 */
[----:B---3--:R-:W-:Y:S01]  /*3830*/  USHF.L.U32 UR15, UR15, 0x6, URZ ;  /* 0x000000060f0f7899 */ /* 0x008fe200080006ff */
[----:B----4-:R-:W-:Y:S01]  /*3840*/  @P1 FMUL.FTZ R0, R8, R5 ;  /* 0x0000000508001220 */ /* 0x010fe20000410000 */
[C---:B------:R-:W-:Y:S02]  /*3850*/  VIADD R5, R2.reuse, 0x1 ;  /* 0x0000000102057836 */ /* 0x040fe40000000000 */
[----:B------:R-:W-:Y:S01]  /*3860*/  VIADD R2, R2, 0x19 ;  /* 0x0000001902027836 */ /* 0x000fe20000000000 */
[----:B------:R-:W-:Y:S02]  /*3870*/  I2FP.F32.S32 R8, R4 ;  /* 0x0000000400087245 */ /* 0x000fe40000201400 */
[----:B------:R-:W-:Y:S02]  /*3880*/  I2FP.F32.S32 R10, R5 ;  /* 0x00000005000a7245 */ /* 0x000fe40000201400 */
[----:B------:R-:W-:-:S02]  /*3890*/  I2FP.F32.S32 R5, R7 ;  /* 0x0000000700057245 */ /* 0x000fc40000201400 */
[----:B------:R-:W-:Y:S02]  /*38a0*/  I2FP.F32.S32 R4, R9 ;  /* 0x0000000900047245 */ /* 0x000fe40000201400 */
[----:B------:R-:W-:Y:S01]  /*38b0*/  I2FP.F32.S32 R2, R2 ;  /* 0x0000000200027245 */ /* 0x000fe20000201400 */
[-C--:B------:R-:W-:Y:S01]  /*38c0*/  FMUL.FTZ R9, R10, R0.reuse ;  /* 0x000000000a097220 */ /* 0x080fe20000410000 */
[----:B------:R-:W-:Y:S01]  /*38d0*/  IADD3 R12, P2, P1, R12, UR49, R23 ;  /* 0x000000310c0c7c10 */ /* 0x000fe2000f95e017 */
[-C--:B------:R-:W-:Y:S01]  /*38e0*/  FMUL.FTZ R7, R8, R0.reuse ;  /* 0x0000000008077220 */ /* 0x080fe20000410000 */
[-C--:B------:R-:W-:Y:S01]  /*38f0*/  FMUL.FTZ R6, R6, R0.reuse ;  /* 0x0000000006067220 */ /* 0x080fe20000410000 */
[-C--:B------:R-:W-:Y:S01]  /*3900*/  FMUL.FTZ R252, R5, R0.reuse ;  /* 0x0000000005fc7220 */ /* 0x080fe20000410000 */
[-C--:B------:R-:W-:Y:S01]  /*3910*/  FMUL.FTZ R251, R4, R0.reuse ;  /* 0x0000000004fb7220 */ /* 0x080fe20000410000 */
[-C--:B------:R-:W-:Y:S01]  /*3920*/  FMUL.FTZ R250, R3, R0.reuse ;  /* 0x0000000003fa7220 */ /* 0x080fe20000410000 */
[-C--:B------:R-:W-:Y:S01]  /*3930*/  FMUL.FTZ R249, R14, R0.reuse ;  /* 0x000000000ef97220 */ /* 0x080fe20000410000 */
[----:B------:R-:W-:Y:S01]  /*3940*/  FMUL.FTZ R248, R2, R0 ;  /* 0x0000000002f87220 */ /* 0x000fe20000410000 */
[----:B------:R-:W-:Y:S01]  /*3950*/  IADD3.X R0, PT, PT, R13, UR16, RZ, P2, P1 ;  /* 0x000000100d007c10 */ /* 0x000fe200097e24ff */
[----:B------:R-:W-:Y:S01]  /*3960*/  IMAD.WIDE.U32 R2, R12, -0x2daee0ad, RZ ;  /* 0xd2511f530c027825 */ /* 0x000fe200078e00ff */
[----:B------:R-:W-:Y:S01]  /*3970*/  STL [R1+0x8], R9 ;  /* 0x0000080901007387 */ /* 0x000fe20000100800 */
[----:B------:R-:W3:Y:S03]  /*3980*/  LDCU UR16, c[0x0][0x590] ;  /* 0x0000b200ff1077ac */ /* 0x000ee60008000800 */
[----:B------:R-:W-:Y:S04]  /*3990*/  STL [R1+0x4], R7 ;  /* 0x0000040701007387 */ /* 0x000fe80000100800 */
[----:B------:R-:W-:Y:S04]  /*39a0*/  STL [R1], R6 ;  /* 0x0000000601007387 */ /* 0x000fe80000100800 */
[----:B------:R4:W-:Y:S04]  /*39b0*/  STL [R1+0x28], R0 ;  /* 0x0000280001007387 */ /* 0x0009e80000100800 */
[----:B------:R1:W-:Y:S01]  /*39c0*/  STL.64 [R1+0x10], R2 ;  /* 0x0000100201007387 */ /* 0x0003e20000100a00 */
[----:B------:R-:W-:-:S02]  /*39d0*/  R2UR UR60, R16 ;  /* 0x00000000103c72ca */ /* 0x000fc400000e0000 */
[----:B------:R-:W-:Y:S02]  /*39e0*/  R2UR UR61, R17 ;  /* 0x00000000113d72ca */ /* 0x000fe400000e0000 */
[C---:B------:R-:W-:Y:S02]  /*39f0*/  LOP3.LUT P1, RZ, R231.reuse, 0x4, RZ, 0xc0, !PT ;  /* 0x00000004e7ff7812 */ /* 0x040fe4000782c0ff */
[----:B------:R-:W-:Y:S01]  /*3a00*/  LOP3.LUT P2, RZ, R231, 0x8, RZ, 0xc0, !PT ;  /* 0x00000008e7ff7812 */ /* 0x000fe2000784c0ff */
[----:B---3--:R-:W-:Y:S01]  /*3a10*/  USHF.L.U32 UR16, UR16, 0x6, URZ ;  /* 0x0000000610107899 */ /* 0x008fe200080006ff */
[----:B----4-:R-:W-:-:S05]  /*3a20*/  IMAD.MOV.U32 R0, RZ, RZ, 0x10 ;  /* 0x00000010ff007424 */ /* 0x010fca00078e00ff */
        /* <DEDUP_REMOVED lines=12> */
[----:B-12---:R-:W-:-:S12]  /*3af0*/  UIADD3 UR17, UPT, UPT, UR61, 0x646e171e, URZ ;  /* 0x646e171e3d117890 */ /* 0x006fd8000fffe0ff */
.L_x_434:
[----:B------:R-:W0:Y:S01]  /*3b00*/  LDGDEPBAR ;  /* 0x00000000000079af */ /* 0x000e220000000000 */
[----:B------:R-:W-:Y:S01]  /*3b10*/  IMAD.IADD R0, R225, 0x1, R229 ;  /* 0x00000001e1007824 */ /* 0x000fe200078e02e5 */
[----:B------:R-:W-:Y:S01]  /*3b20*/  SHF.R.U32.HI R236, RZ, 0x6, R231 ;  /* 0x00000006ffec7819 */ /* 0x000fe200000116e7 */
[C---:B------:R-:W-:Y:S05]  /*3b30*/  VIADD R2, R247.reuse, 0x2 ;  /* 0x00000002f7027836 */ /* 0x040fea0000000000 */
[----:B------:R-:W2:Y:S01]  /*3b40*/  LDL.64 R234, [R1+0x10] ;  /* 0x0000100001ea7983 */ /* 0x000ea20000100a00 */
[----:B------:R-:W-:Y:S02]  /*3b50*/  USHF.L.U32 UR12, UR48, 0x7, URZ ;  /* 0x00000007300c7899 */ /* 0x000fe400080006ff */
[----:B------:R-:W-:Y:S02]  /*3b60*/  UIADD3 UR42, UPT, UPT, UR42, -0x40, URZ ;  /* 0xffffffc02a2a7890 */ /* 0x000fe4000fffe0ff */
[----:B------:R-:W-:Y:S01]  /*3b70*/  UIADD3 UR12, UPT, UPT, UR12, 0x80, URZ ;  /* 0x000000800c0c7890 */ /* 0x000fe2000fffe0ff */
[----:B------:R-:W3:Y:S01]  /*3b80*/  LDL R3, [R1+0x28] ;  /* 0x0000280001037983 */ /* 0x000ee20000100800 */
[----:B------:R-:W-:Y:S02]  /*3b90*/  UISETP.GE.AND UP0, UPT, UR42, UR53, UPT ;  /* 0x000000352a00728c */ /* 0x000fe4000bf06270 */
        /* <DEDUP_REMOVED lines=47> */
[C---:B------:R-:W-:Y:S01]  /*3e90*/  HMMA.16816.F32.BF16 R24, R160.reuse, R164, R24 ;  /* 0x000000a4a018723c */ /* 0x040fe20000041818 */
[----:B------:R-:W3:Y:S07]  /*3ea0*/  LDL R165, [R1+0x2c] ;  /* 0x00002c0001a57983 */ /* 0x000eee0000100800 */
[-C--:B------:R-:W-:Y:S08]  /*3eb0*/  HMMA.16816.F32.BF16 R28, R160, R166.reuse, R28 ;  /* 0x000000a6a01c723c */ /* 0x080ff0000004181c */
[----:B------:R-:W-:Y:S01]  /*3ec0*/  HMMA.16816.F32.BF16 R32, R152, R166, R32 ;  /* 0x000000a69820723c */ /* 0x000fe20000041820 */
[----:B------:R-:W3:Y:S04]  /*3ed0*/  LDL R167, [R1+0x24] ;  /* 0x0000240001a77983 */ /* 0x000ee80000100800 */
[----:B------:R-:W3:Y:S03]  /*3ee0*/  LDL R166, [R1+0x20] ;  /* 0x0000200001a67983 */ /* 0x000ee60000100800 */
[-C--:B-1----:R-:W-:Y:S01]  /*3ef0*/  HMMA.16816.F32.BF16 R4, R132, R140.reuse, R4 ;  /* 0x0000008c8404723c */ /* 0x082fe20000041804 */
[----:B------:R-:W3:Y:S04]  /*3f00*/  LDL R155, [R1+0x1c] ;  /* 0x00001c00019b7983 */ /* 0x000ee80000100800 */
[----:B------:R-:W3:Y:S03]  /*3f10*/  LDL R153, [R1+0x18] ;  /* 0x0000180001997983 */ /* 0x000ee60000100800 */
[C---:B------:R-:W-:Y:S08]  /*3f20*/  HMMA.16816.F32.BF16 R8, R168.reuse, R140, R8 ;  /* 0x0000008ca808723c */ /* 0x040ff00000041808 */
[-C--:B------:R-:W-:Y:S08]  /*3f30*/  HMMA.16816.F32.BF16 R12, R168, R142.reuse, R12 ;  /* 0x0000008ea80c723c */ /* 0x080ff0000004180c */
[C---:B------:R-:W-:Y:S01]  /*3f40*/  HMMA.16816.F32.BF16 R16, R132.reuse, R142, R16 ;  /* 0x0000008e8410723c */ /* 0x040fe20000041810 */
[----:B------:R-:W-:Y:S07]  /*3f50*/  LDSM.16.M88.4 R140, [R227+0xd000] ;  /* 0x00d00000e38c783b */ /* 0x000fee0000000200 */
[-C--:B------:R-:W-:Y:S08]  /*3f60*/  HMMA.16816.F32.BF16 R20, R132, R172.reuse, R20 ;  /* 0x000000ac8414723c */ /* 0x080ff00000041814 */
[C---:B------:R-:W-:Y:S08]  /*3f70*/  HMMA.16816.F32.BF16 R24, R168.reuse, R172, R24 ;  /* 0x000000aca818723c */ /* 0x040ff00000041818 */
[-C--:B------:R-:W-:Y:S01]  /*3f80*/  HMMA.16816.F32.BF16 R28, R168, R174.reuse, R28 ;  /* 0x000000aea81c723c */ /* 0x080fe2000004181c */
[----:B------:R-:W3:Y:S07]  /*3f90*/  LDL R168, [R1+0x8] ;  /* 0x0000080001a87983 */ /* 0x000eee0000100800 */
[----:B------:R-:W-:Y:S01]  /*3fa0*/  HMMA.16816.F32.BF16 R32, R132, R174, R32 ;  /* 0x000000ae8420723c */ /* 0x000fe20000041820 */
[----:B------:R-:W1:Y:S07]  /*3fb0*/  LDSM.16.M88.4 R132, [R0+0x2000] ;  /* 0x002000000084783b */ /* 0x000e6e0000000200 */
[-C--:B----4-:R-:W-:Y:S08]  /*3fc0*/  HMMA.16816.F32.BF16 R4, R136, R144.reuse, R4 ;  /* 0x000000908804723c */ /* 0x090ff00000041804 */
[C---:B------:R-:W-:Y:S08]  /*3fd0*/  HMMA.16816.F32.BF16 R8, R148.reuse, R144, R8 ;  /* 0x000000909408723c */ /* 0x040ff00000041808 */
[-C--:B------:R-:W-:Y:S08]  /*3fe0*/  HMMA.16816.F32.BF16 R12, R148, R146.reuse, R12 ;  /* 0x00000092940c723c */ /* 0x080ff0000004180c */
[C---:B------:R-:W-:Y:S01]  /*3ff0*/  HMMA.16816.F32.BF16 R16, R136.reuse, R146, R16 ;  /* 0x000000928810723c */ /* 0x040fe20000041810 */
[----:B------:R4:W1:Y:S07]  /*4000*/  LDSM.16.M88.4 R144, [R0+0x2800] ;  /* 0x002800000090783b */ /* 0x00086e0000000200 */
[-C--:B--2---:R-:W-:Y:S08]  /*4010*/  HMMA.16816.F32.BF16 R20, R136, R156.reuse, R20 ;  /* 0x0000009c8814723c */ /* 0x084ff00000041814 */
[C---:B------:R-:W-:Y:S04]  /*4020*/  HMMA.16816.F32.BF16 R24, R148.reuse, R156, R24 ;  /* 0x0000009c9418723c */ /* 0x040fe80000041818 */
[----:B------:R-:W-:Y:S04]  /*4030*/  IMAD.WIDE.U32 R156, R247, -0x326172a9, RZ ;  /* 0xcd9e8d57f79c7825 */ /* 0x000fe800078e00ff */
[-C--:B------:R-:W-:Y:S01]  /*4040*/  HMMA.16816.F32.BF16 R28, R148, R158.reuse, R28 ;  /* 0x0000009e941c723c */ /* 0x080fe2000004181c */
[----:B----4-:R-:W-:Y:S02]  /*4050*/  IMAD.U32 R0, RZ, RZ, UR48 ;  /* 0x00000030ff007e24 */ /* 0x010fe4000f8e00ff */
[C---:B---3--:R-:W-:Y:S01]  /*4060*/  LOP3.LUT R160, R3.reuse, UR60, R157, 0x96, !PT ;  /* 0x0000003c03a07c12 */ /* 0x048fe2000f8e969d */
[----:B------:R-:W-:Y:S04]  /*4070*/  IMAD.WIDE.U32 R148, R2, -0x326172a9, RZ ;  /* 0xcd9e8d5702947825 */ /* 0x000fe800078e00ff */
[----:B------:R-:W-:Y:S04]  /*4080*/  HMMA.16816.F32.BF16 R32, R136, R158, R32 ;  /* 0x0000009e8820723c */ /* 0x000fe80000041820 */
[----:B------:R-:W-:Y:S01]  /*4090*/  LOP3.LUT R150, R3, UR60, R149, 0x96, !PT ;  /* 0x0000003c03967c12 */ /* 0x000fe2000f8e9695 */
[----:B------:R-:W-:Y:S02]  /*40a0*/  IMAD R0, R0, 0x4, R236 ;  /* 0x0000000400007824 */ /* 0x000fe400078e02ec */
[----:B------:R-:W-:Y:S01]  /*40b0*/  IMAD.WIDE.U32 R160, R160, -0x2daee0ad, RZ ;  /* 0xd2511f53a0a07825 */ /* 0x000fe200078e00ff */
[-C--:B-1----:R-:W-:Y:S05]  /*40c0*/  HMMA.16816.F32.BF16 R4, R132, R140.reuse, R4 ;  /* 0x0000008c8404723c */ /* 0x082fea0000041804 */
[----:B------:R-:W-:Y:S01]  /*40d0*/  LOP3.LUT R0, R0, UR61, R235, 0x96, !PT ;  /* 0x0000003d00007c12 */ /* 0x000fe2000f8e96eb */
[----:B------:R-:W-:Y:S01]  /*40e0*/  IMAD.SHL.U32 R236, R231, 0x2, RZ ;  /* 0x00000002e7ec7824 */ /* 0x000fe200078e00ff */
[----:B------:R-:W-:Y:S01]  /*40f0*/  LOP3.LUT R164, R234, UR56, R161, 0x96, !PT ;  /* 0x00000038eaa47c12 */ /* 0x000fe2000f8e96a1 */
[C---:B------:R-:W-:Y:S04]  /*4100*/  HMMA.16816.F32.BF16 R8, R144.reuse, R140, R8 ;  /* 0x0000008c9008723c */ /* 0x040fe80000041808 */
[----:B------:R-:W-:Y:S01]  /*4110*/  IMAD.WIDE.U32 R2, R0, -0x326172a9, RZ ;  /* 0xcd9e8d5700027825 */ /* 0x000fe200078e00ff */
[----:B------:R-:W-:Y:S03]  /*4120*/  @!P0 LOP3.LUT R0, R236, 0x6, RZ, 0xc0, !PT ;  /* 0x00000006ec008812 */ /* 0x000fe600078ec0ff */
[-C--:B------:R-:W-:Y:S03]  /*4130*/  HMMA.16816.F32.BF16 R12, R144, R142.reuse, R12 ;  /* 0x0000008e900c723c */ /* 0x080fe6000004180c */
[--C-:B------:R-:W-:Y:S01]  /*4140*/  LOP3.LUT R157, R156, UR57, R3.reuse, 0x96, !PT ;  /* 0x000000399c9d7c12 */ /* 0x100fe2000f8e9603 */
[----:B------:R-:W-:Y:S01]  /*4150*/  FADD.FTZ R6, R249, R6 ;  /* 0x00000006f9067221 */ /* 0x000fe20000010000 */
[----:B------:R-:W-:Y:S02]  /*4160*/  @!P0 LOP3.LUT R0, R0, 0x1e0, R232, 0xf8, !PT ;  /* 0x000001e000008812 */ /* 0x000fe400078ef8e8 */
[----:B------:R-:W-:Y:S01]  /*4170*/  LOP3.LUT R156, R148, UR57, R3, 0x96, !PT ;  /* 0x00000039949c7c12 */ /* 0x000fe2000f8e9603 */
[----:B------:R-:W-:Y:S01]  /*4180*/  IMAD.WIDE.U32 R136, R157, -0x2daee0ad, RZ ;  /* 0xd2511f539d887825 */ /* 0x000fe200078e00ff */
[C---:B------:R-:W-:Y:S03]  /*4190*/  HMMA.16816.F32.BF16 R16, R132.reuse, R142, R16 ;  /* 0x0000008e8410723c */ /* 0x040fe60000041810 */
[----:B------:R-:W-:Y:S01]  /*41a0*/  IMAD.U32 R3, RZ, RZ, UR48 ;  /* 0x00000030ff037e24 */ /* 0x000fe2000f8e00ff */
[----:B------:R-:W-:Y:S01]  /*41b0*/  LOP3.LUT R160, R160, UR49, R137, 0x96, !PT ;  /* 0x00000031a0a07c12 */ /* 0x000fe2000f8e9689 */
[----:B------:R-:W-:Y:S04]  /*41c0*/  IMAD.WIDE.U32 R156, R156, -0x2daee0ad, RZ ;  /* 0xd2511f539c9c7825 */ /* 0x000fe800078e00ff */
[C---:B------:R-:W-:Y:S01]  /*41d0*/  FADD.FTZ R8, R249.reuse, R8 ;  /* 0x00000008f9087221 */ /* 0x040fe20000010000 */
[----:B------:R-:W-:Y:S01]  /*41e0*/  FADD.FTZ R10, R249, R10 ;  /* 0x0000000af90a7221 */ /* 0x000fe20000010000 */
[----:B------:R-:W-:Y:S01]  /*41f0*/  @!P0 IMAD R0, R3, 0x80, R0 ;  /* 0x0000008003008824 */ /* 0x000fe200078e0200 */
[----:B------:R-:W-:Y:S02]  /*4200*/  @!P0 VIMNMX R3, PT, PT, R240, UR44, PT ;  /* 0x0000002cf0038c48 */ /* 0x000fe4000bfe0100 */
[----:B------:R-:W-:Y:S01]  /*4210*/  LEA R154, R165, UR4, 0x1 ;  /* 0x00000004a59a7c11 */ /* 0x000fe2000f8e08ff */
[----:B------:R-:W-:Y:S04]  /*4220*/  IMAD.WIDE.U32 R164, R164, -0x326172a9, RZ ;  /* 0xcd9e8d57a4a47825 */ /* 0x000fe800078e00ff */
[----:B------:R-:W-:Y:S01]  /*4230*/  VIADD R151, R154, 0x13000 ;  /* 0x000130009a977836 */ /* 0x000fe20000000000 */
[----:B------:R-:W-:Y:S01]  /*4240*/  LOP3.LUT R162, R2, UR54, R165, 0x96, !PT ;  /* 0x0000003602a27c12 */ /* 0x000fe2000f8e96a5 */
[----:B------:R-:W-:Y:S02]  /*4250*/  VIADD R152, R154, 0x13020 ;  /* 0x000130209a987836 */ /* 0x000fe40000000000 */
[----:B------:R-:W-:Y:S02]  /*4260*/  @P2 VIADD R152, R151, 0xffffffe0 ;  /* 0xffffffe097982836 */ /* 0x000fe40000000000 */
[----:B------:R-:W-:Y:S04]  /*4270*/  IMAD.WIDE.U32 R150, R150, -0x2daee0ad, RZ ;  /* 0xd2511f5396967825 */ /* 0x000fe800078e00ff */
[----:B------:R-:W-:Y:S01]  /*4280*/  IMAD.WIDE.U32 R162, R162, -0x2daee0ad, RZ ;  /* 0xd2511f53a2a27825 */ /* 0x000fe200078e00ff */
[----:B------:R-:W-:Y:S02]  /*4290*/  LOP3.LUT R157, R150, UR49, R157, 0x96, !PT ;  /* 0x00000031969d7c12 */ /* 0x000fe4000f8e969d */
[----:B------:R-:W-:Y:S01]  /*42a0*/  LOP3.LUT R158, R234, UR56, R151, 0x96, !PT ;  /* 0x00000038ea9e7c12 */ /* 0x000fe2000f8e9697 */
[C---:B------:R-:W-:Y:S01]  /*42b0*/  FMUL.FTZ R151, R167.reuse, 1.4426950216293334961 ;  /* 0x3fb8aa3ba7977820 */ /* 0x040fe20000410000 */
[----:B------:R-:W-:Y:S01]  /*42c0*/  FSETP.NEU.FTZ.AND P6, PT, R167, -INF , PT ;  /* 0xff800000a700780b */ /* 0x000fe20003fdd000 */
[C---:B------:R-:W-:Y:S01]  /*42d0*/  FMUL.FTZ R150, R166.reuse, 1.4426950216293334961 ;  /* 0x3fb8aa3ba6967820 */ /* 0x040fe20000410000 */
[----:B------:R-:W-:Y:S01]  /*42e0*/  FSETP.NEU.FTZ.AND P5, PT, R166, -INF , PT ;  /* 0xff800000a600780b */ /* 0x000fe20003fbd000 */
[----:B------:R-:W2:Y:S01]  /*42f0*/  LDL R167, [R1+0x4] ;  /* 0x0000040001a77983 */ /* 0x000ea20000100800 */
[----:B------:R-:W-:Y:S01]  /*4300*/  LOP3.LUT R161, R136, UR33, R163, 0x96, !PT ;  /* 0x0000002188a17c12 */ /* 0x000fe2000f8e96a3 */
[C---:B------:R-:W-:Y:S01]  /*4310*/  FMUL.FTZ R149, R155.reuse, 1.4426950216293334961 ;  /* 0x3fb8aa3b9b957820 */ /* 0x040fe20000410000 */
[----:B------:R-:W-:Y:S01]  /*4320*/  FSETP.NEU.FTZ.AND P4, PT, R155, -INF , PT ;  /* 0xff8000009b00780b */ /* 0x000fe20003f9d000 */
[----:B------:R-:W3:Y:S01]  /*4330*/  LDL R166, [R1] ;  /* 0x0000000001a67983 */ /* 0x000ee20000100800 */
[----:B------:R-:W-:Y:S01]  /*4340*/  FSETP.NEU.FTZ.AND P3, PT, R153, -INF , PT ;  /* 0xff8000009900780b */ /* 0x000fe20003f7d000 */
[----:B------:R-:W-:Y:S01]  /*4350*/  IMAD.MOV.U32 R155, RZ, RZ, 0x20 ;  /* 0x00000020ff9b7424 */ /* 0x000fe200078e00ff */
[----:B------:R-:W-:Y:S01]  /*4360*/  FSEL R149, R149, RZ, P4 ;  /* 0x000000ff95957208 */ /* 0x000fe20002000000 */
[----:B------:R-:W1:Y:S01]  /*4370*/  LDSM.16.M88.4 R136, [R227+0xd400] ;  /* 0x00d40000e388783b */ /* 0x000e620000000200 */
[----:B------:R-:W-:Y:S01]  /*4380*/  FSEL R151, R151, RZ, P6 ;  /* 0x000000ff97977208 */ /* 0x000fe20003000000 */
[----:B------:R-:W-:Y:S01]  /*4390*/  IMAD.WIDE.U32 R158, R158, -0x326172a9, RZ ;  /* 0xcd9e8d579e9e7825 */ /* 0x000fe200078e00ff */
[----:B------:R-:W-:Y:S03]  /*43a0*/  @!P0 VIADDMNMX R141, R240, -R155, UR44, PT ;  /* 0x0000002cf08d8e46 */ /* 0x000fe6000b80099b */
[----:B------:R-:W-:Y:S01]  /*43b0*/  FMUL.FTZ R148, R153, 1.4426950216293334961 ;  /* 0x3fb8aa3b99947820 */ /* 0x000fe20000410000 */
[----:B------:R-:W-:Y:S01]  /*43c0*/  IMAD.MOV.U32 R155, RZ, RZ, 0x8 ;  /* 0x00000008ff9b7424 */ /* 0x000fe200078e00ff */
[----:B------:R-:W-:Y:S01]  /*43d0*/  LOP3.LUT R159, R2, UR54, R159, 0x96, !PT ;  /* 0x00000036029f7c12 */ /* 0x000fe2000f8e969f */
[----:B------:R-:W-:Y:S01]  /*43e0*/  IMAD.MOV.U32 R153, RZ, RZ, 0x18 ;  /* 0x00000018ff997424 */ /* 0x000fe200078e00ff */
[----:B------:R-:W-:Y:S02]  /*43f0*/  @!P0 ISETP.GE.AND P4, PT, R0, R141, PT ;  /* 0x0000008d0000820c */ /* 0x000fe40003f86270 */
[C---:B------:R-:W-:Y:S01]  /*4400*/  @!P0 VIADDMNMX R2, R240.reuse, R155, UR44, PT ;  /* 0x0000002cf0028e46 */ /* 0x040fe2000b80019b */
[----:B------:R-:W-:Y:S01]  /*4410*/  FADD.FTZ R155, R249, R4 ;  /* 0x00000004f99b7221 */ /* 0x000fe20000010000 */
[----:B------:R-:W-:Y:S01]  /*4420*/  @!P0 VIADDMNMX R140, R240, -R153, UR44, PT ;  /* 0x0000002cf08c8e46 */ /* 0x000fe2000b800999 */
[----:B------:R-:W-:Y:S01]  /*4430*/  @!P0 VIADD R153, R0, 0x1 ;  /* 0x0000000100998836 */ /* 0x000fe20000000000 */
[----:B------:R-:W-:Y:S01]  /*4440*/  FSEL R150, R150, RZ, P5 ;  /* 0x000000ff96967208 */ /* 0x000fe20002800000 */
[----:B------:R-:W-:Y:S01]  /*4450*/  @!P0 VIADD R4, R0, 0x9 ;  /* 0x0000000900048836 */ /* 0x000fe20000000000 */
[----:B------:R-:W-:Y:S02]  /*4460*/  FSEL R148, R148, RZ, P3 ;  /* 0x000000ff94947208 */ /* 0x000fe40001800000 */
[----:B------:R-:W-:Y:S02]  /*4470*/  @!P0 FSEL R155, R155, -INF , !P4 ;  /* 0xff8000009b9b8808 */ /* 0x000fe40006000000 */
[C---:B------:R-:W-:Y:S02]  /*4480*/  @!P0 ISETP.GE.AND P3, PT, R153.reuse, R141, PT ;  /* 0x0000008d9900820c */ /* 0x040fe40003f66270 */
[----:B------:R-:W-:Y:S01]  /*4490*/  @!P0 ISETP.GE.AND P6, PT, R153, R140, PT ;  /* 0x0000008c9900820c */ /* 0x000fe20003fc6270 */
[----:B------:R-:W-:Y:S01]  /*44a0*/  FFMA.FTZ R155, R155, UR14, -R151 ;  /* 0x0000000e9b9b7c23 */ /* 0x000fe20008010897 */
[CC--:B------:R-:W-:Y:S02]  /*44b0*/  @!P0 ISETP.GE.AND P5, PT, R153.reuse, R3.reuse, PT ;  /* 0x000000039900820c */ /* 0x0c0fe40003fa6270 */
[----:B------:R-:W-:Y:S01]  /*44c0*/  @!P0 ISETP.GE.AND P4, PT, R153, R2, PT ;  /* 0x000000029900820c */ /* 0x000fe20003f86270 */
[-C--:B-1----:R-:W-:Y:S03]  /*44d0*/  HMMA.16816.F32.BF16 R20, R132, R136.reuse, R20 ;  /* 0x000000888414723c */ /* 0x082fe60000041814 */
[C---:B------:R-:W-:Y:S01]  /*44e0*/  FADD.FTZ R153, R168.reuse, R5 ;  /* 0x00000005a8997221 */ /* 0x040fe20000010000 */
[C---:B------:R-:W-:Y:S01]  /*44f0*/  FADD.FTZ R7, R168.reuse, R7 ;  /* 0x00000007a8077221 */ /* 0x040fe20000010000 */
[----:B------:R-:W-:Y:S01]  /*4500*/  FADD.FTZ R9, R168, R9 ;  /* 0x00000009a8097221 */ /* 0x000fe20000010000 */
[----:B------:R-:W-:Y:S02]  /*4510*/  @!P0 VIADD R5, R0, 0x8 ;  /* 0x0000000800058836 */ /* 0x000fe40000000000 */
[----:B------:R-:W-:Y:S01]  /*4520*/  FADD.FTZ R11, R168, R11 ;  /* 0x0000000ba80b7221 */ /* 0x000fe20000010000 */
[C---:B------:R-:W-:Y:S01]  /*4530*/  HMMA.16816.F32.BF16 R24, R144.reuse, R136, R24 ;  /* 0x000000889018723c */ /* 0x040fe20000041818 */
[----:B------:R-:W1:Y:S03]  /*4540*/  MUFU.EX2 R168, R155 ;  /* 0x0000009b00a87308 */ /* 0x000e660000000800 */
[----:B------:R-:W-:Y:S02]  /*4550*/  @!P0 FSEL R153, R153, -INF , !P3 ;  /* 0xff80000099998808 */ /* 0x000fe40005800000 */
[----:B------:R-:W-:Y:S02]  /*4560*/  @!P0 ISETP.GE.AND P3, PT, R0, R140, PT ;  /* 0x0000008c0000820c */ /* 0x000fe40003f66270 */
[-C--:B------:R-:W-:Y:S03]  /*4570*/  HMMA.16816.F32.BF16 R28, R144, R138.reuse, R28 ;  /* 0x0000008a901c723c */ /* 0x080fe6000004181c */
[----:B------:R-:W-:Y:S01]  /*4580*/  @!P0 FSEL R6, R6, -INF , !P3 ;  /* 0xff80000006068808 */ /* 0x000fe20005800000 */
[----:B------:R-:W-:Y:S01]  /*4590*/  FADD.FTZ R20, R252, R20 ;  /* 0x00000014fc147221 */ /* 0x000fe20000010000 */
[-C--:B------:R-:W-:Y:S01]  /*45a0*/  @!P0 ISETP.GE.AND P3, PT, R0, R3.reuse, PT ;  /* 0x000000030000820c */ /* 0x080fe20003f66270 */
[----:B------:R-:W-:Y:S01]  /*45b0*/  FADD.FTZ R21, R251, R21 ;  /* 0x00000015fb157221 */ /* 0x000fe20000010000 */
[----:B------:R-:W-:Y:S01]  /*45c0*/  @!P0 FSEL R7, R7, -INF , !P6 ;  /* 0xff80000007078808 */ /* 0x000fe20007000000 */
[----:B------:R-:W-:Y:S01]  /*45d0*/  HMMA.16816.F32.BF16 R32, R132, R138, R32 ;  /* 0x0000008a8420723c */ /* 0x000fe20000041820 */
[----:B------:R-:W-:Y:S03]  /*45e0*/  IMAD.MOV.U32 R139, RZ, RZ, 0x10 ;  /* 0x00000010ff8b7424 */ /* 0x000fe600078e00ff */
[----:B------:R-:W-:Y:S01]  /*45f0*/  @!P0 FSEL R8, R8, -INF , !P3 ;  /* 0xff80000008088808 */ /* 0x000fe20005800000 */
[--C-:B------:R-:W-:Y:S01]  /*4600*/  FFMA.FTZ R6, R6, UR14, -R150.reuse ;  /* 0x0000000e06067c23 */ /* 0x100fe20008010896 */
[----:B------:R-:W-:Y:S01]  /*4610*/  @!P0 FSEL R9, R9, -INF , !P5 ;  /* 0xff80000009098808 */ /* 0x000fe20006800000 */
[----:B------:R-:W-:Y:S01]  /*4620*/  FFMA.FTZ R7, R7, UR14, -R150 ;  /* 0x0000000e07077c23 */ /* 0x000fe20008010896 */
[-C--:B------:R-:W-:Y:S01]  /*4630*/  @!P0 ISETP.GE.AND P6, PT, R0, R2.reuse, PT ;  /* 0x000000020000820c */ /* 0x080fe20003fc6270 */
[----:B------:R-:W-:Y:S01]  /*4640*/  MUFU.EX2 R172, R6 ;  /* 0x0000000600ac7308 */ /* 0x000fe20000000800 */
[-C--:B------:R-:W-:Y:S01]  /*4650*/  @!P0 ISETP.GE.AND P3, PT, R5, R3.reuse, PT ;  /* 0x000000030500820c */ /* 0x080fe20003f66270 */
[----:B------:R-:W-:Y:S01]  /*4660*/  FADD.FTZ R22, R252, R22 ;  /* 0x00000016fc167221 */ /* 0x000fe20000010000 */
[----:B------:R-:W-:Y:S01]  /*4670*/  @!P0 ISETP.GE.AND P5, PT, R4, R3, PT ;  /* 0x000000030400820c */ /* 0x000fe20003fa6270 */
[----:B------:R-:W-:Y:S01]  /*4680*/  FADD.FTZ R23, R251, R23 ;  /* 0x00000017fb177221 */ /* 0x000fe20000010000 */
[----:B------:R-:W-:Y:S01]  /*4690*/  @!P0 FSEL R10, R10, -INF , !P6 ;  /* 0xff8000000a0a8808 */ /* 0x000fe20007000000 */
[----:B------:R-:W-:Y:S01]  /*46a0*/  FADD.FTZ R24, R252, R24 ;  /* 0x00000018fc187221 */ /* 0x000fe20000010000 */
[----:B------:R-:W-:Y:S03]  /*46b0*/  @!P0 FSEL R11, R11, -INF , !P4 ;  /* 0xff8000000b0b8808 */ /* 0x000fe60006000000 */
[----:B------:R4:W1:Y:S01]  /*46c0*/  MUFU.EX2 R170, R7 ;  /* 0x0000000700aa7308 */ /* 0x0008620000000800 */
[-C--:B------:R-:W-:Y:S01]  /*46d0*/  @!P0 ISETP.GE.AND P6, PT, R5, R2.reuse, PT ;  /* 0x000000020500820c */ /* 0x080fe20003fc6270 */
[--C-:B------:R-:W-:Y:S01]  /*46e0*/  FFMA.FTZ R10, R10, UR14, -R148.reuse ;  /* 0x0000000e0a0a7c23 */ /* 0x100fe20008010894 */
[----:B------:R-:W-:Y:S01]  /*46f0*/  @!P0 ISETP.GE.AND P4, PT, R4, R2, PT ;  /* 0x000000020400820c */ /* 0x000fe20003f86270 */
[----:B------:R-:W-:Y:S01]  /*4700*/  FFMA.FTZ R11, R11, UR14, -R148 ;  /* 0x0000000e0b0b7c23 */ /* 0x000fe20008010894 */
[C---:B------:R-:W-:Y:S01]  /*4710*/  FADD.FTZ R25, R251.reuse, R25 ;  /* 0x00000019fb197221 */ /* 0x040fe20000010000 */
[----:B------:R-:W-:Y:S01]  /*4720*/  FADD.FTZ R26, R252, R26 ;  /* 0x0000001afc1a7221 */ /* 0x000fe20000010000 */
[----:B------:R-:W-:Y:S03]  /*4730*/  FADD.FTZ R27, R251, R27 ;  /* 0x0000001bfb1b7221 */ /* 0x000fe60000010000 */
[----:B------:R1:W-:Y:S01]  /*4740*/  MUFU.EX2 R236, R10 ;  /* 0x0000000a00ec7308 */ /* 0x0003e20000000800 */
[----:B------:R-:W-:Y:S01]  /*4750*/  FFMA.FTZ R8, R8, UR14, -R149 ;  /* 0x0000000e08087c23 */ /* 0x000fe20008010895 */
[C---:B------:R-:W-:Y:S01]  /*4760*/  FADD.FTZ R29, R248.reuse, R29 ;  /* 0x0000001df81d7221 */ /* 0x040fe20000010000 */
[----:B------:R-:W-:Y:S01]  /*4770*/  FADD.FTZ R31, R248, R31 ;  /* 0x0000001ff81f7221 */ /* 0x000fe20000010000 */
[C---:B------:R-:W-:Y:S01]  /*4780*/  FADD.FTZ R28, R250.reuse, R28 ;  /* 0x0000001cfa1c7221 */ /* 0x040fe20000010000 */
[C---:B------:R-:W-:Y:S01]  /*4790*/  FADD.FTZ R30, R250.reuse, R30 ;  /* 0x0000001efa1e7221 */ /* 0x040fe20000010000 */
[----:B------:R-:W-:Y:S01]  /*47a0*/  FFMA.FTZ R9, R9, UR14, -R149 ;  /* 0x0000000e09097c23 */ /* 0x000fe20008010895 */
[----:B------:R-:W-:Y:S03]  /*47b0*/  FADD.FTZ R32, R250, R32 ;  /* 0x00000020fa207221 */ /* 0x000fe60000010000 */
[----:B------:R1:W-:Y:S01]  /*47c0*/  MUFU.EX2 R235, R11 ;  /* 0x0000000b00eb7308 */ /* 0x0003e20000000800 */
[----:B----4-:R-:W-:Y:S04]  /*47d0*/  IMAD.WIDE.U32 R6, R159, -0x2daee0ad, RZ ;  /* 0xd2511f539f067825 */ /* 0x010fe800078e00ff */
[----:B------:R-:W-:Y:S01]  /*47e0*/  FADD.FTZ R33, R248, R33 ;  /* 0x00000021f8217221 */ /* 0x000fe20000010000 */
[----:B------:R-:W-:Y:S01]  /*47f0*/  FADD.FTZ R34, R250, R34 ;  /* 0x00000022fa227221 */ /* 0x000fe20000010000 */
[----:B------:R-:W-:Y:S01]  /*4800*/  FFMA.FTZ R153, R153, UR14, -R151 ;  /* 0x0000000e99997c23 */ /* 0x000fe20008010897 */
[----:B------:R-:W-:Y:S01]  /*4810*/  FADD.FTZ R35, R248, R35 ;  /* 0x00000023f8237221 */ /* 0x000fe20000010000 */
[----:B------:R-:W-:Y:S01]  /*4820*/  SEL R139, R139, 0xfffffff0, !P1 ;  /* 0xfffffff08b8b7807 */ /* 0x000fe20004800000 */
[----:B------:R4:W-:Y:S01]  /*4830*/  MUFU.EX2 R234, R8 ;  /* 0x0000000800ea7308 */ /* 0x0009e20000000800 */
[----:B-1----:R-:W-:Y:S09]  /*4840*/  LOP3.LUT R10, R156, UR33, R7, 0x96, !PT ;  /* 0x000000219c0a7c12 */ /* 0x002ff2000f8e9607 */
[----:B------:R1:W-:Y:S01]  /*4850*/  MUFU.EX2 R175, R9 ;  /* 0x0000000900af7308 */ /* 0x0003e20000000800 */
[----:B------:R-:W-:Y:S09]  /*4860*/  IMAD.WIDE.U32 R10, R10, -0x326172a9, RZ ;  /* 0xcd9e8d570a0a7825 */ /* 0x000ff200078e00ff */
[----:B------:R-:W1:Y:S01]  /*4870*/  MUFU.EX2 R169, R153 ;  /* 0x0000009900a97308 */ /* 0x000e620000000800 */
[C---:B--2---:R-:W-:Y:S01]  /*4880*/  FADD.FTZ R12, R167.reuse, R12 ;  /* 0x0000000ca70c7221 */ /* 0x044fe20000010000 */
[C---:B------:R-:W-:Y:S01]  /*4890*/  FADD.FTZ R14, R167.reuse, R14 ;  /* 0x0000000ea70e7221 */ /* 0x040fe20000010000 */
[C---:B------:R-:W-:Y:S01]  /*48a0*/  FADD.FTZ R16, R167.reuse, R16 ;  /* 0x00000010a7107221 */ /* 0x040fe20000010000 */
[----:B------:R-:W-:Y:S01]  /*48b0*/  FADD.FTZ R18, R167, R18 ;  /* 0x00000012a7127221 */ /* 0x000fe20000010000 */
[----:B---3--:R-:W-:Y:S01]  /*48c0*/  FADD.FTZ R13, R166, R13 ;  /* 0x0000000da60d7221 */ /* 0x008fe20000010000 */
[----:B------:R-:W-:Y:S01]  /*48d0*/  @!P0 FSEL R12, R12, -INF , !P3 ;  /* 0xff8000000c0c8808 */ /* 0x000fe20005800000 */
[C---:B------:R-:W-:Y:S01]  /*48e0*/  FADD.FTZ R15, R166.reuse, R15 ;  /* 0x0000000fa60f7221 */ /* 0x040fe20000010000 */
[-C--:B------:R-:W-:Y:S01]  /*48f0*/  @!P0 ISETP.GE.AND P3, PT, R5, R141.reuse, PT ;  /* 0x0000008d0500820c */ /* 0x080fe20003f66270 */
[C---:B------:R-:W-:Y:S01]  /*4900*/  FADD.FTZ R17, R166.reuse, R17 ;  /* 0x00000011a6117221 */ /* 0x040fe20000010000 */
[----:B------:R-:W-:Y:S01]  /*4910*/  @!P0 FSEL R13, R13, -INF , !P5 ;  /* 0xff8000000d0d8808 */ /* 0x000fe20006800000 */
[----:B------:R-:W-:Y:S01]  /*4920*/  FADD.FTZ R19, R166, R19 ;  /* 0x00000013a6137221 */ /* 0x000fe20000010000 */
[-C--:B------:R-:W-:Y:S01]  /*4930*/  @!P0 ISETP.GE.AND P5, PT, R5, R140.reuse, PT ;  /* 0x0000008c0500820c */ /* 0x080fe20003fa6270 */
[----:B------:R-:W-:Y:S01]  /*4940*/  @!P0 VIADD R5, R0, 0x10 ;  /* 0x0000001000058836 */ /* 0x000fe20000000000 */
[----:B------:R-:W-:Y:S01]  /*4950*/  @!P0 FSEL R14, R14, -INF , !P6 ;  /* 0xff8000000e0e8808 */ /* 0x000fe20007000000 */
[--C-:B------:R-:W-:Y:S01]  /*4960*/  FFMA.FTZ R12, R12, UR14, -R149.reuse ;  /* 0x0000000e0c0c7c23 */ /* 0x100fe20008010895 */
[----:B------:R-:W-:Y:S01]  /*4970*/  @!P0 FSEL R15, R15, -INF , !P4 ;  /* 0xff8000000f0f8808 */ /* 0x000fe20006000000 */
[----:B------:R-:W-:Y:S01]  /*4980*/  FFMA.FTZ R13, R13, UR14, -R149 ;  /* 0x0000000e0d0d7c23 */ /* 0x000fe20008010895 */
[-C--:B------:R-:W-:Y:S01]  /*4990*/  @!P0 ISETP.GE.AND P6, PT, R4, R141.reuse, PT ;  /* 0x0000008d0400820c */ /* 0x080fe20003fc6270 */
[----:B------:R2:W3:Y:S01]  /*49a0*/  MUFU.EX2 R173, R12 ;  /* 0x0000000c00ad7308 */ /* 0x0004e20000000800 */
[----:B------:R-:W-:Y:S01]  /*49b0*/  @!P0 FSEL R16, R16, -INF , !P3 ;  /* 0xff80000010108808 */ /* 0x000fe20005800000 */
[--C-:B------:R-:W-:Y:S01]  /*49c0*/  FFMA.FTZ R14, R14, UR14, -R148.reuse ;  /* 0x0000000e0e0e7c23 */ /* 0x100fe20008010894 */
[-C--:B------:R-:W-:Y:S01]  /*49d0*/  @!P0 ISETP.GE.AND P4, PT, R4, R140.reuse, PT ;  /* 0x0000008c0400820c */ /* 0x080fe20003f86270 */
[----:B------:R-:W-:Y:S01]  /*49e0*/  @!P0 VIADD R4, R0, 0x11 ;  /* 0x0000001100048836 */ /* 0x000fe20000000000 */
[-C--:B------:R-:W-:Y:S01]  /*49f0*/  @!P0 ISETP.GE.AND P3, PT, R5, R141.reuse, PT ;  /* 0x0000008d0500820c */ /* 0x080fe20003f66270 */
[----:B------:R-:W-:Y:S01]  /*4a00*/  FFMA.FTZ R15, R15, UR14, -R148 ;  /* 0x0000000e0f0f7c23 */ /* 0x000fe20008010894 */
[----:B------:R-:W-:Y:S03]  /*4a10*/  @!P0 FSEL R17, R17, -INF , !P6 ;  /* 0xff80000011118808 */ /* 0x000fe60007000000 */
[----:B------:R-:W-:Y:S01]  /*4a20*/  MUFU.EX2 R167, R13 ;  /* 0x0000000d00a77308 */ /* 0x000fe20000000800 */
[----:B------:R-:W-:Y:S01]  /*4a30*/  @!P0 FSEL R20, R20, -INF , !P3 ;  /* 0xff80000014148808 */ /* 0x000fe20005800000 */
[--C-:B------:R-:W-:Y:S01]  /*4a40*/  FFMA.FTZ R16, R16, UR14, -R151.reuse ;  /* 0x0000000e10107c23 */ /* 0x100fe20008010897 */
[----:B------:R-:W-:Y:S01]  /*4a50*/  @!P0 ISETP.GE.AND P3, PT, R4, R141, PT ;  /* 0x0000008d0400820c */ /* 0x000fe20003f66270 */
[--C-:B------:R-:W-:Y:S01]  /*4a60*/  FFMA.FTZ R17, R17, UR14, -R151.reuse ;  /* 0x0000000e11117c23 */ /* 0x100fe20008010897 */
[-C--:B------:R-:W-:Y:S01]  /*4a70*/  @!P0 ISETP.GE.AND P6, PT, R5, R140.reuse, PT ;  /* 0x0000008c0500820c */ /* 0x080fe20003fc6270 */
[--C-:B------:R-:W-:Y:S01]  /*4a80*/  FFMA.FTZ R20, R20, UR14, -R151.reuse ;  /* 0x0000000e14147c23 */ /* 0x100fe20008010897 */
[----:B------:R-:W-:Y:S03]  /*4a90*/  @!P0 FSEL R21, R21, -INF , !P3 ;  /* 0xff80000015158808 */ /* 0x000fe60005800000 */
[----:B------:R3:W-:Y:S01]  /*4aa0*/  MUFU.EX2 R174, R14 ;  /* 0x0000000e00ae7308 */ /* 0x0007e20000000800 */
[----:B------:R-:W-:Y:S02]  /*4ab0*/  @!P0 ISETP.GE.AND P3, PT, R4, R140, PT ;  /* 0x0000008c0400820c */ /* 0x000fe40003f66270 */
[----:B------:R-:W-:Y:S01]  /*4ac0*/  @!P0 FSEL R22, R22, -INF , !P6 ;  /* 0xff80000016168808 */ /* 0x000fe20007000000 */
[----:B------:R-:W-:Y:S01]  /*4ad0*/  FFMA.FTZ R21, R21, UR14, -R151 ;  /* 0x0000000e15157c23 */ /* 0x000fe20008010897 */
[----:B------:R-:W-:Y:S02]  /*4ae0*/  @!P0 FSEL R23, R23, -INF , !P3 ;  /* 0xff80000017178808 */ /* 0x000fe40005800000 */
[CC--:B------:R-:W-:Y:S03]  /*4af0*/  @!P0 ISETP.GE.AND P6, PT, R4.reuse, R3.reuse, PT ;  /* 0x000000030400820c */ /* 0x0c0fe60003fc6270 */
[----:B------:R-:W3:Y:S01]  /*4b00*/  MUFU.EX2 R171, R15 ;  /* 0x0000000f00ab7308 */ /* 0x000ee20000000800 */
[-C--:B------:R-:W-:Y:S01]  /*4b10*/  @!P0 ISETP.GE.AND P3, PT, R4, R2.reuse, PT ;  /* 0x000000020400820c */ /* 0x080fe20003f66270 */
[----:B------:R-:W-:Y:S01]  /*4b20*/  @!P0 VIADD R4, R0, 0x18 ;  /* 0x0000001800048836 */ /* 0x000fe20000000000 */
[----:B------:R-:W-:Y:S01]  /*4b30*/  @!P0 FSEL R18, R18, -INF , !P5 ;  /* 0xff80000012128808 */ /* 0x000fe20006800000 */
[----:B------:R-:W-:Y:S01]  /*4b40*/  @!P0 VIADD R0, R0, 0x19 ;  /* 0x0000001900008836 */ /* 0x000fe20000000000 */
[----:B------:R-:W-:Y:S01]  /*4b50*/  @!P0 FSEL R19, R19, -INF , !P4 ;  /* 0xff80000013138808 */ /* 0x000fe20006000000 */
[--C-:B------:R-:W-:Y:S01]  /*4b60*/  FFMA.FTZ R23, R23, UR14, -R150.reuse ;  /* 0x0000000e17177c23 */ /* 0x100fe20008010896 */
[CC--:B------:R-:W-:Y:S03]  /*4b70*/  @!P0 ISETP.GE.AND P5, PT, R5.reuse, R3.reuse, PT ;  /* 0x000000030500820c */ /* 0x0c0fe60003fa6270 */
[----:B------:R-:W-:Y:S01]  /*4b80*/  MUFU.EX2 R155, R17 ;  /* 0x00000011009b7308 */ /* 0x000fe20000000800 */
[-C--:B------:R-:W-:Y:S01]  /*4b90*/  @!P0 ISETP.GE.AND P4, PT, R5, R2.reuse, PT ;  /* 0x000000020500820c */ /* 0x080fe20003f86270 */
[--C-:B------:R-:W-:Y:S01]  /*4ba0*/  FFMA.FTZ R18, R18, UR14, -R150.reuse ;  /* 0x0000000e12127c23 */ /* 0x100fe20008010896 */
[----:B------:R-:W-:Y:S01]  /*4bb0*/  @!P0 FSEL R24, R24, -INF , !P5 ;  /* 0xff80000018188808 */ /* 0x000fe20006800000 */
[--C-:B------:R-:W-:Y:S01]  /*4bc0*/  FFMA.FTZ R19, R19, UR14, -R150.reuse ;  /* 0x0000000e13137c23 */ /* 0x100fe20008010896 */
[----:B------:R-:W-:Y:S01]  /*4bd0*/  @!P0 FSEL R25, R25, -INF , !P6 ;  /* 0xff80000019198808 */ /* 0x000fe20007000000 */
[----:B------:R-:W-:Y:S01]  /*4be0*/  FFMA.FTZ R22, R22, UR14, -R150 ;  /* 0x0000000e16167c23 */ /* 0x000fe20008010896 */
[----:B------:R-:W-:Y:S03]  /*4bf0*/  @!P0 FSEL R26, R26, -INF , !P4 ;  /* 0xff8000001a1a8808 */ /* 0x000fe60006000000 */
[----:B------:R-:W-:Y:S01]  /*4c00*/  MUFU.EX2 R166, R18 ;  /* 0x0000001200a67308 */ /* 0x000fe20000000800 */
[----:B------:R-:W-:Y:S01]  /*4c10*/  @!P0 FSEL R27, R27, -INF , !P3 ;  /* 0xff8000001b1b8808 */ /* 0x000fe20005800000 */
[--C-:B------:R-:W-:Y:S01]  /*4c20*/  FFMA.FTZ R24, R24, UR14, -R149.reuse ;  /* 0x0000000e18187c23 */ /* 0x100fe20008010895 */
[CC--:B------:R-:W-:Y:S01]  /*4c30*/  @!P0 ISETP.GE.AND P6, PT, R0.reuse, R3.reuse, PT ;  /* 0x000000030000820c */ /* 0x0c0fe20003fc6270 */
[--C-:B------:R-:W-:Y:S01]  /*4c40*/  FFMA.FTZ R25, R25, UR14, -R149.reuse ;  /* 0x0000000e19197c23 */ /* 0x100fe20008010895 */
[-C--:B------:R-:W-:Y:S01]  /*4c50*/  @!P0 ISETP.GE.AND P3, PT, R0, R2.reuse, PT ;  /* 0x000000020000820c */ /* 0x080fe20003f66270 */
[--C-:B------:R-:W-:Y:S01]  /*4c60*/  FFMA.FTZ R26, R26, UR14, -R148.reuse ;  /* 0x0000000e1a1a7c23 */ /* 0x100fe20008010894 */
[C---:B------:R-:W-:Y:S03]  /*4c70*/  @!P0 ISETP.GE.AND P5, PT, R4.reuse, R3, PT ;  /* 0x000000030400820c */ /* 0x040fe60003fa6270 */
[----:B------:R-:W-:Y:S01]  /*4c80*/  MUFU.EX2 R156, R21 ;  /* 0x00000015009c7308 */ /* 0x000fe20000000800 */
[----:B------:R-:W-:Y:S01]  /*4c90*/  @!P0 ISETP.GE.AND P4, PT, R4, R2, PT ;  /* 0x000000020400820c */ /* 0x000fe20003f86270 */
[----:B------:R-:W-:Y:S01]  /*4ca0*/  IMAD.WIDE.U32 R2, R160, -0x326172a9, RZ ;  /* 0xcd9e8d57a0027825 */ /* 0x000fe200078e00ff */
[----:B------:R-:W-:Y:S02]  /*4cb0*/  @!P0 FSEL R29, R29, -INF , !P6 ;  /* 0xff8000001d1d8808 */ /* 0x000fe40007000000 */
[----:B------:R-:W-:Y:S01]  /*4cc0*/  @!P0 FSEL R31, R31, -INF , !P3 ;  /* 0xff8000001f1f8808 */ /* 0x000fe20005800000 */
[----:B------:R-:W-:Y:S01]  /*4cd0*/  FFMA.FTZ R27, R27, UR14, -R148 ;  /* 0x0000000e1b1b7c23 */ /* 0x000fe20008010894 */
[----:B------:R-:W-:Y:S03]  /*4ce0*/  @!P0 FSEL R28, R28, -INF , !P5 ;  /* 0xff8000001c1c8808 */ /* 0x000fe60006800000 */
[----:B------:R-:W-:Y:S01]  /*4cf0*/  MUFU.EX2 R165, R19 ;  /* 0x0000001300a57308 */ /* 0x000fe20000000800 */
[----:B------:R-:W-:Y:S02]  /*4d00*/  @!P0 FSEL R30, R30, -INF , !P4 ;  /* 0xff8000001e1e8808 */ /* 0x000fe40006000000 */
[-C--:B------:R-:W-:Y:S01]  /*4d10*/  @!P0 ISETP.GE.AND P6, PT, R0, R141.reuse, PT ;  /* 0x0000008d0000820c */ /* 0x080fe20003fc6270 */
[--C-:B------:R-:W-:Y:S01]  /*4d20*/  FFMA.FTZ R28, R28, UR14, -R149.reuse ;  /* 0x0000000e1c1c7c23 */ /* 0x100fe20008010895 */
[-C--:B------:R-:W-:Y:S01]  /*4d30*/  @!P0 ISETP.GE.AND P3, PT, R0, R140.reuse, PT ;  /* 0x0000008c0000820c */ /* 0x080fe20003f66270 */
[----:B------:R-:W-:Y:S01]  /*4d40*/  FFMA.FTZ R149, R29, UR14, -R149 ;  /* 0x0000000e1d957c23 */ /* 0x000fe20008010895 */
[C---:B------:R-:W-:Y:S03]  /*4d50*/  @!P0 ISETP.GE.AND P5, PT, R4.reuse, R141, PT ;  /* 0x0000008d0400820c */ /* 0x040fe60003fa6270 */
[----:B------:R-:W-:Y:S01]  /*4d60*/  MUFU.EX2 R159, R23 ;  /* 0x00000017009f7308 */ /* 0x000fe20000000800 */
[----:B------:R-:W-:Y:S01]  /*4d70*/  @!P0 ISETP.GE.AND P4, PT, R4, R140, PT ;  /* 0x0000008c0400820c */ /* 0x000fe20003f86270 */
[----:B------:R-:W-:Y:S01]  /*4d80*/  IMAD.WIDE.U32 R140, R161, -0x326172a9, RZ ;  /* 0xcd9e8d57a18c7825 */ /* 0x000fe200078e00ff */
[----:B------:R-:W-:Y:S02]  /*4d90*/  LOP3.LUT R3, R164, UR46, R3, 0x96, !PT ;  /* 0x0000002ea4037c12 */ /* 0x000fe4000f8e9603 */
[----:B------:R-:W-:Y:S01]  /*4da0*/  @!P0 FSEL R32, R32, -INF , !P5 ;  /* 0xff80000020208808 */ /* 0x000fe20006800000 */
[----:B------:R-:W-:Y:S01]  /*4db0*/  IMAD.WIDE.U32 R4, R157, -0x326172a9, RZ ;  /* 0xcd9e8d579d047825 */ /* 0x000fe200078e00ff */
[----:B------:R-:W-:Y:S03]  /*4dc0*/  LOP3.LUT R142, R2, UR30, R141, 0x96, !PT ;  /* 0x0000001e028e7c12 */ /* 0x000fe6000f8e968d */
[----:B------:R-:W-:Y:S01]  /*4dd0*/  MUFU.EX2 R157, R20 ;  /* 0x00000014009d7308 */ /* 0x000fe20000000800 */
[----:B------:R-:W-:Y:S01]  /*4de0*/  @!P0 FSEL R33, R33, -INF , !P6 ;  /* 0xff80000021218808 */ /* 0x000fe20007000000 */
[----:B------:R-:W-:Y:S01]  /*4df0*/  IMAD.WIDE.U32 R2, R3, -0x2daee0ad, RZ ;  /* 0xd2511f5303027825 */ /* 0x000fe200078e00ff */
[----:B------:R-:W-:Y:S02]  /*4e00*/  LOP3.LUT R136, R158, UR46, R5, 0x96, !PT ;  /* 0x0000002e9e887c12 */ /* 0x000fe4000f8e9605 */
[----:B----4-:R-:W-:Y:S01]  /*4e10*/  LOP3.LUT R8, R4, UR30, R11, 0x96, !PT ;  /* 0x0000001e04087c12 */ /* 0x010fe2000f8e960b */
[----:B------:R-:W-:Y:S01]  /*4e20*/  IMAD.WIDE.U32 R142, R142, -0x2daee0ad, RZ ;  /* 0xd2511f538e8e7825 */ /* 0x000fe200078e00ff */
[----:B------:R-:W-:Y:S03]  /*4e30*/  LOP3.LUT R3, R162, UR23, R3, 0x96, !PT ;  /* 0x00000017a2037c12 */ /* 0x000fe6000f8e9603 */
[----:B------:R-:W4:Y:S01]  /*4e40*/  MUFU.EX2 R158, R16 ;  /* 0x00000010009e7308 */ /* 0x000f220000000800 */
[----:B------:R-:W-:Y:S01]  /*4e50*/  @!P0 FSEL R34, R34, -INF , !P4 ;  /* 0xff80000022228808 */ /* 0x000fe20006000000 */
[----:B------:R-:W-:Y:S01]  /*4e60*/  IMAD.WIDE.U32 R136, R136, -0x2daee0ad, RZ ;  /* 0xd2511f5388887825 */ /* 0x000fe200078e00ff */
[----:B------:R-:W-:Y:S02]  /*4e70*/  LOP3.LUT R4, R2, UR21, R143, 0x96, !PT ;  /* 0x0000001502047c12 */ /* 0x000fe4000f8e968f */
[----:B------:R-:W-:Y:S01]  /*4e80*/  @!P0 FSEL R35, R35, -INF , !P3 ;  /* 0xff80000023238808 */ /* 0x000fe20005800000 */
[----:B-1----:R-:W-:Y:S01]  /*4e90*/  IMAD.WIDE.U32 R8, R8, -0x2daee0ad, RZ ;  /* 0xd2511f5308087825 */ /* 0x002fe200078e00ff */
[----:B------:R-:W-:Y:S03]  /*4ea0*/  LOP3.LUT R6, R6, UR23, R137, 0x96, !PT ;  /* 0x0000001706067c12 */ /* 0x000fe6000f8e9689 */
[----:B------:R-:W-:Y:S01]  /*4eb0*/  MUFU.EX2 R164, R24 ;  /* 0x0000001800a47308 */ /* 0x000fe20000000800 */
[----:B------:R-:W-:Y:S01]  /*4ec0*/  FFMA.FTZ R32, R32, UR14, -R151 ;  /* 0x0000000e20207c23 */ /* 0x000fe20008010897 */
[----:B------:R-:W-:Y:S01]  /*4ed0*/  IMAD.WIDE.U32 R2, R3, -0x326172a9, RZ ;  /* 0xcd9e8d5703027825 */ /* 0x000fe200078e00ff */
[----:B------:R-:W-:Y:S03]  /*4ee0*/  LOP3.LUT R136, R136, UR21, R9, 0x96, !PT ;  /* 0x0000001588887c12 */ /* 0x000fe6000f8e9609 */
[--C-:B------:R-:W-:Y:S01]  /*4ef0*/  FFMA.FTZ R34, R34, UR14, -R150.reuse ;  /* 0x0000000e22227c23 */ /* 0x100fe20008010896 */
[----:B------:R-:W-:Y:S01]  /*4f00*/  IMAD.WIDE.U32 R4, R4, -0x326172a9, RZ ;  /* 0xcd9e8d5704047825 */ /* 0x000fe200078e00ff */
[----:B------:R-:W-:Y:S02]  /*4f10*/  LOP3.LUT R140, R140, UR22, R3, 0x96, !PT ;  /* 0x000000168c8c7c12 */ /* 0x000fe4000f8e9603 */
[----:B------:R-:W1:Y:S01]  /*4f20*/  MUFU.EX2 R146, R32 ;  /* 0x0000002000927308 */ /* 0x000e620000000800 */
[----:B------:R-:W-:Y:S01]  /*4f30*/  FFMA.FTZ R150, R35, UR14, -R150 ;  /* 0x0000000e23967c23 */ /* 0x000fe20008010896 */
[----:B------:R-:W-:Y:S01]  /*4f40*/  IMAD.WIDE.U32 R6, R6, -0x326172a9, RZ ;  /* 0xcd9e8d5706067825 */ /* 0x000fe200078e00ff */
[----:B------:R-:W-:Y:S02]  /*4f50*/  LOP3.LUT R5, R2, UR20, R5, 0x96, !PT ;  /* 0x0000001402057c12 */ /* 0x000fe4000f8e9605 */
[----:B------:R-:W-:Y:S01]  /*4f60*/  PRMT R11, R4, 0x7770, RZ ;  /* 0x00007770040b7816 */ /* 0x000fe200000000ff */
[----:B------:R-:W-:Y:S01]  /*4f70*/  IMAD.WIDE.U32 R2, R136, -0x326172a9, RZ ;  /* 0xcd9e8d5788027825 */ /* 0x000fe200078e00ff */
[----:B------:R-:W-:Y:S03]  /*4f80*/  LOP3.LUT R132, R10, UR22, R7, 0x96, !PT ;  /* 0x000000160a847c12 */ /* 0x000fe6000f8e9607 */
[----:B------:R-:W1:Y:S01]  /*4f90*/  MUFU.EX2 R153, R34 ;  /* 0x0000002200997308 */ /* 0x000e620000000800 */
[----:B--2---:R-:W-:Y:S01]  /*4fa0*/  PRMT R12, R4, 0x7771, RZ ;  /* 0x00007771040c7816 */ /* 0x004fe200000000ff */
[----:B------:R-:W-:Y:S01]  /*4fb0*/  FFMA.FTZ R151, R33, UR14, -R151 ;  /* 0x0000000e21977c23 */ /* 0x000fe20008010897 */
[----:B------:R-:W-:Y:S01]  /*4fc0*/  LOP3.LUT R0, R6, UR20, R3, 0x96, !PT ;  /* 0x0000001406007c12 */ /* 0x000fe2000f8e9603 */
[--C-:B------:R-:W-:Y:S01]  /*4fd0*/  FFMA.FTZ R30, R30, UR14, -R148.reuse ;  /* 0x0000000e1e1e7c23 */ /* 0x100fe20008010894 */
[C---:B------:R-:W-:Y:S01]  /*4fe0*/  PRMT R7, R2.reuse, 0x7770, RZ ;  /* 0x0000777002077816 */ /* 0x040fe200000000ff */
[----:B------:R-:W-:Y:S01]  /*4ff0*/  FFMA.FTZ R148, R31, UR14, -R148 ;  /* 0x0000000e1f947c23 */ /* 0x000fe20008010894 */
[C---:B------:R-:W-:Y:S03]  /*5000*/  PRMT R6, R2.reuse, 0x7771, RZ ;  /* 0x0000777102067816 */ /* 0x040fe600000000ff */
[----:B------:R-:W2:Y:S01]  /*5010*/  MUFU.EX2 R162, R25 ;  /* 0x0000001900a27308 */ /* 0x000ea20000000800 */
[C---:B------:R-:W-:Y:S01]  /*5020*/  PRMT R10, R2.reuse, 0x7772, RZ ;  /* 0x00007772020a7816 */ /* 0x040fe200000000ff */
[----:B------:R-:W-:Y:S01]  /*5030*/  IMAD.U32 R141, RZ, RZ, UR11 ;  /* 0x0000000bff8d7e24 */ /* 0x000fe2000f8e00ff */
[----:B------:R-:W-:Y:S02]  /*5040*/  PRMT R9, R2, 0x7773, RZ ;  /* 0x0000777302097816 */ /* 0x000fe400000000ff */
[C---:B------:R-:W-:Y:S02]  /*5050*/  LOP3.LUT R2, R5.reuse, 0xffff, RZ, 0xc0, !PT ;  /* 0x0000ffff05027812 */ /* 0x040fe400078ec0ff */
[----:B------:R-:W-:Y:S03]  /*5060*/  LOP3.LUT R3, R5, 0xff, RZ, 0xc0, !PT ;  /* 0x000000ff05037812 */ /* 0x000fe600078ec0ff */
[----:B------:R-:W-:Y:S01]  /*5070*/  MUFU.EX2 R160, R22 ;  /* 0x0000001600a07308 */ /* 0x000fe20000000800 */
[----:B------:R-:W-:Y:S02]  /*5080*/  SHF.R.U32.HI R2, RZ, 0x8, R2 ;  /* 0x00000008ff027819 */ /* 0x000fe40000011602 */
[----:B------:R-:W-:Y:S02]  /*5090*/  ISETP.LE.U32.AND P5, PT, R3, UR13, PT ;  /* 0x0000000d03007c0c */ /* 0x000fe4000bfa3070 */
[--C-:B------:R-:W-:Y:S02]  /*50a0*/  SHF.R.U32.HI R3, RZ, 0x18, R5.reuse ;  /* 0x00000018ff037819 */ /* 0x100fe40000011605 */
[----:B------:R-:W-:Y:S03]  /*50b0*/  LOP3.LUT R2, R2, 0xffff, RZ, 0xc0, !PT ;  /* 0x0000ffff02027812 */ /* 0x000fe600078ec0ff */
[----:B------:R-:W-:Y:S01]  /*50c0*/  MUFU.EX2 R150, R150 ;  /* 0x0000009600967308 */ /* 0x000fe20000000800 */
[----:B------:R-:W-:Y:S02]  /*50d0*/  ISETP.LE.U32.AND P6, PT, R3, UR13, PT ;  /* 0x0000000d03007c0c */ /* 0x000fe4000bfc3070 */
[----:B------:R-:W-:Y:S02]  /*50e0*/  ISETP.LE.U32.AND P4, PT, R2, UR13, PT ;  /* 0x0000000d02007c0c */ /* 0x000fe4000bf83070 */
[C---:B------:R-:W-:Y:S02]  /*50f0*/  LOP3.LUT R2, R0.reuse, 0xffff, RZ, 0xc0, !PT ;  /* 0x0000ffff00027812 */ /* 0x040fe400078ec0ff */
[----:B------:R-:W-:Y:S01]  /*5100*/  LOP3.LUT R3, R0, 0xff, RZ, 0xc0, !PT ;  /* 0x000000ff00037812 */ /* 0x000fe200078ec0ff */
[----:B------:R-:W-:Y:S01]  /*5110*/  @!P5 FADD.FTZ R168, -R168, -RZ ;  /* 0x800000ffa8a8d221 */ /* 0x000fe20000010100 */
[----:B------:R-:W-:Y:S01]  /*5120*/  PRMT R5, R5, 0x7632, R5 ;  /* 0x0000763205057816 */ /* 0x000fe20000000005 */
[----:B------:R-:W2:Y:S01]  /*5130*/  MUFU.EX2 R163, R26 ;  /* 0x0000001a00a37308 */ /* 0x000ea20000000800 */
        /* <DEDUP_REMOVED lines=8> */
[----:B------:R-:W-:Y:S02]  /*51c0*/  ISETP.LE.U32.AND P0, PT, R5, UR13, PT ;  /* 0x0000000d05007c0c */ /* 0x000fe4000bf03070 */
[----:B------:R-:W-:Y:S02]  /*51d0*/  ISETP.LE.U32.AND P5, PT, R2, UR13, PT ;  /* 0x0000000d02007c0c */ /* 0x000fe4000bfa3070 */
[----:B------:R-:W-:Y:S03]  /*51e0*/  ISETP.LE.U32.AND P6, PT, R7, UR13, PT ;  /* 0x0000000d07007c0c */ /* 0x000fe6000bfc3070 */
[----:B------:R-:W-:Y:S01]  /*51f0*/  MUFU.EX2 R161, R27 ;  /* 0x0000001b00a17308 */ /* 0x000fe20000000800 */
[----:B------:R-:W-:Y:S01]  /*5200*/  LOP3.LUT R2, R3, 0xff, RZ, 0xc0, !PT ;  /* 0x000000ff03027812 */ /* 0x000fe200078ec0ff */
[----:B------:R-:W-:Y:S01]  /*5210*/  @!P3 FADD.FTZ R234, -R234, -RZ ;  /* 0x800000ffeaeab221 */ /* 0x000fe20000010100 */
[----:B------:R-:W-:Y:S02]  /*5220*/  SHF.R.U32.HI R0, RZ, 0x18, R0 ;  /* 0x00000018ff007819 */ /* 0x000fe40000011600 */
[----:B------:R-:W-:Y:S01]  /*5230*/  ISETP.LE.U32.AND P4, PT, R2, UR13, PT ;  /* 0x0000000d02007c0c */ /* 0x000fe2000bf83070 */
[----:B------:R-:W-:Y:S01]  /*5240*/  IMAD.WIDE.U32 R2, R132, -0x2daee0ad, RZ ;  /* 0xd2511f5384027825 */ /* 0x000fe200078e00ff */
[----:B---3--:R-:W-:Y:S03]  /*5250*/  PRMT R14, R4, 0x7772, RZ ;  /* 0x00007772040e7816 */ /* 0x008fe600000000ff */
[----:B------:R-:W-:Y:S01]  /*5260*/  MUFU.EX2 R147, R28 ;  /* 0x0000001c00937308 */ /* 0x000fe20000000800 */
[----:B------:R-:W-:Y:S01]  /*5270*/  @!P0 FADD.FTZ R172, -R172, -RZ ;  /* 0x800000ffacac8221 */ /* 0x000fe20000010100 */
[----:B------:R-:W-:Y:S01]  /*5280*/  ISETP.LE.U32.AND P0, PT, R0, UR13, PT ;  /* 0x0000000d00007c0c */ /* 0x000fe2000bf03070 */
[----:B------:R-:W-:Y:S01]  /*5290*/  @!P5 FADD.FTZ R175, -R175, -RZ ;  /* 0x800000ffafafd221 */ /* 0x000fe20000010100 */
[----:B------:R-:W-:Y:S01]  /*52a0*/  @!P6 FADD.FTZ R173, -R173, -RZ ;  /* 0x800000ffadade221 */ /* 0x000fe20000010100 */
[----:B------:R-:W-:Y:S02]  /*52b0*/  ISETP.GT.U32.AND P6, PT, R9, UR13, PT ;  /* 0x0000000d09007c0c */ /* 0x000fe4000bfc4070 */
[----:B------:R-:W-:Y:S01]  /*52c0*/  PRMT R13, R4, 0x7773, RZ ;  /* 0x00007773040d7816 */ /* 0x000fe200000000ff */
[----:B------:R-:W-:Y:S01]  /*52d0*/  IMAD.WIDE.U32 R4, R140, -0x2daee0ad, RZ ;  /* 0xd2511f538c047825 */ /* 0x000fe200078e00ff */
[----:B------:R-:W-:Y:S01]  /*52e0*/  ISETP.GT.U32.AND P3, PT, R6, UR13, PT ;  /* 0x0000000d06007c0c */ /* 0x000fe2000bf64070 */
[----:B------:R-:W-:Y:S02]  /*52f0*/  MUFU.EX2 R145, R30 ;  /* 0x0000001e00917308 */ /* 0x000fe40000000800 */
[----:B------:R-:W-:Y:S01]  /*5300*/  @!P4 FADD.FTZ R236, -R236, -RZ ;  /* 0x800000ffececc221 */ /* 0x000fe20000010100 */
[----:B------:R-:W-:Y:S01]  /*5310*/  ISETP.LE.U32.AND P4, PT, R11, UR13, PT ;  /* 0x0000000d0b007c0c */ /* 0x000fe2000bf83070 */
[----:B------:R-:W-:Y:S01]  /*5320*/  IMAD.U32 R140, RZ, RZ, UR10 ;  /* 0x0000000aff8c7e24 */ /* 0x000fe2000f8e00ff */
[----:B------:R-:W-:Y:S01]  /*5330*/  LOP3.LUT R0, R8, UR17, R3, 0x96, !PT ;  /* 0x0000001108007c12 */ /* 0x000fe2000f8e9603 */
[----:B------:R-:W-:Y:S01]  /*5340*/  @!P0 FADD.FTZ R235, -R235, -RZ ;  /* 0x800000ffebeb8221 */ /* 0x000fe20000010100 */
[----:B------:R-:W-:Y:S02]  /*5350*/  PRMT R3, R4, 0x7770, RZ ;  /* 0x0000777004037816 */ /* 0x000fe400000000ff */
[----:B------:R-:W-:Y:S01]  /*5360*/  LOP3.LUT R5, R142, UR17, R5, 0x96, !PT ;  /* 0x000000118e057c12 */ /* 0x000fe2000f8e9605 */
[----:B------:R-:W-:Y:S01]  /*5370*/  @P6 FADD.FTZ R171, -R171, -RZ ;  /* 0x800000ffabab6221 */ /* 0x000fe20000010100 */
[----:B------:R-:W-:Y:S01]  /*5380*/  ISETP.GT.U32.AND P0, PT, R12, UR13, PT ;  /* 0x0000000d0c007c0c */ /* 0x000fe2000bf04070 */
[----:B------:R-:W3:Y:S01]  /*5390*/  MUFU.EX2 R149, R149 ;  /* 0x0000009500957308 */ /* 0x000ee20000000800 */
[----:B------:R-:W-:Y:S01]  /*53a0*/  ISETP.LE.U32.AND P6, PT, R3, UR13, PT ;  /* 0x0000000d03007c0c */ /* 0x000fe2000bfc3070 */
[----:B------:R-:W-:Y:S01]  /*53b0*/  @P3 FADD.FTZ R167, -R167, -RZ ;  /* 0x800000ffa7a73221 */ /* 0x000fe20000010100 */
[----:B------:R-:W-:Y:S01]  /*53c0*/  LOP3.LUT R3, R5, 0xff, RZ, 0xc0, !PT ;  /* 0x000000ff05037812 */ /* 0x000fe200078ec0ff */
[----:B----4-:R-:W-:Y:S01]  /*53d0*/  @!P4 FADD.FTZ R158, -R158, -RZ ;  /* 0x800000ff9e9ec221 */ /* 0x010fe20000010100 */
[----:B------:R-:W-:Y:S02]  /*53e0*/  ISETP.GT.U32.AND P3, PT, R14, UR13, PT ;  /* 0x0000000d0e007c0c */ /* 0x000fe4000bf64070 */
[----:B------:R-:W-:Y:S03]  /*53f0*/  ISETP.LE.U32.AND P4, PT, R3, UR13, PT ;  /* 0x0000000d03007c0c */ /* 0x000fe6000bf83070 */
[----:B------:R4:W3:Y:S01]  /*5400*/  MUFU.EX2 R144, R148 ;  /* 0x0000009400907308 */ /* 0x0008e20000000800 */
[C---:B------:R-:W-:Y:S02]  /*5410*/  PRMT R7, R4.reuse, 0x7772, RZ ;  /* 0x0000777204077816 */ /* 0x040fe400000000ff */
[C---:B------:R-:W-:Y:S01]  /*5420*/  PRMT R8, R4.reuse, 0x7771, RZ ;  /* 0x0000777104087816 */ /* 0x040fe200000000ff */
[----:B------:R-:W-:Y:S01]  /*5430*/  @P0 FADD.FTZ R155, -R155, -RZ ;  /* 0x800000ff9b9b0221 */ /* 0x000fe20000010100 */
[----:B------:R-:W-:Y:S01]  /*5440*/  PRMT R9, R4, 0x7773, RZ ;  /* 0x0000777304097816 */ /* 0x000fe200000000ff */
[----:B-1----:R-:W-:Y:S01]  /*5450*/  @!P6 FADD.FTZ R146, -R146, -RZ ;  /* 0x800000ff9292e221 */ /* 0x002fe20000010100 */
[----:B------:R-:W-:Y:S02]  /*5460*/  LOP3.LUT R6, R5, 0xffff, RZ, 0xc0, !PT ;  /* 0x0000ffff05067812 */ /* 0x000fe400078ec0ff */
[----:B------:R-:W-:Y:S01]  /*5470*/  SHF.R.U32.HI R4, RZ, 0x18, R5 ;  /* 0x00000018ff047819 */ /* 0x000fe20000011605 */
[----:B------:R-:W-:Y:S01]  /*5480*/  @P3 FADD.FTZ R166, -R166, -RZ ;  /* 0x800000ffa6a63221 */ /* 0x000fe20000010100 */
[----:B------:R-:W-:Y:S01]  /*5490*/  ISETP.GT.U32.AND P5, PT, R10, UR13, PT ;  /* 0x0000000d0a007c0c */ /* 0x000fe2000bfa4070 */
[----:B------:R-:W-:Y:S01]  /*54a0*/  @!P4 FADD.FTZ R157, -R157, -RZ ;  /* 0x800000ff9d9dc221 */ /* 0x000fe20000010100 */
[----:B------:R-:W-:Y:S02]  /*54b0*/  SHF.R.U32.HI R3, RZ, 0x8, R6 ;  /* 0x00000008ff037819 */ /* 0x000fe40000011606 */
[----:B------:R-:W-:Y:S02]  /*54c0*/  ISETP.LE.U32.AND P0, PT, R4, UR13, PT ;  /* 0x0000000d04007c0c */ /* 0x000fe4000bf03070 */
[----:B------:R-:W-:Y:S01]  /*54d0*/  LOP3.LUT R4, R0, 0xff, RZ, 0xc0, !PT ;  /* 0x000000ff00047812 */ /* 0x000fe200078ec0ff */
[----:B----4-:R-:W-:Y:S01]  /*54e0*/  IMAD.SHL.U32 R148, R231, 0x40, RZ ;  /* 0x00000040e7947824 */ /* 0x010fe200078e00ff */
[----:B------:R-:W-:Y:S02]  /*54f0*/  LOP3.LUT R3, R3, 0xffff, RZ, 0xc0, !PT ;  /* 0x0000ffff03037812 */ /* 0x000fe400078ec0ff */
[----:B------:R-:W-:Y:S02]  /*5500*/  ISETP.LE.U32.AND P4, PT, R4, UR13, PT ;  /* 0x0000000d04007c0c */ /* 0x000fe4000bf83070 */
[----:B------:R-:W-:Y:S01]  /*5510*/  ISETP.LE.U32.AND P3, PT, R3, UR13, PT ;  /* 0x0000000d03007c0c */ /* 0x000fe2000bf63070 */
[----:B------:R-:W-:Y:S01]  /*5520*/  @P5 FADD.FTZ R174, -R174, -RZ ;  /* 0x800000ffaeae5221 */ /* 0x000fe20000010100 */
[C---:B------:R-:W-:Y:S02]  /*5530*/  LOP3.LUT R3, R0.reuse, 0xffff, RZ, 0xc0, !PT ;  /* 0x0000ffff00037812 */ /* 0x040fe400078ec0ff */
        /* <DEDUP_REMOVED lines=11> */
[----:B------:R-:W-:Y:S02]  /*55f0*/  LOP3.LUT R3, R4, 0xff, RZ, 0xc0, !PT ;  /* 0x000000ff04037812 */ /* 0x000fe400078ec0ff */
[----:B------:R-:W-:Y:S02]  /*5600*/  LOP3.LUT R5, R5, 0xff, RZ, 0xc0, !PT ;  /* 0x000000ff05057812 */ /* 0x000fe400078ec0ff */
[----:B------:R-:W-:Y:S02]  /*5610*/  ISETP.LE.U32.AND P0, PT, R3, UR13, PT ;  /* 0x0000000d03007c0c */ /* 0x000fe4000bf03070 */
[----:B------:R-:W-:Y:S01]  /*5620*/  ISETP.LE.U32.AND P5, PT, R5, UR13, PT ;  /* 0x0000000d05007c0c */ /* 0x000fe2000bfa3070 */
[----:B------:R-:W-:Y:S01]  /*5630*/  @P4 FADD.FTZ R153, -R153, -RZ ;  /* 0x800000ff99994221 */ /* 0x000fe20000010100 */
[C---:B------:R-:W-:Y:S02]  /*5640*/  PRMT R4, R2.reuse, 0x7770, RZ ;  /* 0x0000777002047816 */ /* 0x040fe400000000ff */
[----:B------:R-:W-:Y:S01]  /*5650*/  PRMT R5, R2, 0x7772, RZ ;  /* 0x0000777202057816 */ /* 0x000fe200000000ff */
[----:B--2---:R-:W-:Y:S01]  /*5660*/  @!P3 FADD.FTZ R162, -R162, -RZ ;  /* 0x800000ffa2a2b221 */ /* 0x004fe20000010100 */
        /* <DEDUP_REMOVED lines=12> */
[----:B---3--:R-:W-:Y:S01]  /*5730*/  @P6 FADD.FTZ R149, -R149, -RZ ;  /* 0x800000ff95956221 */ /* 0x008fe20000010100 */
[----:B------:R-:W-:Y:S01]  /*5740*/  ISETP.LE.U32.AND P0, PT, R4, UR13, PT ;  /* 0x0000000d04007c0c */ /* 0x000fe2000bf03070 */
[----:B------:R2:W-:Y:S01]  /*5750*/  STS [R154+0x13400], R0 ;  /* 0x013400009a007388 */ /* 0x0005e20000000800 */
[----:B------:R-:W-:Y:S01]  /*5760*/  F2FP.RELU.BF16.F32.PACK_AB R4, R235, R236 ;  /* 0x000000eceb04723e */ /* 0x000fe200000018ff */
[----:B------:R-:W-:Y:S01]  /*5770*/  @P4 FADD.FTZ R144, -R144, -RZ ;  /* 0x800000ff90904221 */ /* 0x000fe20000010100 */
        /* <DEDUP_REMOVED lines=10> */
[C---:B------:R-:W-:Y:S02]  /*5820*/  LEA R142, P0, R246.reuse, R140, 0x2 ;  /* 0x0000008cf68e7211 */ /* 0x040fe400078010ff */
[----:B-1----:R-:W-:Y:S03]  /*5830*/  F2FP.RELU.BF16.F32.PACK_AB R2, R165, R166 ;  /* 0x000000a6a502723e */ /* 0x002fe600000018ff */
[----:B------:R-:W-:Y:S01]  /*5840*/  @!P3 FADD.FTZ R161, -R161, -RZ ;  /* 0x800000ffa1a1b221 */ /* 0x000fe20000010100 */
[----:B------:R-:W-:Y:S01]  /*5850*/  LEA.HI.X R143, R246, R141, RZ, 0x2, P0 ;  /* 0x0000008df68f7211 */ /* 0x000fe200000f14ff */
[----:B--2---:R-:W-:Y:S02]  /*5860*/  IMAD.IADD R0, R139, 0x1, R154 ;  /* 0x000000018b007824 */ /* 0x004fe400078e029a */
        /* <DEDUP_REMOVED lines=100> */
[----:B------:R-:W-:Y:S02]  /*5eb0*/  FSEL R5, R5, R141, P4 ;  /* 0x0000008d05057208 */ /* 0x000fe40002000000 */
[----:B------:R-:W-:Y:S01]  /*5ec0*/  FSETP.GE.FTZ.AND P4, PT, R157, RZ, PT ;  /* 0x000000ff9d00720b */ /* 0x000fe20003f96000 */
[-C--:B------:R-:W-:Y:S03]  /*5ed0*/  HMMA.16816.F32.BF16 R20, R132, R220.reuse, R20 ;  /* 0x000000dc8414723c */ /* 0x080fe60000041814 */
[----:B------:R-:W-:Y:S05]  /*5ee0*/  FMUL.FTZ R5, R169, R5 ;  /* 0x00000005a9057220 */ /* 0x000fea0000410000 */
[----:B------:R-:W-:Y:S01]  /*5ef0*/  F2FP.BF16.F32.PACK_AB R5, R5, R168 ;  /* 0x000000a80505723e */ /* 0x000fe200000010ff */
[C---:B------:R-:W-:Y:S04]  /*5f00*/  HMMA.16816.F32.BF16 R24, R136.reuse, R220, R24 ;  /* 0x000000dc8818723c */ /* 0x040fe80000041818 */
[C---:B------:R-:W-:Y:S01]  /*5f10*/  FADD.FTZ R16, -R141.reuse, R16 ;  /* 0x000000108d107221 */ /* 0x040fe20000010100 */
[C---:B------:R-:W-:Y:S03]  /*5f20*/  FADD.FTZ R0, -R141.reuse, R17 ;  /* 0x000000118d007221 */ /* 0x040fe60000010100 */
        /* <DEDUP_REMOVED lines=11> */
[----:B------:R-:W-:Y:S01]  /*5fe0*/  LOP3.LUT R0, R148, 0x400, RZ, 0xc0, !PT ;  /* 0x0000040094007812 */ /* 0x000fe200078ec0ff */
[----:B------:R-:W-:Y:S01]  /*5ff0*/  IMAD.SHL.U32 R155, R231, 0x8, RZ ;  /* 0x00000008e79b7824 */ /* 0x000fe200078e00ff */
[----:B------:R-:W-:Y:S01]  /*6000*/  FSEL R21, R21, R141, P3 ;  /* 0x0000008d15157208 */ /* 0x000fe20001800000 */
[----:B------:R-:W-:Y:S01]  /*6010*/  FMUL.FTZ R20, R157, R20 ;  /* 0x000000149d147220 */ /* 0x000fe20000410000 */
[----:B------:R-:W-:Y:S02]  /*6020*/  FSETP.GE.FTZ.AND P3, PT, R146, RZ, PT ;  /* 0x000000ff9200720b */ /* 0x000fe40003f76000 */
[----:B------:R-:W-:Y:S01]  /*6030*/  LOP3.LUT R3, R3, 0x38, R155, 0x78, !PT ;  /* 0x0000003803037812 */ /* 0x000fe200078e789b */
[----:B------:R-:W-:Y:S01]  /*6040*/  FMUL.FTZ R21, R156, R21 ;  /* 0x000000159c157220 */ /* 0x000fe20000410000 */
[----:B------:R-:W-:Y:S03]  /*6050*/  F2FP.BF16.F32.PACK_AB R16, R16, R158 ;  /* 0x0000009e1010723e */ /* 0x000fe600000010ff */
[----:B------:R-:W-:Y:S01]  /*6060*/  FADD.FTZ R32, -R141, R32 ;  /* 0x000000208d207221 */ /* 0x000fe20000010100 */
[----:B------:R-:W-:Y:S01]  /*6070*/  F2FP.BF16.F32.PACK_AB R21, R21, R20 ;  /* 0x000000141515723e */ /* 0x000fe200000010ff */
[----:B------:R-:W-:Y:S03]  /*6080*/  IMAD R3, R3, 0x2, R0 ;  /* 0x0000000203037824 */ /* 0x000fe600078e0200 */
        /* <DEDUP_REMOVED lines=9> */
[----:B------:R-:W-:Y:S01]  /*6120*/  IMAD.SHL.U32 R6, R231, 0x8, RZ ;  /* 0x00000008e7067824 */ /* 0x000fe200078e00ff */
[----:B------:R-:W-:Y:S04]  /*6130*/  ULOP3.LUT UR12, UR43, 0x1, URZ, 0xc0, !UPT ;  /* 0x000000012b0c7892 */ /* 0x000fe8000f8ec0ff */
        /* <DEDUP_REMOVED lines=10> */
[----:B------:R-:W-:Y:S01]  /*61e0*/  ISETP.GE.AND P0, PT, R0, UR8, PT ;  /* 0x0000000800007c0c */ /* 0x000fe2000bf06270 */
[----:B------:R-:W-:Y:S02]  /*61f0*/  VIADD R225, R225, UR12 ;  /* 0x0000000ce1e17c36 */ /* 0x000fe40008000000 */
[----:B------:R-:W-:Y:S05]  /*6200*/  IMAD.X R0, RZ, RZ, ~UR15, P5 ;  /* 0x8000000fff007e24 */ /* 0x000fea000a8e06ff */
[----:B------:R-:W-:Y:S04]  /*6210*/  SHF.R.S64 R6, R6, 0x1f, R0 ;  /* 0x0000001f06067819 */ /* 0x000fe80000001000 */
[----:B------:R-:W-:Y:S04]  /*6220*/  IADD3 R6, P5, PT, R244, R6, RZ ;  /* 0x00000006f4067210 */ /* 0x000fe80007fbe0ff */
        /* <DEDUP_REMOVED lines=22> */
.L_x_432:
[----:B------:R2:W-:Y:S01]  /*6390*/  STS [R154+0xf000], R5 ;  /* 0x00f000059a007388 */ /* 0x0005e20000000800 */
[C---:B------:R-:W-:Y:S02]  /*63a0*/  IMAD.SHL.U32 R6, R231.reuse, 0x10, RZ ;  /* 0x00000010e7067824 */ /* 0x040fe400078e00ff */
[----:B------:R-:W-:Y:S01]  /*63b0*/  FADD.FTZ R0, -R140, R19 ;  /* 0x000000138c007221 */ /* 0x000fe20000010100 */
[----:B------:R-:W-:Y:S01]  /*63c0*/  IMAD.SHL.U32 R33, R231, 0x2, RZ ;  /* 0x00000002e7217824 */ /* 0x000fe200078e00ff */
[----:B------:R-:W-:Y:S01]  /*63d0*/  FSETP.GE.FTZ.AND P5, PT, R166, RZ, PT ;  /* 0x000000ffa600720b */ /* 0x000fe20003fb6000 */
[----:B------:R-:W-:Y:S01]  /*63e0*/  FMUL.FTZ R172, R172, R17 ;  /* 0x00000011acac7220 */ /* 0x000fe20000410000 */
[----:B------:R-:W-:Y:S01]  /*63f0*/  LOP3.LUT R32, R6, 0x1c0, RZ, 0xc0, !PT ;  /* 0x000001c006207812 */ /* 0x000fe200078ec0ff */
[----:B------:R-:W-:Y:S01]  /*6400*/  FMUL.FTZ R7, R170, R7 ;  /* 0x00000007aa077220 */ /* 0x000fe20000410000 */
[----:B------:R-:W-:Y:S01]  /*6410*/  LOP3.LUT R6, R233, 0x7400, RZ, 0xc0, !PT ;  /* 0x00007400e9067812 */ /* 0x000fe200078ec0ff */
[----:B------:R-:W-:Y:S01]  /*6420*/  FADD.FTZ R17, -R140, R23 ;  /* 0x000000178c117221 */ /* 0x000fe20000010100 */
[--C-:B------:R-:W-:Y:S01]  /*6430*/  LOP3.LUT R32, R32, 0x38, R33.reuse, 0xf8, !PT ;  /* 0x0000003820207812 */ /* 0x100fe200078ef821 */
[----:B------:R-:W-:Y:S01]  /*6440*/  FADD.FTZ R22, -R140, R22 ;  /* 0x000000168c167221 */ /* 0x000fe20000010100 */
[----:B------:R-:W-:Y:S01]  /*6450*/  LOP3.LUT R6, R6, 0x6, R33, 0xf8, !PT ;  /* 0x0000000606067812 */ /* 0x000fe200078ef821 */
[----:B-----5:R-:W-:Y:S01]  /*6460*/  FADD.FTZ R8, -R2, R8 ;  /* 0x0000000802087221 */ /* 0x020fe20000010100 */
[----:B------:R-:W-:Y:S01]  /*6470*/  LOP3.LUT R32, R32, 0x20, R232, 0x78, !PT ;  /* 0x0000002020207812 */ /* 0x000fe200078e78e8 */
[C---:B------:R-:W-:Y:S01]  /*6480*/  FADD.FTZ R9, -R2.reuse, R9 ;  /* 0x0000000902097221 */ /* 0x040fe20000010100 */
[C---:B------:R-:W-:Y:S01]  /*6490*/  FSETP.GE.FTZ.AND P4, PT, R165.reuse, RZ, PT ;  /* 0x000000ffa500720b */ /* 0x040fe20003f96000 */
[----:B------:R-:W-:Y:S01]  /*64a0*/  FADD.FTZ R12, -R2, R12 ;  /* 0x0000000c020c7221 */ /* 0x000fe20000010100 */
[----:B------:R-:W-:Y:S01]  /*64b0*/  LOP3.LUT R6, R6, R32, RZ, 0xfc, !PT ;  /* 0x0000002006067212 */ /* 0x000fe200078efcff */
[----:B------:R-:W-:Y:S01]  /*64c0*/  IMAD.MOV.U32 R32, RZ, RZ, 0x10 ;  /* 0x00000010ff207424 */ /* 0x000fe200078e00ff */
[----:B------:R-:W-:Y:S01]  /*64d0*/  FSEL R0, R0, R140, P4 ;  /* 0x0000008c00007208 */ /* 0x000fe20002000000 */
[----:B------:R-:W-:Y:S01]  /*64e0*/  FADD.FTZ R25, -R2, R25 ;  /* 0x0000001902197221 */ /* 0x000fe20000010100 */
[----:B------:R-:W-:Y:S01]  /*64f0*/  LEA R6, R6, UR39, 0x1 ;  /* 0x0000002706067c11 */ /* 0x000fe2000f8e08ff */
[----:B------:R-:W-:Y:S01]  /*6500*/  FADD.FTZ R24, -R2, R24 ;  /* 0x0000001802187221 */ /* 0x000fe20000010100 */
[----:B------:R-:W-:Y:S01]  /*6510*/  SEL R32, R32, 0xfffffff0, !P1 ;  /* 0xfffffff020207807 */ /* 0x000fe20004800000 */
[C---:B--2---:R-:W-:Y:S01]  /*6520*/  FADD.FTZ R5, -R140.reuse, R18 ;  /* 0x000000128c057221 */ /* 0x044fe20000010100 */
[----:B------:R-:W-:Y:S01]  /*6530*/  FMUL.FTZ R0, R165, R0 ;  /* 0x00000000a5007220 */ /* 0x000fe20000410000 */
[----:B------:R-:W-:Y:S01]  /*6540*/  F2FP.BF16.F32.PACK_AB R7, R7, R172 ;  /* 0x000000ac0707723e */ /* 0x000fe200000010ff */
[----:B------:R-:W-:Y:S01]  /*6550*/  FADD.FTZ R18, -R140, R34 ;  /* 0x000000228c127221 */ /* 0x000fe20000010100 */
[----:B------:R-:W-:Y:S01]  /*6560*/  FSETP.GE.FTZ.AND P4, PT, R150, RZ, PT ;  /* 0x000000ff9600720b */ /* 0x000fe20003f96000 */
[----:B------:R-:W-:Y:S01]  /*6570*/  FADD.FTZ R28, -R2, R28 ;  /* 0x0000001c021c7221 */ /* 0x000fe20000010100 */
[-C--:B------:R-:W-:Y:S01]  /*6580*/  FSEL R5, R5, R140.reuse, P5 ;  /* 0x0000008c05057208 */ /* 0x080fe20002800000 */
[----:B------:R2:W-:Y:S01]  /*6590*/  STS [R154+0xf400], R7 ;  /* 0x00f400079a007388 */ /* 0x0005e20000000800 */
[----:B------:R-:W-:Y:S01]  /*65a0*/  FSETP.GE.FTZ.AND P0, PT, R159, RZ, PT ;  /* 0x000000ff9f00720b */ /* 0x000fe20003f16000 */
[----:B------:R-:W-:Y:S01]  /*65b0*/  FADD.FTZ R11, -R4, R11 ;  /* 0x0000000b040b7221 */ /* 0x000fe20000010100 */
[----:B------:R-:W-:Y:S01]  /*65c0*/  FSETP.GE.FTZ.AND P3, PT, R160, RZ, PT ;  /* 0x000000ffa000720b */ /* 0x000fe20003f76000 */
[----:B------:R-:W-:Y:S01]  /*65d0*/  FMUL.FTZ R166, R166, R5 ;  /* 0x00000005a6a67220 */ /* 0x000fe20000410000 */
[C---:B------:R-:W-:Y:S01]  /*65e0*/  VIADD R5, R6.reuse, 0x20 ;  /* 0x0000002006057836 */ /* 0x040fe20000000000 */
[----:B------:R-:W-:Y:S01]  /*65f0*/  FSEL R17, R17, R140, P0 ;  /* 0x0000008c11117208 */ /* 0x000fe20000000000 */
[----:B------:R-:W-:Y:S01]  /*6600*/  @P2 VIADD R5, R6, 0xffffffe0 ;  /* 0xffffffe006052836 */ /* 0x000fe20000000000 */
[----:B------:R-:W-:Y:S01]  /*6610*/  FSETP.GE.FTZ.AND P0, PT, R153, RZ, PT ;  /* 0x000000ff9900720b */ /* 0x000fe20003f16000 */
[----:B------:R-:W-:Y:S01]  /*6620*/  IMAD.IADD R6, R32, 0x1, R6 ;  /* 0x0000000120067824 */ /* 0x000fe200078e0206 */
[----:B------:R-:W-:Y:S01]  /*6630*/  F2FP.BF16.F32.PACK_AB R0, R0, R166 ;  /* 0x000000a60000723e */ /* 0x000fe200000010ff */
[----:B------:R-:W-:Y:S01]  /*6640*/  FADD.FTZ R27, -R4, R27 ;  /* 0x0000001b041b7221 */ /* 0x000fe20000010100 */
[-C--:B------:R-:W-:Y:S01]  /*6650*/  FSEL R22, R22, R140.reuse, P3 ;  /* 0x0000008c16167208 */ /* 0x080fe20001800000 */
[----:B------:R-:W-:Y:S01]  /*6660*/  FADD.FTZ R30, -R4, R30 ;  /* 0x0000001e041e7221 */ /* 0x000fe20000010100 */
[----:B------:R-:W-:Y:S01]  /*6670*/  FSEL R18, R18, R140, P0 ;  /* 0x0000008c12127208 */ /* 0x000fe20000000000 */
[----:B------:R3:W-:Y:S01]  /*6680*/  STS [R6+-0x3c00], R0 ;  /* 0xffc4000006007388 */ /* 0x0007e20000000800 */
[----:B------:R-:W-:Y:S01]  /*6690*/  @P4 FADD.FTZ R140, -R140, R35 ;  /* 0x000000238c8c4221 */ /* 0x000fe20000010100 */
[----:B------:R-:W-:Y:S01]  /*66a0*/  FSETP.GE.FTZ.AND P5, PT, R234, RZ, PT ;  /* 0x000000ffea00720b */ /* 0x000fe20003fb6000 */
[----:B------:R-:W-:Y:S01]  /*66b0*/  FMUL.FTZ R22, R160, R22 ;  /* 0x00000016a0167220 */ /* 0x000fe20000410000 */
[----:B------:R-:W-:Y:S01]  /*66c0*/  FSETP.GE.FTZ.AND P4, PT, R175, RZ, PT ;  /* 0x000000ffaf00720b */ /* 0x000fe20003f96000 */
[----:B------:R4:W-:Y:S01]  /*66d0*/  STS [R6+-0x4000], R16 ;  /* 0xffc0001006007388 */ /* 0x0009e20000000800 */
[----:B------:R-:W-:Y:S01]  /*66e0*/  FSETP.GE.FTZ.AND P3, PT, R173, RZ, PT ;  /* 0x000000ffad00720b */ /* 0x000fe20003f76000 */
[----:B------:R-:W-:Y:S01]  /*66f0*/  FMUL.FTZ R17, R159, R17 ;  /* 0x000000119f117220 */ /* 0x000fe20000410000 */
[----:B------:R-:W-:Y:S01]  /*6700*/  FSETP.GE.FTZ.AND P0, PT, R167, RZ, PT ;  /* 0x000000ffa700720b */ /* 0x000fe20003f16000 */
[----:B------:R-:W-:Y:S01]  /*6710*/  FMUL.FTZ R18, R153, R18 ;  /* 0x0000001299127220 */ /* 0x000fe20000410000 */
[----:B------:R-:W-:Y:S01]  /*6720*/  FSEL R8, R8, R2, P5 ;  /* 0x0000000208087208 */ /* 0x000fe20002800000 */
[----:B------:R-:W-:Y:S01]  /*6730*/  FMUL.FTZ R140, R150, R140 ;  /* 0x0000008c968c7220 */ /* 0x000fe20000410000 */
[-C--:B------:R-:W-:Y:S01]  /*6740*/  FSEL R9, R9, R2.reuse, P4 ;  /* 0x0000000209097208 */ /* 0x080fe20002000000 */
[----:B------:R-:W-:Y:S01]  /*6750*/  IMAD.SHL.U32 R157, R231, 0x4, RZ ;  /* 0x00000004e79d7824 */ /* 0x000fe200078e00ff */
[----:B------:R-:W-:Y:S01]  /*6760*/  FSEL R12, R12, R2, P3 ;  /* 0x000000020c0c7208 */ /* 0x000fe20001800000 */
[----:B------:R-:W-:Y:S01]  /*6770*/  FMUL.FTZ R8, R234, R8 ;  /* 0x00000008ea087220 */ /* 0x000fe20000410000 */
[----:B------:R-:W-:Y:S01]  /*6780*/  FSETP.GE.FTZ.AND P4, PT, R162, RZ, PT ;  /* 0x000000ffa200720b */ /* 0x000fe20003f96000 */
[----:B------:R-:W-:Y:S01]  /*6790*/  FMUL.FTZ R9, R175, R9 ;  /* 0x00000009af097220 */ /* 0x000fe20000410000 */
[----:B------:R-:W-:Y:S01]  /*67a0*/  FSETP.GE.FTZ.AND P3, PT, R147, RZ, PT ;  /* 0x000000ff9300720b */ /* 0x000fe20003f76000 */
[----:B--2---:R-:W-:Y:S01]  /*67b0*/  FMUL.FTZ R7, R173, R12 ;  /* 0x0000000cad077220 */ /* 0x004fe20000410000 */
[----:B------:R-:W-:Y:S02]  /*67c0*/  FSETP.GE.FTZ.AND P5, PT, R164, RZ, PT ;  /* 0x000000ffa400720b */ /* 0x000fe40003fb6000 */
[-C--:B------:R-:W-:Y:S02]  /*67d0*/  FSEL R28, R28, R2.reuse, P3 ;  /* 0x000000021c1c7208 */ /* 0x080fe40001800000 */
[----:B------:R-:W-:Y:S01]  /*67e0*/  FSEL R24, R24, R2, P5 ;  /* 0x0000000218187208 */ /* 0x000fe20002800000 */
[----:B---3--:R-:W-:Y:S01]  /*67f0*/  FADD.FTZ R0, -R2, R13 ;  /* 0x0000000d02007221 */ /* 0x008fe20000010100 */
[----:B------:R-:W-:Y:S01]  /*6800*/  FSETP.GE.FTZ.AND P3, PT, R236, RZ, PT ;  /* 0x000000ffec00720b */ /* 0x000fe20003f76000 */
[----:B------:R-:W-:Y:S01]  /*6810*/  FMUL.FTZ R147, R147, R28 ;  /* 0x0000001c93937220 */ /* 0x000fe20000410000 */
[----:B------:R-:W-:Y:S01]  /*6820*/  FSETP.GE.FTZ.AND P6, PT, R174, RZ, PT ;  /* 0x000000ffae00720b */ /* 0x000fe20003fd6000 */
[----:B------:R-:W-:Y:S01]  /*6830*/  FMUL.FTZ R24, R164, R24 ;  /* 0x00000018a4187220 */ /* 0x000fe20000410000 */
[----:B------:R-:W-:Y:S02]  /*6840*/  FSEL R0, R0, R2, P0 ;  /* 0x0000000200007208 */ /* 0x000fe40000000000 */
[----:B------:R-:W-:Y:S02]  /*6850*/  FSETP.GE.FTZ.AND P0, PT, R149, RZ, PT ;  /* 0x000000ff9500720b */ /* 0x000fe40003f16000 */
[----:B------:R-:W-:Y:S01]  /*6860*/  FSETP.GE.FTZ.AND P5, PT, R171, RZ, PT ;  /* 0x000000ffab00720b */ /* 0x000fe20003fb6000 */
[----:B------:R-:W-:Y:S01]  /*6870*/  FMUL.FTZ R12, R167, R0 ;  /* 0x00000000a70c7220 */ /* 0x000fe20000410000 */
[----:B------:R-:W-:Y:S02]  /*6880*/  F2FP.BF16.F32.PACK_AB R0, R9, R8 ;  /* 0x000000080900723e */ /* 0x000fe400000010ff */
[----:B------:R-:W-:Y:S02]  /*6890*/  FSEL R9, R25, R2, P4 ;  /* 0x0000000219097208 */ /* 0x000fe40002000000 */
[----:B------:R-:W-:Y:S01]  /*68a0*/  F2FP.BF16.F32.PACK_AB R12, R12, R7 ;  /* 0x000000070c0c723e */ /* 0x000fe200000010ff */
[----:B------:R2:W-:Y:S01]  /*68b0*/  STS [R154+0x10000], R0 ;  /* 0x010000009a007388 */ /* 0x0005e20000000800 */
[----:B------:R-:W-:Y:S01]  /*68c0*/  FADD.FTZ R7, -R4, R10 ;  /* 0x0000000a04077221 */ /* 0x000fe20000010100 */
[----:B------:R-:W-:Y:S01]  /*68d0*/  FSETP.GE.FTZ.AND P4, PT, R163, RZ, PT ;  /* 0x000000ffa300720b */ /* 0x000fe20003f96000 */
[----:B------:R-:W-:Y:S01]  /*68e0*/  FMUL.FTZ R9, R162, R9 ;  /* 0x00000009a2097220 */ /* 0x000fe20000410000 */
[----:B------:R-:W-:Y:S01]  /*68f0*/  @P0 FADD.FTZ R2, -R2, R29 ;  /* 0x0000001d02020221 */ /* 0x000fe20000010100 */
[----:B------:R-:W-:Y:S02]  /*6900*/  FSETP.GE.FTZ.AND P0, PT, R235, RZ, PT ;  /* 0x000000ffeb00720b */ /* 0x000fe40003f16000 */
[----:B------:R-:W-:Y:S01]  /*6910*/  FSEL R7, R7, R4, P3 ;  /* 0x0000000407077208 */ /* 0x000fe20001800000 */
[----:B------:R-:W-:Y:S01]  /*6920*/  FMUL.FTZ R2, R149, R2 ;  /* 0x0000000295027220 */ /* 0x000fe20000410000 */
[----:B------:R-:W-:Y:S01]  /*6930*/  FSEL R11, R11, R4, P0 ;  /* 0x000000040b0b7208 */ /* 0x000fe20000000000 */
[----:B------:R-:W3:Y:S01]  /*6940*/  LDC R149, c[0x0][0x44c] ;  /* 0x00011300ff957b82 */ /* 0x000ee20000000800 */
[----:B------:R-:W-:Y:S01]  /*6950*/  FSETP.GE.FTZ.AND P3, PT, R161, RZ, PT ;  /* 0x000000ffa100720b */ /* 0x000fe20003f76000 */
[----:B----4-:R-:W-:Y:S01]  /*6960*/  FMUL.FTZ R16, R236, R7 ;  /* 0x00000007ec107220 */ /* 0x010fe20000410000 */
[----:B------:R-:W-:Y:S01]  /*6970*/  F2FP.BF16.F32.PACK_AB R10, R2, R147 ;  /* 0x00000093020a723e */ /* 0x000fe200000010ff */
[C---:B------:R-:W-:Y:S01]  /*6980*/  FADD.FTZ R2, -R4.reuse, R14 ;  /* 0x0000000e04027221 */ /* 0x040fe20000010100 */
[----:B------:R-:W-:Y:S01]  /*6990*/  FADD.FTZ R7, -R4, R26 ;  /* 0x0000001a04077221 */ /* 0x000fe20000010100 */
[----:B------:R-:W-:Y:S02]  /*69a0*/  FSETP.GE.FTZ.AND P0, PT, R144, RZ, PT ;  /* 0x000000ff9000720b */ /* 0x000fe40003f16000 */
[----:B------:R-:W-:Y:S02]  /*69b0*/  F2FP.BF16.F32.PACK_AB R17, R17, R22 ;  /* 0x000000161111723e */ /* 0x000fe400000010ff */
[-C--:B------:R-:W-:Y:S02]  /*69c0*/  FSEL R2, R2, R4.reuse, P6 ;  /* 0x0000000402027208 */ /* 0x080fe40003000000 */
[----:B------:R-:W-:Y:S02]  /*69d0*/  FSEL R7, R7, R4, P4 ;  /* 0x0000000407077208 */ /* 0x000fe40002000000 */
[----:B------:R-:W-:Y:S01]  /*69e0*/  F2FP.BF16.F32.PACK_AB R20, R20, R146 ;  /* 0x000000921414723e */ /* 0x000fe200000010ff */
[----:B------:R-:W-:Y:S01]  /*69f0*/  FMUL.FTZ R14, R174, R2 ;  /* 0x00000002ae0e7220 */ /* 0x000fe20000410000 */
[----:B------:R-:W-:Y:S01]  /*6a00*/  FSEL R2, R27, R4, P3 ;  /* 0x000000041b027208 */ /* 0x000fe20001800000 */
[----:B--2---:R-:W-:Y:S01]  /*6a10*/  FADD.FTZ R0, -R4, R15 ;  /* 0x0000000f04007221 */ /* 0x004fe20000010100 */
[----:B------:R-:W-:Y:S01]  /*6a20*/  FMUL.FTZ R15, R235, R11 ;  /* 0x0000000beb0f7220 */ /* 0x000fe20000410000 */
[----:B------:R-:W-:Y:S01]  /*6a30*/  FMUL.FTZ R163, R163, R7 ;  /* 0x00000007a3a37220 */ /* 0x000fe20000410000 */
[----:B------:R-:W-:Y:S01]  /*6a40*/  F2FP.BF16.F32.PACK_AB R13, R140, R18 ;  /* 0x000000128c0d723e */ /* 0x000fe200000010ff */
[----:B------:R-:W-:Y:S01]  /*6a50*/  FMUL.FTZ R7, R161, R2 ;  /* 0x00000002a1077220 */ /* 0x000fe20000410000 */
[----:B------:R-:W-:Y:S02]  /*6a60*/  FSEL R0, R0, R4, P5 ;  /* 0x0000000400007208 */ /* 0x000fe40002800000 */
[----:B------:R-:W-:Y:S01]  /*6a70*/  F2FP.BF16.F32.PACK_AB R2, R15, R16 ;  /* 0x000000100f02723e */ /* 0x000fe200000010ff */
[----:B---3--:R-:W-:Y:S01]  /*6a80*/  IMAD R164, R149, UR9, RZ ;  /* 0x0000000995a47c24 */ /* 0x008fe2000f8e02ff */
[----:B------:R-:W-:Y:S01]  /*6a90*/  FSETP.GE.FTZ.AND P5, PT, R145, RZ, PT ;  /* 0x000000ff9100720b */ /* 0x000fe20003fb6000 */
[----:B------:R-:W-:Y:S01]  /*6aa0*/  FMUL.FTZ R11, R171, R0 ;  /* 0x00000000ab0b7220 */ /* 0x000fe20000410000 */
[----:B------:R-:W-:Y:S01]  /*6ab0*/  F2FP.BF16.F32.PACK_AB R9, R9, R24 ;  /* 0x000000180909723e */ /* 0x000fe200000010ff */
[----:B------:R2:W-:Y:S01]  /*6ac0*/  STS [R154+0x10400], R2 ;  /* 0x010400029a007388 */ /* 0x0005e20000000800 */
[----:B------:R-:W-:Y:S01]  /*6ad0*/  FSEL R30, R30, R4, P5 ;  /* 0x000000041e1e7208 */ /* 0x000fe20002800000 */
[----:B------:R-:W-:Y:S01]  /*6ae0*/  @P0 FADD.FTZ R4, -R4, R31 ;  /* 0x0000001f04040221 */ /* 0x000fe20000010100 */
[----:B------:R-:W-:Y:S01]  /*6af0*/  F2FP.BF16.F32.PACK_AB R7, R7, R163 ;  /* 0x000000a30707723e */ /* 0x000fe200000010ff */
[----:B------:R-:W-:Y:S01]  /*6b00*/  STS [R6+-0x3000], R12 ;  /* 0xffd0000c06007388 */ /* 0x000fe20000000800 */
[--C-:B------:R-:W-:Y:S01]  /*6b10*/  SHF.R.U32.HI R0, RZ, 0x4, R231.reuse ;  /* 0x00000004ff007819 */ /* 0x100fe200000116e7 */
[----:B------:R-:W-:Y:S01]  /*6b20*/  FMUL.FTZ R8, R144, R4 ;  /* 0x0000000490087220 */ /* 0x000fe20000410000 */
[----:B------:R-:W-:Y:S01]  /*6b30*/  F2FP.BF16.F32.PACK_AB R4, R11, R14 ;  /* 0x0000000e0b04723e */ /* 0x000fe200000010ff */
[----:B------:R-:W-:Y:S01]  /*6b40*/  FMUL.FTZ R30, R145, R30 ;  /* 0x0000001e911e7220 */ /* 0x000fe20000410000 */
[----:B------:R-:W-:Y:S03]  /*6b50*/  LOP3.LUT R156, R0, 0x8, RZ, 0xc0, !PT ;  /* 0x00000008009c7812 */ /* 0x000fe600078ec0ff */
[----:B------:R-:W-:Y:S01]  /*6b60*/  STS [R6+-0x2c00], R4 ;  /* 0xffd4000406007388 */ /* 0x000fe20000000800 */
[----:B------:R-:W-:Y:S02]  /*6b70*/  F2FP.BF16.F32.PACK_AB R8, R8, R30 ;  /* 0x0000001e0808723e */ /* 0x000fe400000010ff */
[----:B------:R-:W-:Y:S01]  /*6b80*/  LOP3.LUT R0, R156, 0x10, R231, 0xf8, !PT ;  /* 0x000000109c007812 */ /* 0x000fe200078ef8e7 */
[----:B------:R-:W-:Y:S03]  /*6b90*/  STS [R5+-0x4000], R21 ;  /* 0xffc0001505007388 */ /* 0x000fe60000000800 */
[----:B------:R-:W-:Y:S01]  /*6ba0*/  LOP3.LUT R0, R0, 0xc0, R233, 0xf8, !PT ;  /* 0x000000c000007812 */ /* 0x000fe200078ef8e9 */
[----:B------:R-:W-:Y:S03]  /*6bb0*/  STS [R5+-0x3c00], R17 ;  /* 0xffc4001105007388 */ /* 0x000fe60000000800 */
[----:B------:R-:W-:Y:S01]  /*6bc0*/  LOP3.LUT R0, R0, 0x18, R157, 0x78, !PT ;  /* 0x0000001800007812 */ /* 0x000fe200078e789d */
[----:B--2---:R-:W-:Y:S03]  /*6bd0*/  IMAD.IADD R2, R32, 0x1, R5 ;  /* 0x0000000120027824 */ /* 0x004fe600078e0205 */
[----:B------:R-:W-:Y:S02]  /*6be0*/  LOP3.LUT R0, R0, 0x120, R233, 0xf8, !PT ;  /* 0x0000012000007812 */ /* 0x000fe400078ef8e9 */
[----:B------:R-:W-:Y:S02]  /*6bf0*/  STS [R2+-0x4000], R20 ;  /* 0xffc0001402007388 */ /* 0x000fe40000000800 */
[----:B------:R-:W-:Y:S02]  /*6c00*/  LEA R0, R0, UR4, 0x1 ;  /* 0x0000000400007c11 */ /* 0x000fe4000f8e08ff */
        /* <DEDUP_REMOVED lines=116> */
.L_x_433:
        /* <DEDUP_REMOVED lines=25> */
[----:B------:R-:W2:Y:S01]  /*74e0*/  LDL R168, [R1+0x24] ;  /* 0x0000240001a87983 */ /* 0x000ea20000100800 */
[----:B------:R-:W-:Y:S01]  /*74f0*/  @P1 VIADD R152, R12, 0xffffffc0 ;  /* 0xffffffc00c981836 */ /* 0x000fe20000000000 */
[----:B------:R-:W-:Y:S01]  /*7500*/  UISETP.NE.U32.AND UP1, UPT, UR12, 0x1, UPT ;  /* 0x000000010c00788c */ /* 0x000fe2000bf25070 */
[----:B------:R-:W-:Y:S01]  /*7510*/  VIADD R247, R247, 0xfffffffc ;  /* 0xfffffffcf7f77836 */ /* 0x000fe20000000000 */
[----:B------:R-:W3:Y:S01]  /*7520*/  LDSM.16.M88.4 R32, [R153+0xf000] ;  /* 0x00f000009920783b */ /* 0x000ee20000000200 */
[----:B------:R-:W-:Y:S03]  /*7530*/  IMAD.IADD R154, R228, 0x1, R152 ;  /* 0x00000001e49a7824 */ /* 0x000fe600078e0298 */
[----:B------:R-:W4:Y:S01]  /*7540*/  LDL R167, [R1+0x20] ;  /* 0x0000200001a77983 */ /* 0x000f220000100800 */
[----:B------:R-:W-:Y:S03]  /*7550*/  PLOP3.LUT P3, PT, PT, PT, UP1, 0x80, 0x8 ;  /* 0x000000000008781c */ /* 0x000fe60003f6f018 */
[----:B------:R-:W5:Y:S04]  /*7560*/  LDSM.16.MT88.4 R140, [R0+0xd400] ;  /* 0x00d40000008c783b */ /* 0x000f680000004200 */
[----:B------:R-:W4:Y:S04]  /*7570*/  LDL R166, [R1+0x1c] ;  /* 0x00001c0001a67983 */ /* 0x000f280000100800 */
[----:B------:R-:W-:Y:S04]  /*7580*/  LDSM.16.MT88.4 R148, [R0+0x9800] ;  /* 0x009800000094783b */ /* 0x000fe80000004200 */
[----:B------:R-:W4:Y:S04]  /*7590*/  LDL R165, [R1+0x18] ;  /* 0x0000180001a57983 */ /* 0x000f280000100800 */
[----:B------:R-:W5:Y:S01]  /*75a0*/  LDSM.16.M88.4 R144, [R152] ;  /* 0x000000009890783b */ /* 0x000f620000000200 */
        /* <DEDUP_REMOVED lines=13> */
[C---:B-----5:R-:W-:Y:S08]  /*7680*/  HMMA.16816.F32.BF16 R20, R32.reuse, R140, R20 ;  /* 0x0000008c2014723c */ /* 0x060ff00000041814 */
[----:B------:R-:W-:Y:S01]  /*7690*/  HMMA.16816.F32.BF16 R24, R32, R142, R24 ;  /* 0x0000008e2018723c */ /* 0x000fe20000041818 */
[----:B------:R-:W5:Y:S04]  /*76a0*/  LDSM.16.M88.4 R32, [R154] ;  /* 0x000000009a20783b */ /* 0x000f680000000200 */
[----:B------:R-:W5:Y:S03]  /*76b0*/  LDSM.16.MT88.4 R140, [R0+0xbc00] ;  /* 0x00bc0000008c783b */ /* 0x000f660000004200 */
[C---:B------:R-:W-:Y:S08]  /*76c0*/  HMMA.16816.F32.BF16 R4, R144.reuse, R148, R4 ;  /* 0x000000949004723c */ /* 0x040ff00000041804 */
[C---:B------:R-:W-:Y:S01]  /*76d0*/  HMMA.16816.F32.BF16 R8, R144.reuse, R150, R8 ;  /* 0x000000969008723c */ /* 0x040fe20000041808 */
[----:B------:R-:W-:Y:S07]  /*76e0*/  LDSM.16.MT88.4 R148, [R0+0xc000] ;  /* 0x00c000000094783b */ /* 0x000fee0000004200 */
[C---:B-1----:R-:W-:Y:S08]  /*76f0*/  HMMA.16816.F32.BF16 R12, R144.reuse, R28, R12 ;  /* 0x0000001c900c723c */ /* 0x042ff0000004180c */
[C---:B------:R-:W-:Y:S01]  /*7700*/  HMMA.16816.F32.BF16 R16, R144.reuse, R30, R16 ;  /* 0x0000001e9010723c */ /* 0x040fe20000041810 */
[----:B------:R-:W1:Y:S07]  /*7710*/  LDSM.16.MT88.4 R28, [R0+0xdc00] ;  /* 0x00dc0000001c783b */ /* 0x000e6e0000004200 */
[C---:B---3--:R-:W-:Y:S08]  /*7720*/  HMMA.16816.F32.BF16 R20, R144.reuse, R132, R20 ;  /* 0x000000849014723c */ /* 0x048ff00000041814 */
[----:B------:R-:W-:Y:S01]  /*7730*/  HMMA.16816.F32.BF16 R24, R144, R134, R24 ;  /* 0x000000869018723c */ /* 0x000fe20000041818 */
[----:B------:R-:W-:Y:S04]  /*7740*/  LDSM.16.MT88.4 R144, [R0+0xa000] ;  /* 0x00a000000090783b */ /* 0x000fe80000004200 */
[----:B------:R3:W1:Y:S03]  /*7750*/  LDSM.16.M88.4 R132, [R2+0x11000] ;  /* 0x011000000284783b */ /* 0x0006660000000200 */
[C---:B-----5:R-:W-:Y:S08]  /*7760*/  HMMA.16816.F32.BF16 R4, R32.reuse, R136, R4 ;  /* 0x000000882004723c */ /* 0x060ff00000041804 */
[C---:B------:R-:W-:Y:S01]  /*7770*/  HMMA.16816.F32.BF16 R8, R32.reuse, R138, R8 ;  /* 0x0000008a2008723c */ /* 0x040fe20000041808 */
[----:B------:R-:W5:Y:S07]  /*7780*/  LDSM.16.MT88.4 R136, [R0+0xe000] ;  /* 0x00e000000088783b */ /* 0x000f6e0000004200 */
[C---:B------:R-:W-:Y:S01]  /*7790*/  HMMA.16816.F32.BF16 R12, R32.reuse, R140, R12 ;  /* 0x0000008c200c723c */ /* 0x040fe2000004180c */
[----:B---3--:R-:W-:Y:S07]  /*77a0*/  IMAD.U32 R2, RZ, RZ, UR55 ;  /* 0x00000037ff027e24 */ /* 0x008fee000f8e00ff */
[C---:B------:R-:W-:Y:S01]  /*77b0*/  HMMA.16816.F32.BF16 R16, R32.reuse, R142, R16 ;  /* 0x0000008e2010723c */ /* 0x040fe20000041810 */
[----:B------:R-:W-:Y:S02]  /*77c0*/  LDSM.16.MT88.4 R140, [R0+0xc400] ;  /* 0x00c40000008c783b */ /* 0x000fe40000004200 */
[----:B------:R-:W-:Y:S02]  /*77d0*/  LEA.HI.X.SX32 R159, R2, R239, 0x2, P0 ;  /* 0x000000ef029f7211 */ /* 0x000fe400000f16ff */
[----:B------:R-:W-:Y:S03]  /*77e0*/  @P4 SHF.R.U32.HI R2, RZ, 0x2, R231 ;  /* 0x00000002ff024819 */ /* 0x000fe600000116e7 */
[C---:B-1----:R-:W-:Y:S08]  /*77f0*/  HMMA.16816.F32.BF16 R20, R32.reuse, R28, R20 ;  /* 0x0000001c2014723c */ /* 0x042ff00000041814 */
[----:B------:R-:W-:Y:S01]  /*7800*/  HMMA.16816.F32.BF16 R24, R32, R30, R24 ;  /* 0x0000001e2018723c */ /* 0x000fe20000041818 */
[----:B------:R-:W-:Y:S04]  /*7810*/  LDSM.16.MT88.4 R32, [R0+0xa400] ;  /* 0x00a400000020783b */ /* 0x000fe80000004200 */
[----:B------:R-:W1:Y:S03]  /*7820*/  LDSM.16.M88.4 R28, [R153+0x11000] ;  /* 0x01100000991c783b */ /* 0x000e660000000200 */
[C---:B------:R-:W-:Y:S08]  /*7830*/  HMMA.16816.F32.BF16 R4, R132.reuse, R144, R4 ;  /* 0x000000908404723c */ /* 0x040ff00000041804 */
[C---:B------:R-:W-:Y:S01]  /*7840*/  HMMA.16816.F32.BF16 R8, R132.reuse, R146, R8 ;  /* 0x000000928408723c */ /* 0x040fe20000041808 */
[----:B------:R-:W3:Y:S07]  /*7850*/  LDSM.16.MT88.4 R144, [R0+0xe400] ;  /* 0x00e400000090783b */ /* 0x000eee0000004200 */
[C---:B------:R-:W-:Y:S08]  /*7860*/  HMMA.16816.F32.BF16 R12, R132.reuse, R148, R12 ;  /* 0x00000094840c723c */ /* 0x040ff0000004180c */
[C---:B------:R-:W-:Y:S08]  /*7870*/  HMMA.16816.F32.BF16 R16, R132.reuse, R150, R16 ;  /* 0x000000968410723c */ /* 0x040ff00000041810 */
[C---:B-----5:R-:W-:Y:S08]  /*7880*/  HMMA.16816.F32.BF16 R20, R132.reuse, R136, R20 ;  /* 0x000000888414723c */ /* 0x060ff00000041814 */
[----:B------:R-:W-:Y:S01]  /*7890*/  HMMA.16816.F32.BF16 R24, R132, R138, R24 ;  /* 0x0000008a8418723c */ /* 0x000fe20000041818 */
[----:B------:R-:W-:Y:S04]  /*78a0*/  LDSM.16.MT88.4 R136, [R0+0xa800] ;  /* 0x00a800000088783b */ /* 0x000fe80000004200 */
[----:B------:R5:W2:Y:S03]  /*78b0*/  LDSM.16.M88.4 R132, [R152+0x2000] ;  /* 0x002000009884783b */ /* 0x000aa60000000200 */
[C---:B-1----:R-:W-:Y:S08]  /*78c0*/  HMMA.16816.F32.BF16 R4, R28.reuse, R32, R4 ;  /* 0x000000201c04723c */ /* 0x042ff00000041804 */
[C---:B------:R-:W-:Y:S01]  /*78d0*/  HMMA.16816.F32.BF16 R8, R28.reuse, R34, R8 ;  /* 0x000000221c08723c */ /* 0x040fe20000041808 */
[----:B------:R-:W1:Y:S07]  /*78e0*/  LDSM.16.MT88.4 R32, [R0+0xc800] ;  /* 0x00c800000020783b */ /* 0x000e6e0000004200 */
[C---:B------:R-:W-:Y:S03]  /*78f0*/  HMMA.16816.F32.BF16 R12, R28.reuse, R140, R12 ;  /* 0x0000008c1c0c723c */ /* 0x040fe6000004180c */
[C---:B-----5:R-:W-:Y:S05]  /*7900*/  LEA R152, P0, R164.reuse, R158, 0x5 ;  /* 0x0000009ea4987211 */ /* 0x060fea00078028ff */
[C---:B------:R-:W-:Y:S01]  /*7910*/  HMMA.16816.F32.BF16 R16, R28.reuse, R142, R16 ;  /* 0x0000008e1c10723c */ /* 0x040fe20000041810 */
[----:B------:R-:W-:Y:S02]  /*7920*/  LDSM.16.MT88.4 R140, [R0+0xac00] ;  /* 0x00ac0000008c783b */ /* 0x000fe40000004200 */
[C---:B------:R-:W-:Y:S02]  /*7930*/  LEA.HI.X.SX32 R153, R164.reuse, R159, 0x5, P0 ;  /* 0x0000009fa4997211 */ /* 0x040fe400000f2eff */
[C---:B------:R-:W-:Y:S03]  /*7940*/  LEA R150, P0, R164.reuse, R152, 0x5 ;  /* 0x00000098a4967211 */ /* 0x040fe600078028ff */
[C---:B---3--:R-:W-:Y:S03]  /*7950*/  HMMA.16816.F32.BF16 R20, R28.reuse, R144, R20 ;  /* 0x000000901c14723c */ /* 0x048fe60000041814 */
[C---:B------:R-:W-:Y:S02]  /*7960*/  LEA.HI.X.SX32 R151, R164.reuse, R153, 0x5, P0 ;  /* 0x00000099a4977211 */ /* 0x040fe400000f2eff */
[C---:B------:R-:W-:Y:S03]  /*7970*/  LEA R148, P0, R164.reuse, R150, 0x5 ;  /* 0x00000096a4947211 */ /* 0x040fe600078028ff */
[----:B------:R-:W-:Y:S01]  /*7980*/  HMMA.16816.F32.BF16 R24, R28, R146, R24 ;  /* 0x000000921c18723c */ /* 0x000fe20000041818 */
[----:B------:R-:W3:Y:S02]  /*7990*/  LDSM.16.MT88.4 R28, [R0+0xe800] ;  /* 0x00e80000001c783b */ /* 0x000ee40000004200 */
[C---:B------:R-:W-:Y:S02]  /*79a0*/  LEA.HI.X.SX32 R149, R164.reuse, R151, 0x5, P0 ;  /* 0x00000097a4957211 */ /* 0x040fe400000f2eff */
[C---:B------:R-:W-:Y:S03]  /*79b0*/  LEA R146, P0, R164.reuse, R148, 0x5 ;  /* 0x00000094a4927211 */ /* 0x040fe600078028ff */
[C---:B--2---:R-:W-:Y:S05]  /*79c0*/  HMMA.16816.F32.BF16 R4, R132.reuse, R136, R4 ;  /* 0x000000888404723c */ /* 0x044fea0000041804 */
[C---:B------:R-:W-:Y:S02]  /*79d0*/  LEA.HI.X.SX32 R147, R164.reuse, R149, 0x5, P0 ;  /* 0x00000095a4937211 */ /* 0x040fe400000f2eff */
[C---:B------:R-:W-:Y:S01]  /*79e0*/  LEA R144, P0, R164.reuse, R146, 0x5 ;  /* 0x00000092a4907211 */ /* 0x040fe200078028ff */
[C---:B------:R-:W-:Y:S01]  /*79f0*/  HMMA.16816.F32.BF16 R8, R132.reuse, R138, R8 ;  /* 0x0000008a8408723c */ /* 0x040fe20000041808 */
[----:B------:R-:W2:Y:S02]  /*7a00*/  LDSM.16.M88.4 R136, [R154+0x2000] ;  /* 0x002000009a88783b */ /* 0x000ea40000000200 */
[C---:B------:R-:W-:Y:S02]  /*7a10*/  LEA.HI.X.SX32 R145, R164.reuse, R147, 0x5, P0 ;  /* 0x00000093a4917211 */ /* 0x040fe400000f2eff */
[C---:B------:R-:W-:Y:S03]  /*7a20*/  LEA R160, P0, R164.reuse, R144, 0x5 ;  /* 0x00000090a4a07211 */ /* 0x040fe600078028ff */
[C---:B-1----:R-:W-:Y:S03]  /*7a30*/  HMMA.16816.F32.BF16 R12, R132.reuse, R32, R12 ;  /* 0x00000020840c723c */ /* 0x042fe6000004180c */
[C---:B------:R-:W-:Y:S05]  /*7a40*/  LEA.HI.X.SX32 R161, R164.reuse, R145, 0x5, P0 ;  /* 0x00000091a4a17211 */ /* 0x040fea00000f2eff */
[C---:B------:R-:W-:Y:S01]  /*7a50*/  HMMA.16816.F32.BF16 R16, R132.reuse, R34, R16 ;  /* 0x000000228410723c */ /* 0x040fe20000041810 */
[----:B------:R-:W1:Y:S02]  /*7a60*/  LDSM.16.MT88.4 R32, [R0+0xcc00] ;  /* 0x00cc00000020783b */ /* 0x000e640000004200 */
[C---:B------:R-:W-:Y:S05]  /*7a70*/  IMAD.WIDE R162, R164.reuse, -0xc0, R160 ;  /* 0xffffff40a4a27825 */ /* 0x040fea00078e02a0 */
[C---:B---3--:R-:W-:Y:S08]  /*7a80*/  HMMA.16816.F32.BF16 R20, R132.reuse, R28, R20 ;  /* 0x0000001c8414723c */ /* 0x048ff00000041814 */
[----:B------:R-:W-:Y:S01]  /*7a90*/  HMMA.16816.F32.BF16 R24, R132, R30, R24 ;  /* 0x0000001e8418723c */ /* 0x000fe20000041818 */
[----:B------:R3:W5:Y:S07]  /*7aa0*/  LDSM.16.MT88.4 R28, [R0+0xec00] ;  /* 0x00ec0000001c783b */ /* 0x00076e0000004200 */
[C---:B--2---:R-:W-:Y:S08]  /*7ab0*/  HMMA.16816.F32.BF16 R4, R136.reuse, R140, R4 ;  /* 0x0000008c8804723c */ /* 0x044ff00000041804 */
[C---:B------:R-:W-:Y:S03]  /*7ac0*/  HMMA.16816.F32.BF16 R8, R136.reuse, R142, R8 ;  /* 0x0000008e8808723c */ /* 0x040fe60000041808 */
[C---:B------:R-:W-:Y:S04]  /*7ad0*/  LEA R142, P0, R164.reuse, R162, 0x5 ;  /* 0x000000a2a48e7211 */ /* 0x040fe800078028ff */
[C---:B------:R-:W-:Y:S01]  /*7ae0*/  LEA.HI.X.SX32 R143, R164.reuse, R163, 0x5, P0 ;  /* 0x000000a3a48f7211 */ /* 0x040fe200000f2eff */
[C---:B-1----:R-:W-:Y:S03]  /*7af0*/  HMMA.16816.F32.BF16 R12, R136.reuse, R32, R12 ;  /* 0x00000020880c723c */ /* 0x042fe6000004180c */
[----:B------:R-:W-:Y:S02]  /*7b00*/  LEA R140, P0, R164, R142, 0x5 ;  /* 0x0000008ea48c7211 */ /* 0x000fe400078028ff */
[----:B---3--:R-:W-:Y:S02]  /*7b10*/  @P4 LOP3.LUT R0, R232, 0x10, RZ, 0xc0, !PT ;  /* 0x00000010e8004812 */ /* 0x008fe400078ec0ff */
[----:B------:R-:W-:Y:S01]  /*7b20*/  LEA.HI.X.SX32 R141, R164, R143, 0x5, P0 ;  /* 0x0000008fa48d7211 */ /* 0x000fe200000f2eff */
[C---:B------:R-:W-:Y:S03]  /*7b30*/  HMMA.16816.F32.BF16 R16, R136.reuse, R34, R16 ;  /* 0x000000228810723c */ /* 0x040fe60000041810 */
[----:B------:R-:W-:Y:S01]  /*7b40*/  @P4 LOP3.LUT R246, R0, 0x7, R2, 0xf8, !PT ;  /* 0x0000000700f64812 */ /* 0x000fe200078ef802 */
[----:B------:R-:W-:Y:S01]  /*7b50*/  VIADD R0, R224, 0xffffd000 ;  /* 0xffffd000e0007836 */ /* 0x000fe20000000000 */
[----:B------:R-:W-:Y:S01]  /*7b60*/  LEA R134, P0, R164, R140, 0x5 ;  /* 0x0000008ca4867211 */ /* 0x000fe200078028ff */
[----:B------:R-:W-:Y:S02]  /*7b70*/  @P3 VIADD R0, R224, 0x3000 ;  /* 0x00003000e0003836 */ /* 0x000fe40000000000 */
[C---:B-----5:R-:W-:Y:S03]  /*7b80*/  HMMA.16816.F32.BF16 R20, R136.reuse, R28, R20 ;  /* 0x0000001c8814723c */ /* 0x060fe60000041814 */
        /* <DEDUP_REMOVED lines=10> */
[C---:B------:R-:W-:Y:S03]  /*7c30*/  LEA R34, P0, R164.reuse, R132, 0x5 ;  /* 0x00000084a4227211 */ /* 0x040fe600078028ff */
[----:B------:R-:W4:Y:S01]  /*7c40*/  @P4 LDG.E R166, desc[UR40][R28.64+-0x80] ;  /* 0xffff80281ca64981 */ /* 0x000f22000c1e1900 */
[C---:B------:R-:W-:Y:S02]  /*7c50*/  LEA.HI.X.SX32 R35, R164.reuse, R133, 0x5, P0 ;  /* 0x00000085a4237211 */ /* 0x040fe400000f2eff */
[C---:B------:R-:W-:Y:S01]  /*7c60*/  LEA R136, P0, R164.reuse, R34, 0x5 ;  /* 0x00000022a4887211 */ /* 0x040fe200078028ff */
[----:B------:R1:W5:Y:S03]  /*7c70*/  @P4 LDG.E R165, desc[UR40][R28.64+-0x60] ;  /* 0xffffa0281ca54981 */ /* 0x000366000c1e1900 */
[C---:B------:R-:W-:Y:S01]  /*7c80*/  LEA.HI.X.SX32 R137, R164.reuse, R35, 0x5, P0 ;  /* 0x00000023a4897211 */ /* 0x040fe200000f2eff */
[----:B------:R-:W-:Y:S04]  /*7c90*/  REDG.E.ADD.F32.FTZ.RN.STRONG.GPU desc[UR40][R238.64], R4 ;  /* 0x00000004ee0079a6 */ /* 0x000fe8000c12f328 */
[----:B------:R-:W-:Y:S01]  /*7ca0*/  REDG.E.ADD.F32.FTZ.RN.STRONG.GPU desc[UR40][R158.64], R5 ;  /* 0x000000059e0079a6 */ /* 0x000fe2000c12f328 */
[C---:B------:R-:W-:Y:S03]  /*7cb0*/  IMAD.WIDE R138, R164.reuse, -0xc0, R136 ;  /* 0xffffff40a48a7825 */ /* 0x040fe600078e0288 */
[----:B------:R1:W-:Y:S01]  /*7cc0*/  REDG.E.ADD.F32.FTZ.RN.STRONG.GPU desc[UR40][R152.64], R6 ;  /* 0x00000006980079a6 */ /* 0x0003e2000c12f328 */
[C---:B------:R-:W-:Y:S03]  /*7cd0*/  LEA R32, P0, R164.reuse, R138, 0x5 ;  /* 0x0000008aa4207211 */ /* 0x040fe600078028ff */
[----:B------:R1:W-:Y:S01]  /*7ce0*/  REDG.E.ADD.F32.FTZ.RN.STRONG.GPU desc[UR40][R150.64], R7 ;  /* 0x00000007960079a6 */ /* 0x0003e2000c12f328 */
[C---:B------:R-:W-:Y:S03]  /*7cf0*/  LEA.HI.X.SX32 R33, R164.reuse, R139, 0x5, P0 ;  /* 0x0000008ba4217211 */ /* 0x040fe600000f2eff */
[----:B------:R1:W-:Y:S01]  /*7d00*/  REDG.E.ADD.F32.FTZ.RN.STRONG.GPU desc[UR40][R148.64], R8 ;  /* 0x00000008940079a6 */ /* 0x0003e2000c12f328 */
[C---:B------:R-:W-:Y:S03]  /*7d10*/  LEA R30, P0, R164.reuse, R32, 0x5 ;  /* 0x00000020a41e7211 */ /* 0x040fe600078028ff */
[----:B------:R1:W-:Y:S01]  /*7d20*/  REDG.E.ADD.F32.FTZ.RN.STRONG.GPU desc[UR40][R146.64], R9 ;  /* 0x00000009920079a6 */ /* 0x0003e2000c12f328 */
[C---:B------:R-:W-:Y:S02]  /*7d30*/  LEA.HI.X.SX32 R31, R164.reuse, R33, 0x5, P0 ;  /* 0x00000021a41f7211 */ /* 0x040fe400000f2eff */
[C---:B-1----:R-:W-:Y:S01]  /*7d40*/  LEA R28, P0, R164.reuse, R30, 0x5 ;  /* 0x0000001ea41c7211 */ /* 0x042fe200078028ff */
[----:B------:R-:W-:Y:S03]  /*7d50*/  REDG.E.ADD.F32.FTZ.RN.STRONG.GPU desc[UR40][R144.64], R10 ;  /* 0x0000000a900079a6 */ /* 0x000fe6000c12f328 */
[C---:B------:R-:W-:Y:S01]  /*7d60*/  LEA.HI.X.SX32 R29, R164.reuse, R31, 0x5, P0 ;  /* 0x0000001fa41d7211 */ /* 0x040fe200000f2eff */
[----:B------:R-:W-:Y:S04]  /*7d70*/  REDG.E.ADD.F32.FTZ.RN.STRONG.GPU desc[UR40][R160.64], R11 ;  /* 0x0000000ba00079a6 */ /* 0x000fe8000c12f328 */
[----:B------:R-:W-:Y:S01]  /*7d80*/  REDG.E.ADD.F32.FTZ.RN.STRONG.GPU desc[UR40][R238.64+0x80], R12 ;  /* 0x0000800cee0079a6 */ /* 0x000fe2000c12f328 */
[C---:B------:R-:W-:Y:S03]  /*7d90*/  LEA R6, P0, R164.reuse, R28, 0x5 ;  /* 0x0000001ca4067211 */ /* 0x040fe600078028ff */
[----:B------:R-:W-:Y:S01]  /*7da0*/  REDG.E.ADD.F32.FTZ.RN.STRONG.GPU desc[UR40][R162.64+0x80], R13 ;  /* 0x0000800da20079a6 */ /* 0x000fe2000c12f328 */
[C---:B------:R-:W-:Y:S03]  /*7db0*/  LEA.HI.X.SX32 R7, R164.reuse, R29, 0x5, P0 ;  /* 0x0000001da4077211 */ /* 0x040fe600000f2eff */
[----:B------:R-:W-:Y:S01]  /*7dc0*/  REDG.E.ADD.F32.FTZ.RN.STRONG.GPU desc[UR40][R142.64+0x80], R14 ;  /* 0x0000800e8e0079a6 */ /* 0x000fe2000c12f328 */
[C---:B------:R-:W-:Y:S03]  /*7dd0*/  LEA R4, P0, R164.reuse, R6, 0x5 ;  /* 0x00000006a4047211 */ /* 0x040fe600078028ff */
[----:B------:R-:W-:Y:S01]  /*7de0*/  REDG.E.ADD.F32.FTZ.RN.STRONG.GPU desc[UR40][R140.64+0x80], R15 ;  /* 0x0000800f8c0079a6 */ /* 0x000fe2000c12f328 */
[C---:B------:R-:W-:Y:S02]  /*7df0*/  LEA.HI.X.SX32 R5, R164.reuse, R7, 0x5, P0 ;  /* 0x00000007a4057211 */ /* 0x040fe400000f2eff */
[C---:B------:R-:W-:Y:S01]  /*7e00*/  LEA R8, P0, R164.reuse, R4, 0x5 ;  /* 0x00000004a4087211 */ /* 0x040fe200078028ff */
[----:B------:R-:W-:Y:S03]  /*7e10*/  REDG.E.ADD.F32.FTZ.RN.STRONG.GPU desc[UR40][R134.64+0x80], R16 ;  /* 0x00008010860079a6 */ /* 0x000fe6000c12f328 */
[----:B------:R-:W-:Y:S01]  /*7e20*/  LEA.HI.X.SX32 R9, R164, R5, 0x5, P0 ;  /* 0x00000005a4097211 */ /* 0x000fe200000f2eff */
        /* <DEDUP_REMOVED lines=54> */
[----:B-----5:R-:W-:Y:S07]  /*8190*/  @P4 STL [R1+0x18], R165 ;  /* 0x000018a501004387 */ /* 0x020fee0000100800 */
        /* <DEDUP_REMOVED lines=32> */
[C---:B------:R-:W-:Y:S02]  /*83a0*/  SHF.L.U32 R2, R231.reuse, 0x4, RZ ;  /* 0x00000004e7027819 */ /* 0x040fe400000006ff */
[----:B------:R-:W-:Y:S01]  /*83b0*/  SHF.L.U32 R165, R231, 0x1, RZ ;  /* 0x00000001e7a57819 */ /* 0x000fe200000006ff */
[----:B------:R-:W2:Y:S01]  /*83c0*/  LDCU UR8, c[0x0][0x500] ;  /* 0x0000a000ff0877ac */ /* 0x000ea20008000800 */
[----:B------:R-:W-:Y:S01]  /*83d0*/  LOP3.LUT R135, R2, 0x600, RZ, 0xc0, !PT ;  /* 0x0000060002877812 */ /* 0x000fe200078ec0ff */
[----:B------:R-:W-:-:S03]  /*83e0*/  UISETP.NE.AND UP0, UPT, UR47, -0x1, UPT ;  /* 0xffffffff2f00788c */ /* 0x000fc6000bf05270 */
[----:B------:R-:W-:Y:S01]  /*83f0*/  LOP3.LUT R135, R135, 0x6, R165, 0xf8, !PT ;  /* 0x0000000687877812 */ /* 0x000fe200078ef8a5 */
[----:B------:R-:W-:Y:S01]  /*8400*/  UMOV UR30, UR24 ;  /* 0x00000018001e7c82 */ /* 0x000fe20008000000 */
[----:B------:R-:W-:Y:S01]  /*8410*/  UISETP.NE.AND UP1, UPT, UR47, -0x1, UPT ;  /* 0xffffffff2f00788c */ /* 0x000fe2000bf25270 */
[----:B-1----:R-:W-:Y:S01]  /*8420*/  FMUL.FTZ R0, R44, UR9 ;  /* 0x000000092c007c20 */ /* 0x002fe20008410000 */
[----:B------:R-:W-:Y:S01]  /*8430*/  FMUL.FTZ R20, R45, UR9 ;  /* 0x000000092d147c20 */ /* 0x000fe20008410000 */
[----:B------:R-:W-:Y:S01]  /*8440*/  FMUL.FTZ R2, R42, UR9 ;  /* 0x000000092a027c20 */ /* 0x000fe20008410000 */
[----:B------:R-:W-:Y:S01]  /*8450*/  FMUL.FTZ R23, R43, UR9 ;  /* 0x000000092b177c20 */ /* 0x000fe20008410000 */
[----:B------:R-:W-:Y:S01]  /*8460*/  FMUL.FTZ R25, R39, UR9 ;  /* 0x0000000927197c20 */ /* 0x000fe20008410000 */
[----:B------:R-:W-:Y:S01]  /*8470*/  FMUL.FTZ R132, R40, UR9 ;  /* 0x0000000928847c20 */ /* 0x000fe20008410000 */
[----:B------:R-:W-:Y:S01]  /*8480*/  F2FP.BF16.F32.PACK_AB R20, R20, R0 ;  /* 0x000000001414723e */ /* 0x000fe200000010ff */
[----:B--2---:R-:W-:Y:S01]  /*8490*/  FMUL.FTZ R84, R84, UR8 ;  /* 0x0000000854547c20 */ /* 0x004fe20008410000 */
[----:B------:R-:W-:Y:S01]  /*84a0*/  LOP3.LUT R0, R155, 0xc0, RZ, 0xc0, !PT ;  /* 0x000000c09b007812 */ /* 0x000fe200078ec0ff */
[----:B------:R-:W-:Y:S01]  /*84b0*/  FMUL.FTZ R44, R85, UR8 ;  /* 0x00000008552c7c20 */ /* 0x000fe20008410000 */
[----:B------:R-:W-:Y:S01]  /*84c0*/  F2FP.BF16.F32.PACK_AB R23, R23, R2 ;  /* 0x000000021717723e */ /* 0x000fe200000010ff */
        /* <DEDUP_REMOVED lines=205> */
.L_x_435:
        /* <DEDUP_REMOVED lines=12> */
.L_x_436:
[----:B------:R-:W2:Y:S01]  /*9260*/  LDCU.64 UR8, c[0x0][0x5c8] ;  /* 0x0000b900ff0877ac */ /* 0x000ea20008000a00 */
[----:B------:R-:W-:-:S04]  /*9270*/  UIADD3 UR12, UPT, UPT, UR45, UR47, URZ ;  /* 0x0000002f2d0c7290 */ /* 0x000fc8000fffe0ff */
[----:B--2---:R-:W-:Y:S02]  /*9280*/  UIMAD.WIDE.U32 UR20, UR12, UR8, URZ ;  /* 0x000000080c1472a5 */ /* 0x004fe4000f8e00ff */
[----:B------:R-:W-:-:S04]  /*9290*/  UIMAD UR12, UR12, UR9, URZ ;  /* 0x000000090c0c72a4 */ /* 0x000fc8000f8e02ff */
[----:B------:R-:W-:-:S06]  /*92a0*/  UIADD3 UR12, UPT, UPT, UR21, UR12, URZ ;  /* 0x0000000c150c7290 */ /* 0x000fcc000fffe0ff */
[----:B-1----:R-:W-:-:S07]  /*92b0*/  MOV R23, UR12 ;  /* 0x0000000c00177c02 */ /* 0x002fce0008000f00 */
.L_x_437:
        /* <DEDUP_REMOVED lines=59> */
.L_x_439:
[----:B------:R-:W-:Y:S05]  /*9670*/  BSYNC.RECONVERGENT B0 ;  /* 0x0000000000007941 */ /* 0x000fea0003800200 */
.L_x_438:
        /* <DEDUP_REMOVED lines=19> */
.L_x_441:
[----:B------:R-:W-:Y:S05]  /*97b0*/  BSYNC.RECONVERGENT B0 ;  /* 0x0000000000007941 */ /* 0x000fea0003800200 */
.L_x_440:
        /* <DEDUP_REMOVED lines=25> */
.L_x_443:
[----:B------:R-:W-:Y:S05]  /*9950*/  BSYNC.RECONVERGENT B0 ;  /* 0x0000000000007941 */ /* 0x000fea0003800200 */
.L_x_442:
        /* <DEDUP_REMOVED lines=17> */
.L_x_409:
[----:B------:R-:W-:Y:S05]  /*9a70*/  BSYNC.RECONVERGENT B1 ;  /* 0x0000000000017941 */ /* 0x000fea0003800200 */
.L_x_387:
        /* <DEDUP_REMOVED lines=11> */
.L_x_445:
        /* <DEDUP_REMOVED lines=13> */
.L_x_886:


//--------------------- .text._ZN5flash44flash_bwd_dq_dk_dv_loop_seqk_parallel_kernelI23Flash_bwd_kernel_traitsILi96ELi64ELi128ELi8ELi2ELi4ELi4ELb1ELb0EN7cutlass10bfloat16_tE19Flash_kernel_traitsILi96ELi64ELi128ELi8ES3_EELb0ELb1ELb0ELb1ELb0ELb0ELb1EEEvNS_16Flash_bwd_paramsE --------------------------
	.section	.text._ZN5flash44flash_bwd_dq_dk_dv_loop_seqk_parallel_kernelI23Flash_bwd_kernel_traitsILi96ELi64ELi128ELi8ELi2ELi4ELi4ELb1ELb0EN7cutlass10bfloat16_tE19Flash_kernel_traitsILi96ELi64ELi128ELi8ES3_EELb0ELb1ELb0ELb1ELb0ELb0ELb1EEEvNS_16Flash_bwd_paramsE,"ax",@progbits
	.align	128
        .global         _ZN5flash44flash_bwd_dq_dk_dv_loop_seqk_parallel_kernelI23Flash_bwd_kernel_traitsILi96ELi64ELi128ELi8ELi2ELi4ELi4ELb1ELb0EN7cutlass10bfloat16_tE19Flash_kernel_traitsILi96ELi64ELi128ELi8ES3_EELb0ELb1ELb0ELb1ELb0ELb0ELb1EEEvNS_16Flash_bwd_paramsE
        .type           _ZN5flash44flash_bwd_dq_dk_dv_loop_seqk_parallel_kernelI23Flash_bwd_kernel_traitsILi96ELi64ELi128ELi8ELi2ELi4ELi4ELb1ELb0EN7cutlass10bfloat16_tE19Flash_kernel_traitsILi96ELi64ELi128ELi8ES3_EELb0ELb1ELb0ELb1ELb0ELb0ELb1EEEvNS_16Flash_bwd_paramsE,@function
        .size           _ZN5flash44flash_bwd_dq_dk_dv_loop_seqk_parallel_kernelI23Flash_bwd_kernel_traitsILi96ELi64ELi128ELi8ELi2ELi4ELi4ELb1ELb0EN7cutlass10bfloat16_tE19Flash_kernel_traitsILi96ELi64ELi128ELi8ES3_EELb0ELb1ELb0ELb1ELb0ELb0ELb1EEEvNS_16Flash_bwd_paramsE,(.L_x_887 - _ZN5flash44flash_bwd_dq_dk_dv_loop_seqk_parallel_kernelI23Flash_bwd_kernel_traitsILi96ELi64ELi128ELi8ELi2ELi4ELi4ELb1ELb0EN7cutlass10bfloat16_tE19Flash_kernel_traitsILi96ELi64ELi128ELi8ES3_EELb0ELb1ELb0ELb1ELb0ELb0ELb1EEEvNS_16Flash_bwd_paramsE)
        .other          _ZN5flash44flash_bwd_dq_dk_dv_loop_seqk_parallel_kernelI23Flash_bwd_kernel_traitsILi96ELi64ELi128ELi8ELi2ELi4ELi4ELb1ELb0EN7cutlass10bfloat16_tE19Flash_kernel_traitsILi96ELi64ELi128ELi8ES3_EELb0ELb1ELb0ELb1ELb0ELb0ELb1EEEvNS_16Flash_bwd_paramsE,@"STO_CUDA_ENTRY STV_DEFAULT"
_ZN5flash44flash_bwd_dq_dk_dv_loop_seqk_parallel_kernelI23Flash_bwd_kernel_traitsILi96ELi64ELi128ELi8ELi2ELi4ELi4ELb1ELb0EN7cutlass10bfloat16_tE19Flash_kernel_traitsILi96ELi64ELi128ELi8ES3_EELb0ELb1ELb0ELb1ELb0ELb0ELb1EEEvNS_16Flash_bwd_paramsE:
.text._ZN5flash44flash_bwd_dq_dk_dv_loop_seqk_parallel_kernelI23Flash_bwd_kernel_traitsILi96ELi64ELi128ELi8ELi2ELi4ELi4ELb1ELb0EN7cutlass10bfloat16_tE19Flash_kernel_traitsILi96ELi64ELi128ELi8ES3_EELb0ELb1ELb0ELb1ELb0ELb0ELb1EEEvNS_16Flash_bwd_paramsE:
        /* <DEDUP_REMOVED lines=51> */
.L_x_504:
        /* <DEDUP_REMOVED lines=18> */
[----:B---34-:R-:W-:Y:S01]  /*0450*/  IMAD.U32 R2, RZ, RZ, UR14 ;  /* 0x0000000eff027e24 */ /* 0x018fe2000f8e00ff */
        /* <DEDUP_REMOVED lines=33> */
.L_x_446:
        /* <DEDUP_REMOVED lines=34> */
.L_x_448:
[----:B------:R-:W1:Y:S01]  /*0890*/  LDCU.64 UR16, c[0x0][0x3b8] ;  /* 0x00007700ff1077ac */ /* 0x000e620008000a00 */
[----:B------:R-:W-:-:S04]  /*08a0*/  UIADD3 UR8, UPT, UPT, UR44, UR46, URZ ;  /* 0x0000002e2c087290 */ /* 0x000fc8000fffe0ff */
[----:B-1----:R-:W-:Y:S02]  /*08b0*/  UIMAD.WIDE.U32 UR54, UR8, UR16, URZ ;  /* 0x00000010083672a5 */ /* 0x002fe4000f8e00ff */
[----:B------:R-:W-:-:S04]  /*08c0*/  UIMAD UR8, UR8, UR17, URZ ;  /* 0x00000011080872a4 */ /* 0x000fc8000f8e02ff */
[----:B------:R-:W-:-:S06]  /*08d0*/  UIADD3 UR8, UPT, UPT, UR55, UR8, URZ ;  /* 0x0000000837087290 */ /* 0x000fcc000fffe0ff */
[----:B------:R-:W-:Y:S02]  /*08e0*/  MOV R18, UR8 ;  /* 0x0000000800127c02 */ /* 0x000fe40008000f00 */
.L_x_449:
        /* <DEDUP_REMOVED lines=44> */
.L_x_450:
[----:B------:R-:W1:Y:S01]  /*0bb0*/  LDCU.64 UR14, c[0x0][0x3c0] ;  /* 0x00007800ff0e77ac */ /* 0x000e620008000a00 */
[----:B------:R-:W-:-:S04]  /*0bc0*/  UIADD3 UR8, UPT, UPT, UR44, UR46, URZ ;  /* 0x0000002e2c087290 */ /* 0x000fc8000fffe0ff */
[----:B-1----:R-:W-:Y:S02]  /*0bd0*/  UIMAD.WIDE.U32 UR10, UR8, UR14, URZ ;  /* 0x0000000e080a72a5 */ /* 0x002fe4000f8e00ff */
[----:B------:R-:W-:-:S04]  /*0be0*/  UIMAD UR8, UR8, UR15, URZ ;  /* 0x0000000f080872a4 */ /* 0x000fc8000f8e02ff */
[----:B------:R-:W-:Y:S01]  /*0bf0*/  UIADD3 UR8, UPT, UPT, UR11, UR8, URZ ;  /* 0x000000080b087290 */ /* 0x000fe2000fffe0ff */
[----:B------:R-:W-:-:S05]  /*0c00*/  UMOV UR56, UR10 ;  /* 0x0000000a00387c82 */ /* 0x000fca0008000000 */
[----:B------:R-:W-:-:S07]  /*0c10*/  MOV R16, UR8 ;  /* 0x0000000800107c02 */ /* 0x000fce0008000f00 */
.L_x_451:
        /* <DEDUP_REMOVED lines=27> */
.L_x_452:
[----:B------:R-:W-:Y:S02]  /*0dd0*/  UIMAD.WIDE.U32 UR60, UR66, UR12, URZ ;  /* 0x0000000c423c72a5 */ /* 0x000fe4000f8e00ff */
[----:B------:R-:W-:-:S04]  /*0de0*/  UIMAD UR8, UR67, UR12, URZ ;  /* 0x0000000c430872a4 */ /* 0x000fc8000f8e02ff */
[----:B------:R-:W-:Y:S02]  /*0df0*/  UIADD3 UR8, UPT, UPT, UR61, UR8, URZ ;  /* 0x000000083d087290 */ /* 0x000fe4000fffe0ff */
.L_x_453:
        /* <DEDUP_REMOVED lines=21> */
.L_x_454:
[----:B------:R-:W1:Y:S01]  /*0f50*/  LDCU UR62, c[0x0][0x434] ;  /* 0x00008680ff3e77ac */ /* 0x000e620008000800 */
[----:B------:R-:W-:-:S04]  /*0f60*/  UIMAD UR10, UR29, UR64, UR28 ;  /* 0x000000401d0a72a4 */ /* 0x000fc8000f8e021c */
[----:B-1----:R-:W-:Y:S02]  /*0f70*/  UIMAD UR62, UR10, UR62, URZ ;  /* 0x0000003e0a3e72a4 */ /* 0x002fe4000f8e02ff */
.L_x_455:
        /* <DEDUP_REMOVED lines=11> */
.L_x_456:
[----:B------:R-:W1:Y:S01]  /*1030*/  LDCU UR61, c[0x0][0x444] ;  /* 0x00008880ff3d77ac */ /* 0x000e620008000800 */
[----:B------:R-:W-:-:S04]  /*1040*/  UIMAD UR10, UR29, UR64, UR28 ;  /* 0x000000401d0a72a4 */ /* 0x000fc8000f8e021c */
[----:B-1----:R-:W-:-:S12]  /*1050*/  UIMAD UR61, UR10, UR61, URZ ;  /* 0x0000003d0a3d72a4 */ /* 0x002fd8000f8e02ff */
.L_x_457:
        /* <DEDUP_REMOVED lines=72> */
[----:B----4-:R-:W-:Y:S02]  /*14e0*/  LEA R26, P1, R2, UR18, 0x1 ;  /* 0x00000012021a7c11 */ /* 0x010fe4000f8208ff */
[----:B------:R-:W-:Y:S01]  /*14f0*/  LEA.HI.X.SX32 R7, R10, R11, 0x1, P0 ;  /* 0x0000000b0a077211 */ /* 0x000fe200000f0eff */
[C---:B------:R-:W-:Y:S01]  /*1500*/  IMAD R6, R19.reuse, UR9, R3 ;  /* 0x0000000913067c24 */ /* 0x040fe2000f8e0203 */
[----:B--2---:R-:W-:Y:S01]  /*1510*/  LEA R24, P2, R4, UR20, 0x1 ;  /* 0x0000001404187c11 */ /* 0x004fe2000f8408ff */
[----:B------:R-:W-:Y:S01]  /*1520*/  IMAD R3, R19, UR13, R5 ;  /* 0x0000000d13037c24 */ /* 0x000fe2000f8e0205 */
[----:B---3--:R-:W-:Y:S01]  /*1530*/  LEA R242, P0, R0, UR10, 0x2 ;  /* 0x0000000a00f27c11 */ /* 0x008fe2000f8010ff */
[----:B------:R-:W-:Y:S01]  /*1540*/  UMOV UR10, UR64 ;  /* 0x00000040000a7c82 */ /* 0x000fe20008000000 */
[----:B------:R-:W-:Y:S01]  /*1550*/  LEA.HI.X R27, R2, UR19, R6, 0x1, P1 ;  /* 0x00000013021b7c11 */ /* 0x000fe200088f0c06 */
[----:B-1----:R-:W-:Y:S01]  /*1560*/  UIMAD.WIDE UR18, UR62, 0x4, UR66 ;  /* 0x000000043e1278a5 */ /* 0x002fe2000f8e0242 */
[----:B------:R-:W-:-:S02]  /*1570*/  LEA.HI.X R25, R4, UR21, R3, 0x1, P2 ;  /* 0x0000001504197c11 */ /* 0x000fc400090f0c03 */
[----:B------:R-:W-:Y:S01]  /*1580*/  LEA.HI.X R243, R0, UR11, R7, 0x2, P0 ;  /* 0x0000000b00f37c11 */ /* 0x000fe200080f1407 */
[----:B------:R-:W-:Y:S01]  /*1590*/  UMOV UR11, UR65 ;  /* 0x00000041000b7c82 */ /* 0x000fe20008000000 */
[----:B------:R-:W-:Y:S01]  /*15a0*/  IADD3 R14, P0, PT, R19, 0x40, RZ ;  /* 0x00000040130e7810 */ /* 0x000fe20007f1e0ff */
[----:B------:R1:W-:Y:S01]  /*15b0*/  STL.64 [R1+0x10], R24 ;  /* 0x0000101801007387 */ /* 0x0003e20000100a00 */
[----:B------:R-:W-:-:S03]  /*15c0*/  LOP3.LUT R11, R8, 0x20, RZ, 0xfc, !PT ;  /* 0x00000020080b7812 */ /* 0x000fc600078efcff */
[----:B------:R1:W-:Y:S01]  /*15d0*/  STL.64 [R1+0x8], R26 ;  /* 0x0000081a01007387 */ /* 0x0003e20000100a00 */
[----:B------:R-:W-:Y:S01]  /*15e0*/  IMAD.X R15, RZ, RZ, RZ, P0 ;  /* 0x000000ffff0f7224 */ /* 0x000fe200000e06ff */
[----:B------:R-:W-:Y:S06]  /*15f0*/  BRA.U UP0, `(.L_x_458) ;  /* 0x0000000900147547 */ /* 0x000fec000b800000 */
        /* <DEDUP_REMOVED lines=13> */
.L_x_459:
[----:B------:R-:W2:Y:S01]  /*16d0*/  LDCU.64 UR10, c[0x0][0x5c0] ;  /* 0x0000b800ff0a77ac */ /* 0x000ea20008000a00 */
[----:B------:R-:W-:-:S04]  /*16e0*/  UIADD3 UR8, UPT, UPT, UR44, UR46, URZ ;  /* 0x0000002e2c087290 */ /* 0x000fc8000fffe0ff */
[----:B--2---:R-:W-:Y:S02]  /*16f0*/  UIMAD.WIDE.U32 UR16, UR8, UR10, URZ ;  /* 0x0000000a081072a5 */ /* 0x004fe4000f8e00ff */
[----:B------:R-:W-:-:S04]  /*1700*/  UIMAD UR8, UR8, UR11, URZ ;  /* 0x0000000b080872a4 */ /* 0x000fc8000f8e02ff */
[----:B------:R-:W-:-:S06]  /*1710*/  UIADD3 UR8, UPT, UPT, UR17, UR8, URZ ;  /* 0x0000000811087290 */ /* 0x000fcc000fffe0ff */
[----:B------:R-:W-:Y:S02]  /*1720*/  MOV R0, UR8 ;  /* 0x0000000800007c02 */ /* 0x000fe40008000f00 */
.L_x_460:
        /* <DEDUP_REMOVED lines=13> */
.L_x_461:
[----:B------:R-:W2:Y:S01]  /*1800*/  LDCU.64 UR8, c[0x0][0x5c8] ;  /* 0x0000b900ff0877ac */ /* 0x000ea20008000a00 */
[----:B------:R-:W-:-:S04]  /*1810*/  UIADD3 UR44, UPT, UPT, UR44, UR46, URZ ;  /* 0x0000002e2c2c7290 */ /* 0x000fc8000fffe0ff */
[----:B--2---:R-:W-:Y:S02]  /*1820*/  UIMAD.WIDE.U32 UR14, UR44, UR8, URZ ;  /* 0x000000082c0e72a5 */ /* 0x004fe4000f8e00ff */
[----:B------:R-:W-:-:S04]  /*1830*/  UIMAD UR44, UR44, UR9, URZ ;  /* 0x000000092c2c72a4 */ /* 0x000fc8000f8e02ff */
[----:B------:R-:W-:-:S06]  /*1840*/  UIADD3 UR44, UPT, UPT, UR15, UR44, URZ ;  /* 0x0000002c0f2c7290 */ /* 0x000fcc000fffe0ff */
[----:B------:R-:W-:-:S07]  /*1850*/  MOV R10, UR44 ;  /* 0x0000002c000a7c02 */ /* 0x000fce0008000f00 */
.L_x_462:
        /* <DEDUP_REMOVED lines=30> */
.L_x_464:
[----:B------:R-:W-:Y:S05]  /*1a40*/  BSYNC.RECONVERGENT B0 ;  /* 0x0000000000007941 */ /* 0x000fea0003800200 */
.L_x_463:
        /* <DEDUP_REMOVED lines=17> */
.L_x_466:
[----:B------:R-:W-:Y:S05]  /*1b60*/  BSYNC.RECONVERGENT B0 ;  /* 0x0000000000007941 */ /* 0x000fea0003800200 */
.L_x_465:
        /* <DEDUP_REMOVED lines=27> */
.L_x_468:
[----:B------:R-:W-:Y:S05]  /*1d20*/  BSYNC.RECONVERGENT B0 ;  /* 0x0000000000007941 */ /* 0x000fea0003800200 */
.L_x_467:
        /* <DEDUP_REMOVED lines=18> */
.L_x_458:
        /* <DEDUP_REMOVED lines=50> */
.L_x_472:
[----:B------:R3:W-:Y:S01]  /*2170*/  STS.128 [R0+0x13000], RZ ;  /* 0x013000ff00007388 */ /* 0x0007e20000000c00 */
[----:B------:R-:W-:Y:S05]  /*2180*/  BRA `(.L_x_473) ;  /* 0x00000000000c7947 */ /* 0x000fea0003800000 */
.L_x_471:
[----:B------:R2:W-:Y:S04]  /*2190*/  STS.128 [R0+0xf000], RZ ;  /* 0x00f000ff00007388 */ /* 0x0005e80000000c00 */
[----:B------:R2:W-:Y:S04]  /*21a0*/  STS.128 [R0+0x11000], RZ ;  /* 0x011000ff00007388 */ /* 0x0005e80000000c00 */
[----:B------:R2:W-:Y:S02]  /*21b0*/  STS.128 [R0+0x13000], RZ ;  /* 0x013000ff00007388 */ /* 0x0005e40000000c00 */
.L_x_473:
[----:B------:R-:W-:Y:S05]  /*21c0*/  BSYNC.RECONVERGENT B0 ;  /* 0x0000000000007941 */ /* 0x000fea0003800200 */
.L_x_470:
        /* <DEDUP_REMOVED lines=34> */
.L_x_476:
[----:B------:R4:W-:Y:S02]  /*23f0*/  STS.128 [R0+0x14000], RZ ;  /* 0x014000ff00007388 */ /* 0x0009e40000000c00 */
.L_x_475:
[----:B------:R-:W-:Y:S05]  /*2400*/  BSYNC.RECONVERGENT B0 ;  /* 0x0000000000007941 */ /* 0x000fea0003800200 */
.L_x_474:
        /* <DEDUP_REMOVED lines=25> */
.L_x_479:
[----:B------:R1:W-:Y:S01]  /*25a0*/  STS.128 [R0+0x8000], RZ ;  /* 0x008000ff00007388 */ /* 0x0003e20000000c00 */
[----:B------:R-:W-:Y:S05]  /*25b0*/  BRA `(.L_x_480) ;  /* 0x00000000000c7947 */ /* 0x000fea0003800000 */
.L_x_478:
[----:B------:R1:W-:Y:S04]  /*25c0*/  STS.128 [R0+0x6000], RZ ;  /* 0x006000ff00007388 */ /* 0x0003e80000000c00 */
[----:B------:R1:W-:Y:S04]  /*25d0*/  STS.128 [R0+0x7000], RZ ;  /* 0x007000ff00007388 */ /* 0x0003e80000000c00 */
[----:B------:R1:W-:Y:S02]  /*25e0*/  STS.128 [R0+0x8000], RZ ;  /* 0x008000ff00007388 */ /* 0x0003e40000000c00 */
.L_x_480:
[----:B------:R-:W-:Y:S05]  /*25f0*/  BSYNC.RECONVERGENT B0 ;  /* 0x0000000000007941 */ /* 0x000fea0003800200 */
.L_x_477:
        /* <DEDUP_REMOVED lines=23> */
.L_x_483:
[----:B------:R1:W-:Y:S01]  /*2770*/  STS.128 [R235+0x2000], RZ ;  /* 0x002000ffeb007388 */ /* 0x0003e20000000c00 */
[----:B------:R-:W-:Y:S05]  /*2780*/  BRA `(.L_x_484) ;  /* 0x00000000000c7947 */ /* 0x000fea0003800000 */
.L_x_482:
[----:B------:R1:W-:Y:S04]  /*2790*/  STS.128 [R235], RZ ;  /* 0x000000ffeb007388 */ /* 0x0003e80000000c00 */
[----:B------:R1:W-:Y:S04]  /*27a0*/  STS.128 [R235+0x1000], RZ ;  /* 0x001000ffeb007388 */ /* 0x0003e80000000c00 */
[----:B------:R1:W-:Y:S02]  /*27b0*/  STS.128 [R235+0x2000], RZ ;  /* 0x002000ffeb007388 */ /* 0x0003e40000000c00 */
.L_x_484:
[----:B------:R-:W-:Y:S05]  /*27c0*/  BSYNC.RECONVERGENT B0 ;  /* 0x0000000000007941 */ /* 0x000fea0003800200 */
.L_x_481:
        /* <DEDUP_REMOVED lines=24> */
[----:B--2---:R-:W-:Y:S02]  /*2950*/  IMAD R4, R17, UR8, RZ ;  /* 0x0000000811047c24 */ /* 0x004fe4000f8e02ff */
[----:B-1----:R-:W-:-:S04]  /*2960*/  IMAD.U32 R2, RZ, RZ, UR16 ;  /* 0x00000010ff027e24 */ /* 0x002fc8000f8e00ff */
[----:B------:R-:W-:-:S03]  /*2970*/  IMAD.WIDE.U32 R2, R2, UR34, R8 ;  /* 0x0000002202027c25 */ /* 0x000fc6000f8e0008 */
[----:B------:R-:W-:-:S04]  /*2980*/  IADD3 R2, P0, PT, R2, UR54, RZ ;  /* 0x0000003602027c10 */ /* 0x000fc8000ff1e0ff */
[----:B------:R-:W-:Y:S01]  /*2990*/  IADD3.X R3, PT, PT, R18, UR13, R3, P0, !PT ;  /* 0x0000000d12037c10 */ /* 0x000fe200087fe403 */
[----:B------:R-:W-:Y:S01]  /*29a0*/  BSSY.RECONVERGENT B0, `(.L_x_485) ;  /* 0x0000029000007945 */ /* 0x000fe20003800200 */
[----:B----4-:R1:W-:Y:S04]  /*29b0*/  STL [R1+0x4c], R10 ;  /* 0x00004c0a01007387 */ /* 0x0103e80000100800 */
[----:B-----5:R2:W-:Y:S04]  /*29c0*/  STL [R1+0x40], R5 ;  /* 0x0000400501007387 */ /* 0x0205e80000100800 */
[----:B---3--:R3:W-:Y:S04]  /*29d0*/  STL [R1+0x44], R6 ;  /* 0x0000440601007387 */ /* 0x0087e80000100800 */
        /* <DEDUP_REMOVED lines=32> */
.L_x_487:
[----:B------:R4:W-:Y:S01]  /*2be0*/  STS.128 [R0+0xd000], RZ ;  /* 0x00d000ff00007388 */ /* 0x0009e20000000c00 */
[----:B------:R-:W-:Y:S05]  /*2bf0*/  BRA `(.L_x_488) ;  /* 0x00000000000c7947 */ /* 0x000fea0003800000 */
.L_x_486:
[----:B------:R1:W-:Y:S04]  /*2c00*/  STS.128 [R0+0x9000], RZ ;  /* 0x009000ff00007388 */ /* 0x0003e80000000c00 */
[----:B------:R1:W-:Y:S04]  /*2c10*/  STS.128 [R0+0xb000], RZ ;  /* 0x00b000ff00007388 */ /* 0x0003e80000000c00 */
[----:B------:R1:W-:Y:S02]  /*2c20*/  STS.128 [R0+0xd000], RZ ;  /* 0x00d000ff00007388 */ /* 0x0003e40000000c00 */
.L_x_488:
[----:B------:R-:W-:Y:S05]  /*2c30*/  BSYNC.RECONVERGENT B0 ;  /* 0x0000000000007941 */ /* 0x000fea0003800200 */
.L_x_485:
        /* <DEDUP_REMOVED lines=33> */
.L_x_491:
[----:B------:R2:W-:Y:S02]  /*2e50*/  STS.128 [R0+0xe000], RZ ;  /* 0x00e000ff00007388 */ /* 0x0005e40000000c00 */
.L_x_490:
[----:B------:R-:W-:Y:S05]  /*2e60*/  BSYNC.RECONVERGENT B0 ;  /* 0x0000000000007941 */ /* 0x000fea0003800200 */
.L_x_489:
[----:B------:R-:W5:Y:S01]  /*2e70*/  LDCU.64 UR8, c[0x0][0x538] ;  /* 0x0000a700ff0877ac */ /* 0x000f620008000a00 */
[----:B------:R-:W0:Y:S01]  /*2e80*/  LDGDEPBAR ;  /* 0x00000000000079af */ /* 0x000e220000000000 */
[----:B-12---:R-:W-:Y:S01]  /*2e90*/  IMAD.U32 R2, RZ, RZ, UR28 ;  /* 0x0000001cff027e24 */ /* 0x006fe2000f8e00ff */
[----:B------:R-:W1:Y:S01]  /*2ea0*/  S2R R228, SR_TID.X ;  /* 0x0000000000e47919 */ /* 0x000e620000002100 */
[C---:B------:R-:W-:Y:S01]  /*2eb0*/  IMAD.SHL.U32 R12, R21.reuse, 0x20, RZ ;  /* 0x00000020150c7824 */ /* 0x040fe200078e00ff */
[----:B------:R-:W2:Y:S01]  /*2ec0*/  LDCU UR15, c[0x0][0x3b0] ;  /* 0x00007600ff0f77ac */ /* 0x000ea20008000800 */
[C---:B---3--:R-:W-:Y:S02]  /*2ed0*/  IMAD.SHL.U32 R6, R21.reuse, 0x10, RZ ;  /* 0x0000001015067824 */ /* 0x048fe400078e00ff */
[C---:B------:R-:W-:Y:S01]  /*2ee0*/  IMAD.SHL.U32 R13, R21.reuse, 0x4, RZ ;  /* 0x00000004150d7824 */ /* 0x040fe200078e00ff */
[----:B------:R-:W3:Y:S01]  /*2ef0*/  LDCU UR16, c[0x0][0x590] ;  /* 0x0000b200ff1077ac */ /* 0x000ee20008000800 */
[----:B------:R-:W-:Y:S01]  /*2f00*/  IMAD.SHL.U32 R9, R21, 0x2, RZ ;  /* 0x0000000215097824 */ /* 0x000fe200078e00ff */
[----:B------:R-:W-:-:S02]  /*2f10*/  UIADD3 UR52, UPT, UPT, UR52, 0x80, -UR43 ;  /* 0x0000008034347890 */ /* 0x000fc4000fffe82b */
[----:B------:R-:W-:Y:S01]  /*2f20*/  USHF.L.U32 UR53, UR53, 0x3, URZ ;  /* 0x0000000335357899 */ /* 0x000fe200080006ff */
[----:B-----5:R-:W-:Y:S01]  /*2f30*/  ISETP.NE.U32.AND P1, PT, RZ, UR8, PT ;  /* 0x00000008ff007c0c */ /* 0x020fe2000bf25070 */
[----:B------:R-:W1:Y:S03]  /*2f40*/  LDCU UR14, c[0x0][0x50c] ;  /* 0x0000a180ff0e77ac */ /* 0x000e660008000800 */
[----:B------:R-:W-:Y:S01]  /*2f50*/  ISETP.NE.AND.EX P1, PT, RZ, UR9, PT, P1 ;  /* 0x00000009ff007c0c */ /* 0x000fe2000bf25310 */
[----:B------:R-:W1:Y:S01]  /*2f60*/  LDCU UR13, c[0x0][0x45c] ;  /* 0x00008b80ff0d77ac */ /* 0x000e620008000800 */
[----:B------:R-:W-:-:S11]  /*2f70*/  DEPBAR.LE SB0, 0x1 ;  /* 0x000080400000791a */ /* 0x000fd60000000000 */
[----:B------:R-:W5:Y:S01]  /*2f80*/  @P1 LDC.64 R4, c[0x0][0x540] ;  /* 0x00015000ff041b82 */ /* 0x000f620000000a00 */
[----:B------:R-:W-:Y:S01]  /*2f90*/  @P1 IMAD.MOV.U32 R3, RZ, RZ, RZ ;  /* 0x000000ffff031224 */ /* 0x000fe200078e00ff */
[C---:B----4-:R-:W-:Y:S02]  /*2fa0*/  LOP3.LUT R0, R12.reuse, 0x20, RZ, 0xc0, !PT ;  /* 0x000000200c007812 */ /* 0x050fe400078ec0ff */
[----:B------:R-:W-:-:S04]  /*2fb0*/  LOP3.LUT R7, R12, 0x120, RZ, 0xc0, !PT ;  /* 0x000001200c077812 */ /* 0x000fc800078ec0ff */
[----:B------:R-:W4:Y:S01]  /*2fc0*/  @P1 LDC R11, c[0x0][0x458] ;  /* 0x00011600ff0b1b82 */ /* 0x000f220000000800 */
[----:B-----5:R-:W-:-:S04]  /*2fd0*/  @P1 IMAD.WIDE.U32 R2, R4, UR29, R2 ;  /* 0x0000001d04021c25 */ /* 0x020fc8000f8e0002 */
[----:B------:R-:W-:Y:S01]  /*2fe0*/  @P1 IMAD R5, R5, UR29, R3 ;  /* 0x0000001d05051c24 */ /* 0x000fe2000f8e0203 */
[----:B------:R-:W-:Y:S01]  /*2ff0*/  @P1 LEA R4, P0, R2, UR8, 0x2 ;  /* 0x0000000802041c11 */ /* 0x000fe2000f8010ff */
[----:B-1----:R-:W-:Y:S01]  /*3000*/  IMAD.SHL.U32 R229, R228, 0x20, RZ ;  /* 0x00000020e4e57824 */ /* 0x002fe200078e00ff */
[----:B------:R-:W-:Y:S02]  /*3010*/  BAR.SYNC.DEFER_BLOCKING 0x0 ;  /* 0x0000000000007b1d */ /* 0x000fe40000010000 */
[----:B------:R-:W-:Y:S02]  /*3020*/  @P1 LEA.HI.X R5, R2, UR9, R5, 0x2, P0 ;  /* 0x0000000902051c11 */ /* 0x000fe400080f1405 */
[----:B------:R-:W-:Y:S02]  /*3030*/  SHF.R.U32.HI R2, RZ, 0x4, R21 ;  /* 0x00000004ff027819 */ /* 0x000fe40000011615 */
[--C-:B------:R-:W-:Y:S01]  /*3040*/  LOP3.LUT R0, R0, 0x3c00, R6.reuse, 0xf8, !PT ;  /* 0x00003c0000007812 */ /* 0x100fe200078ef806 */
[C---:B------:R-:W-:Y:S01]  /*3050*/  IMAD.SHL.U32 R230, R228.reuse, 0x4, RZ ;  /* 0x00000004e4e67824 */ /* 0x040fe200078e00ff */
[----:B------:R-:W-:Y:S01]  /*3060*/  LOP3.LUT R7, R7, 0x200, R6, 0xf8, !PT ;  /* 0x0000020007077812 */ /* 0x000fe200078ef806 */
[----:B------:R-:W-:Y:S01]  /*3070*/  IMAD.SHL.U32 R14, R228, 0x10, RZ ;  /* 0x00000010e40e7824 */ /* 0x000fe200078e00ff */
[----:B------:R-:W-:Y:S01]  /*3080*/  LOP3.LUT R13, R13, 0x18, RZ, 0xc0, !PT ;  /* 0x000000180d0d7812 */ /* 0x000fe200078ec0ff */
[----:B------:R-:W-:Y:S01]  /*3090*/  IMAD.MOV.U32 R225, RZ, RZ, 0x20 ;  /* 0x00000020ffe17424 */ /* 0x000fe200078e00ff */
[----:B------:R-:W-:Y:S01]  /*30a0*/  SHF.R.U32.HI R227, RZ, 0x1, R228 ;  /* 0x00000001ffe37819 */ /* 0x000fe200000116e4 */
[----:B------:R-:W-:Y:S01]  /*30b0*/  IMAD.MOV.U32 R224, RZ, RZ, 0x20 ;  /* 0x00000020ffe07424 */ /* 0x000fe200078e00ff */
[----:B------:R-:W-:-:S02]  /*30c0*/  LOP3.LUT R9, R9, 0x6, RZ, 0xc0, !PT ;  /* 0x0000000609097812 */ /* 0x000fc400078ec0ff */
        /* <DEDUP_REMOVED lines=9> */
[----:B------:R1:W5:Y:S01]  /*3160*/  @P1 LDG.E R10, desc[UR38][R4.64] ;  /* 0x00000026040a1981 */ /* 0x000362000c1e1900 */
[----:B------:R-:W-:Y:S02]  /*3170*/  LOP3.LUT R2, R2, 0x8, RZ, 0xc0, !PT ;  /* 0x0000000802027812 */ /* 0x000fe400078ec0ff */
[----:B------:R-:W-:Y:S02]  /*3180*/  CS2R R108, SRZ ;  /* 0x00000000006c7805 */ /* 0x000fe4000001ff00 */
[----:B------:R-:W-:Y:S01]  /*3190*/  LOP3.LUT R6, R0, 0x100, R6, 0xf8, !PT ;  /* 0x0000010000067812 */ /* 0x000fe200078ef806 */
[----:B------:R-:W-:Y:S01]  /*31a0*/  IMAD.U32 R0, RZ, RZ, UR41 ;  /* 0x00000029ff007e24 */ /* 0x000fe2000f8e00ff */
[----:B------:R-:W-:-:S02]  /*31b0*/  LOP3.LUT R2, R2, 0x10, R21, 0xf8, !PT ;  /* 0x0000001002027812 */ /* 0x000fc400078ef815 */
[----:B------:R-:W-:Y:S02]  /*31c0*/  CS2R R114, SRZ ;  /* 0x0000000000727805 */ /* 0x000fe4000001ff00 */
[----:B------:R-:W-:Y:S02]  /*31d0*/  LOP3.LUT R8, R13, 0xc0, R12, 0xf8, !PT ;  /* 0x000000c00d087812 */ /* 0x000fe400078ef80c */
[----:B------:R-:W-:Y:S02]  /*31e0*/  CS2R R112, SRZ ;  /* 0x0000000000707805 */ /* 0x000fe4000001ff00 */
[----:B------:R-:W-:Y:S02]  /*31f0*/  IADD3 R3, PT, PT, R0, UR43, R20 ;  /* 0x0000002b00037c10 */ /* 0x000fe4000fffe014 */
[----:B------:R-:W-:Y:S02]  /*3200*/  CS2R R106, SRZ ;  /* 0x00000000006a7805 */ /* 0x000fe4000001ff00 */
[----:B------:R-:W-:-:S02]  /*3210*/  LOP3.LUT R0, R2, 0xc0, R12, 0xf8, !PT ;  /* 0x000000c002007812 */ /* 0x000fc400078ef80c */
[----:B------:R-:W-:Y:S02]  /*3220*/  CS2R R104, SRZ ;  /* 0x0000000000687805 */ /* 0x000fe4000001ff00 */
[----:B------:R-:W-:Y:S02]  /*3230*/  LOP3.LUT R2, R8, 0x8, R16, 0x78, !PT ;  /* 0x0000000808027812 */ /* 0x000fe400078e7810 */
[----:B------:R-:W-:Y:S02]  /*3240*/  CS2R R102, SRZ ;  /* 0x0000000000667805 */ /* 0x000fe4000001ff00 */
[----:B------:R-:W-:Y:S02]  /*3250*/  LOP3.LUT R0, R0, R13, RZ, 0x3c, !PT ;  /* 0x0000000d00007212 */ /* 0x000fe400078e3cff */
[----:B------:R-:W-:Y:S02]  /*3260*/  CS2R R100, SRZ ;  /* 0x0000000000647805 */ /* 0x000fe4000001ff00 */
[----:B------:R-:W-:-:S02]  /*3270*/  LOP3.LUT R221, R7, R2, RZ, 0xfc, !PT ;  /* 0x0000000207dd7212 */ /* 0x000fc400078efcff */
[----:B------:R-:W-:Y:S02]  /*3280*/  CS2R R94, SRZ ;  /* 0x00000000005e7805 */ /* 0x000fe4000001ff00 */
[----:B------:R-:W-:Y:S02]  /*3290*/  LOP3.LUT R220, R0, 0x120, R12, 0xf8, !PT ;  /* 0x0000012000dc7812 */ /* 0x000fe400078ef80c */
[----:B------:R-:W-:Y:S02]  /*32a0*/  CS2R R92, SRZ ;  /* 0x00000000005c7805 */ /* 0x000fe4000001ff00 */
[C---:B------:R-:W-:Y:S02]  /*32b0*/  LOP3.LUT R0, R229.reuse, 0xc0, RZ, 0xc0, !PT ;  /* 0x000000c0e5007812 */ /* 0x040fe400078ec0ff */
[----:B------:R-:W-:Y:S02]  /*32c0*/  CS2R R98, SRZ ;  /* 0x0000000000627805 */ /* 0x000fe4000001ff00 */
[----:B------:R-:W-:-:S02]  /*32d0*/  LOP3.LUT R2, R229, 0x120, RZ, 0xc0, !PT ;  /* 0x00000120e5027812 */ /* 0x000fc400078ec0ff */
[----:B------:R-:W-:Y:S01]  /*32e0*/  CS2R R96, SRZ ;  /* 0x0000000000607805 */ /* 0x000fe2000001ff00 */
[----:B-1----:R-:W-:Y:S01]  /*32f0*/  IMAD.U32 R5, RZ, RZ, UR45 ;  /* 0x0000002dff057e24 */ /* 0x002fe2000f8e00ff */
[----:B------:R-:W-:Y:S02]  /*3300*/  LOP3.LUT R0, R0, 0x18, R230, 0xf8, !PT ;  /* 0x0000001800007812 */ /* 0x000fe400078ef8e6 */
[----:B------:R-:W-:Y:S02]  /*3310*/  CS2R R90, SRZ ;  /* 0x00000000005a7805 */ /* 0x000fe4000001ff00 */
[----:B------:R-:W-:Y:S01]  /*3320*/  LOP3.LUT R4, R8, 0x8, R21, 0x78, !PT ;  /* 0x0000000808047812 */ /* 0x000fe200078e7815 */
[----:B------:R-:W-:Y:S01]  /*3330*/  IMAD.SHL.U32 R8, R228, 0x2, RZ ;  /* 0x00000002e4087824 */ /* 0x000fe200078e00ff */
[----:B------:R-:W-:Y:S02]  /*3340*/  IADD3 R5, PT, PT, R3, -0x1f, -R5 ;  /* 0xffffffe103057810 */ /* 0x000fe40007ffe805 */
[----:B------:R-:W-:-:S02]  /*3350*/  CS2R R88, SRZ ;  /* 0x0000000000587805 */ /* 0x000fc4000001ff00 */
[----:B------:R-:W-:Y:S02]  /*3360*/  LOP3.LUT R2, R2, 0x200, R14, 0xf8, !PT ;  /* 0x0000020002027812 */ /* 0x000fe400078ef80e */
[----:B------:R-:W-:Y:S02]  /*3370*/  CS2R R86, SRZ ;  /* 0x0000000000567805 */ /* 0x000fe4000001ff00 */
[----:B------:R-:W-:Y:S01]  /*3380*/  LOP3.LUT R0, R0, 0x8, R227, 0x78, !PT ;  /* 0x0000000800007812 */ /* 0x000fe200078e78e3 */
[----:B------:R4:W-:Y:S01]  /*3390*/  STL [R1+0x4], R5 ;  /* 0x0000040501007387 */ /* 0x0009e20000100800 */
[----:B------:R-:W-:Y:S02]  /*33a0*/  LOP3.LUT R3, R6, R4, RZ, 0xfc, !PT ;  /* 0x0000000406037212 */ /* 0x000fe400078efcff */
[----:B------:R-:W-:Y:S02]  /*33b0*/  CS2R R84, SRZ ;  /* 0x0000000000547805 */ /* 0x000fe4000001ff00 */
[----:B------:R-:W-:-:S02]  /*33c0*/  LOP3.LUT R4, R14, 0x1c0, RZ, 0xc0, !PT ;  /* 0x000001c00e047812 */ /* 0x000fc400078ec0ff */
[----:B------:R-:W-:Y:S02]  /*33d0*/  CS2R R78, SRZ ;  /* 0x00000000004e7805 */ /* 0x000fe4000001ff00 */
[----:B------:R-:W-:Y:S02]  /*33e0*/  LOP3.LUT R226, R2, R0, RZ, 0xfc, !PT ;  /* 0x0000000002e27212 */ /* 0x000fe400078efcff */
[----:B------:R-:W-:Y:S02]  /*33f0*/  CS2R R76, SRZ ;  /* 0x00000000004c7805 */ /* 0x000fe4000001ff00 */
[----:B------:R-:W-:Y:S02]  /*3400*/  LOP3.LUT R2, R229, 0x7400, RZ, 0xc0, !PT ;  /* 0x00007400e5027812 */ /* 0x000fe400078ec0ff */
[----:B------:R-:W-:Y:S02]  /*3410*/  CS2R R82, SRZ ;  /* 0x0000000000527805 */ /* 0x000fe4000001ff00 */
[----:B------:R-:W-:-:S02]  /*3420*/  LOP3.LUT P0, RZ, R21, 0x4, RZ, 0xc0, !PT ;  /* 0x0000000415ff7812 */ /* 0x000fc4000780c0ff */
[----:B------:R-:W-:Y:S02]  /*3430*/  CS2R R80, SRZ ;  /* 0x0000000000507805 */ /* 0x000fe4000001ff00 */
[--C-:B------:R-:W-:Y:S02]  /*3440*/  LOP3.LUT R0, R4, 0x38, R8.reuse, 0xf8, !PT ;  /* 0x0000003804007812 */ /* 0x100fe400078ef808 */
[----:B------:R-:W-:Y:S02]  /*3450*/  CS2R R74, SRZ ;  /* 0x00000000004a7805 */ /* 0x000fe4000001ff00 */
[----:B------:R-:W-:Y:S02]  /*3460*/  LEA R222, R3, UR5, 0x1 ;  /* 0x0000000503de7c11 */ /* 0x000fe4000f8e08ff */
[----:B------:R-:W-:Y:S02]  /*3470*/  CS2R R72, SRZ ;  /* 0x0000000000487805 */ /* 0x000fe4000001ff00 */
[----:B------:R-:W-:-:S02]  /*3480*/  LOP3.LUT R3, R2, 0x6, R8, 0xf8, !PT ;  /* 0x0000000602037812 */ /* 0x000fc400078ef808 */
[----:B------:R-:W-:Y:S02]  /*3490*/  CS2R R70, SRZ ;  /* 0x0000000000467805 */ /* 0x000fe4000001ff00 */
[----:B------:R-:W-:Y:S01]  /*34a0*/  LOP3.LUT R9, R9, 0x1e0, R16, 0xf8, !PT ;  /* 0x000001e009097812 */ /* 0x000fe200078ef810 */
[----:B------:R-:W-:Y:S01]  /*34b0*/  VIADD R4, R222, 0xf000 ;  /* 0x0000f000de047836 */ /* 0x000fe20000000000 */
[----:B------:R-:W-:Y:S01]  /*34c0*/  LOP3.LUT R2, R0, 0x20, R227, 0x78, !PT ;  /* 0x0000002000027812 */ /* 0x000fe200078e78e3 */
[----:B------:R-:W-:Y:S01]  /*34d0*/  IMAD.MOV.U32 R0, RZ, RZ, RZ ;  /* 0x000000ffff007224 */ /* 0x000fe200078e00ff */
[----:B------:R-:W1:Y:S01]  /*34e0*/  LDSM.16.M88.4 R172, [R222+0xf000] ;  /* 0x00f00000deac783b */ /* 0x000e620000000200 */
[----:B------:R-:W-:Y:S01]  /*34f0*/  VIADD R216, R222, 0xf020 ;  /* 0x0000f020ded87836 */ /* 0x000fe20000000000 */
[----:B------:R-:W-:Y:S01]  /*3500*/  LOP3.LUT R3, R3, R2, RZ, 0xfc, !PT ;  /* 0x0000000203037212 */ /* 0x000fe200078efcff */
[----:B------:R-:W-:Y:S01]  /*3510*/  VIADD R2, R9, UR34 ;  /* 0x0000002209027c36 */ /* 0x000fe20008000000 */
[----:B----4-:R4:W5:Y:S01]  /*3520*/  @P1 MUFU.RCP R5, R11 ;  /* 0x0000000b00051308 */ /* 0x0109620000001000 */
[----:B------:R-:W-:Y:S01]  /*3530*/  @P0 VIADD R216, R4, 0xffffffe0 ;  /* 0xffffffe004d80836 */ /* 0x000fe20000000000 */
[----:B------:R-:W1:Y:S01]  /*3540*/  LDSM.16.M88.4 R176, [R222+0xf400] ;  /* 0x00f40000deb0783b */ /* 0x000e620000000200 */
[C---:B------:R-:W-:Y:S01]  /*3550*/  VIADD R4, R2.reuse, 0x8 ;  /* 0x0000000802047836 */ /* 0x040fe20000000000 */
[----:B------:R-:W-:Y:S01]  /*3560*/  I2FP.F32.S32 R12, R2 ;  /* 0x00000002000c7245 */ /* 0x000fe20000201400 */
[C---:B------:R-:W-:Y:S01]  /*3570*/  VIADD R7, R2.reuse, 0x10 ;  /* 0x0000001002077836 */ /* 0x040fe20000000000 */
[----:B------:R2:W-:Y:S01]  /*3580*/  STL [R1+0x50], R3 ;  /* 0x0000500301007387 */ /* 0x0005e20000100800 */
[----:B------:R-:W-:Y:S01]  /*3590*/  VIADD R9, R2, 0x11 ;  /* 0x0000001102097836 */ /* 0x000fe20000000000 */
[----:B------:R-:W-:-:S02]  /*35a0*/  I2FP.F32.S32 R8, R4 ;  /* 0x0000000400087245 */ /* 0x000fc40000201400 */
[----:B------:R-:W-:Y:S01]  /*35b0*/  CS2R R68, SRZ ;  /* 0x0000000000447805 */ /* 0x000fe2000001ff00 */
[----:B------:R-:W1:Y:S01]  /*35c0*/  LDSM.16.M88.4 R180, [R216] ;  /* 0x00000000d8b4783b */ /* 0x000e620000000200 */
[----:B------:R-:W-:Y:S02]  /*35d0*/  SEL R225, R225, 0xffffffe0, !P0 ;  /* 0xffffffe0e1e17807 */ /* 0x000fe40004000000 */
[----:B------:R-:W-:Y:S02]  /*35e0*/  CS2R R62, SRZ ;  /* 0x00000000003e7805 */ /* 0x000fe4000001ff00 */
[----:B------:R-:W-:Y:S01]  /*35f0*/  I2FP.F32.S32 R4, R9 ;  /* 0x0000000900047245 */ /* 0x000fe20000201400 */
[----:B------:R-:W1:Y:S01]  /*3600*/  LDSM.16.M88.4 R184, [R216+0x400] ;  /* 0x00040000d8b8783b */ /* 0x000e620000000200 */
[----:B------:R-:W-:Y:S02]  /*3610*/  LEA R221, R221, UR5, 0x1 ;  /* 0x00000005dddd7c11 */ /* 0x000fe4000f8e08ff */
[----:B------:R-:W-:Y:S01]  /*3620*/  CS2R R60, SRZ ;  /* 0x00000000003c7805 */ /* 0x000fe2000001ff00 */
[----:B----4-:R-:W-:Y:S01]  /*3630*/  VIADD R11, R2, 0x18 ;  /* 0x00000018020b7836 */ /* 0x010fe20000000000 */
[----:B------:R-:W4:Y:S01]  /*3640*/  LDSM.16.M88.4 R196, [R216+0x2000] ;  /* 0x00200000d8c4783b */ /* 0x000f220000000200 */
[----:B------:R-:W-:-:S02]  /*3650*/  LEA R220, R220, UR5, 0x1 ;  /* 0x00000005dcdc7c11 */ /* 0x000fc4000f8e08ff */
[----:B------:R-:W-:Y:S02]  /*3660*/  CS2R R66, SRZ ;  /* 0x0000000000427805 */ /* 0x000fe4000001ff00 */
[----:B------:R-:W-:Y:S01]  /*3670*/  LOP3.LUT P0, RZ, R228, 0x2, RZ, 0xc0, !PT ;  /* 0x00000002e4ff7812 */ /* 0x000fe2000780c0ff */
        /* <DEDUP_REMOVED lines=9> */
[----:B--2---:R-:W-:Y:S01]  /*3710*/  VIADD R3, R2, 0x9 ;  /* 0x0000000902037836 */ /* 0x004fe20000000000 */
[----:B------:R-:W-:Y:S02]  /*3720*/  CS2R R44, SRZ ;  /* 0x00000000002c7805 */ /* 0x000fe4000001ff00 */
[----:B------:R-:W-:Y:S01]  /*3730*/  CS2R R50, SRZ ;  /* 0x0000000000327805 */ /* 0x000fe2000001ff00 */
[----:B------:R-:W2:Y:S01]  /*3740*/  LDSM.16.M88.4 R192, [R222+0x11400] ;  /* 0x01140000dec0783b */ /* 0x000ea20000000200 */
[----:B------:R-:W-:Y:S02]  /*3750*/  CS2R R48, SRZ ;  /* 0x0000000000307805 */ /* 0x000fe4000001ff00 */
[----:B------:R-:W-:-:S02]  /*3760*/  I2FP.F32.S32 R6, R3 ;  /* 0x0000000300067245 */ /* 0x000fc40000201400 */
[----:B------:R-:W-:Y:S01]  /*3770*/  CS2R R42, SRZ ;  /* 0x00000000002a7805 */ /* 0x000fe2000001ff00 */
[----:B------:R-:W1:Y:S01]  /*3780*/  LDSM.16.M88.4 R204, [R222+0x13000] ;  /* 0x01300000decc783b */ /* 0x000e620000000200 */
[----:B------:R-:W-:Y:S02]  /*3790*/  I2FP.F32.S32 R3, R11 ;  /* 0x0000000b00037245 */ /* 0x000fe40000201400 */
[----:B------:R-:W-:Y:S02]  /*37a0*/  CS2R R40, SRZ ;  /* 0x0000000000287805 */ /* 0x000fe4000001ff00 */
[----:B------:R-:W-:Y:S01]  /*37b0*/  CS2R R38, SRZ ;  /* 0x0000000000267805 */ /* 0x000fe2000001ff00 */
[----:B------:R-:W1:Y:S01]  /*37c0*/  LDSM.16.M88.4 R208, [R222+0x13400] ;  /* 0x01340000ded0783b */ /* 0x000e620000000200 */
[----:B------:R-:W-:Y:S02]  /*37d0*/  CS2R R36, SRZ ;  /* 0x0000000000247805 */ /* 0x000fe4000001ff00 */
[----:B------:R-:W-:Y:S01]  /*37e0*/  LOP3.LUT P2, RZ, R228, 0x8, RZ, 0xc0, !PT ;  /* 0x00000008e4ff7812 */ /* 0x000fe2000784c0ff */
[----:B------:R-:W-:Y:S01]  /*37f0*/  VIADD R221, R221, UR12 ;  /* 0x0000000cdddd7c36 */ /* 0x000fe20008000000 */
[----:B------:R-:W1:Y:S01]  /*3800*/  LDSM.16.M88.4 R216, [R216+0x4400] ;  /* 0x00440000d8d8783b */ /* 0x000e620000000200 */
[----:B------:R-:W-:Y:S01]  /*3810*/  SEL R224, R224, 0xffffffe0, !P0 ;  /* 0xffffffe0e0e07807 */ /* 0x000fe20004000000 */
[----:B------:R-:W-:Y:S01]  /*3820*/  VIADD R220, R220, UR12 ;  /* 0x0000000cdcdc7c36 */ /* 0x000fe20008000000 */
[----:B------:R-:W1:Y:S01]  /*3830*/  LDCU UR8, c[0x0][0x440] ;  /* 0x00008800ff0877ac */ /* 0x000e620008000800 */
[----:B------:R-:W-:Y:S01]  /*3840*/  IMAD.IADD R223, R222, 0x1, R225 ;  /* 0x00000001dedf7824 */ /* 0x000fe200078e02e1 */
[----:B------:R-:W1:Y:S01]  /*3850*/  LDCU UR9, c[0x0][0x3e0] ;  /* 0x00007c00ff0977ac */ /* 0x000e620008000800 */
[----:B------:R-:W-:-:S02]  /*3860*/  USHF.L.U32 UR15, UR15, 0x6, URZ ;  /* 0x000000060f0f7899 */ /* 0x000fc400080006ff */
[----:B---3--:R-:W-:Y:S01]  /*3870*/  USHF.L.U32 UR16, UR16, 0x6, URZ ;  /* 0x0000000610107899 */ /* 0x008fe200080006ff */
[----:B-----5:R-:W-:Y:S01]  /*3880*/  @P1 FMUL.FTZ R0, R10, R5 ;  /* 0x000000050a001220 */ /* 0x020fe20000410000 */
[----:B------:R-:W-:Y:S01]  /*3890*/  VIADD R5, R2, 0x1 ;  /* 0x0000000102057836 */ /* 0x000fe20000000000 */
[----:B------:R-:W-:Y:S01]  /*38a0*/  LOP3.LUT P1, RZ, R228, 0x4, RZ, 0xc0, !PT ;  /* 0x00000004e4ff7812 */ /* 0x000fe2000782c0ff */
[----:B------:R-:W-:Y:S02]  /*38b0*/  VIADD R2, R2, 0x19 ;  /* 0x0000001902027836 */ /* 0x000fe40000000000 */
[-C--:B------:R-:W-:Y:S01]  /*38c0*/  FMUL.FTZ R8, R8, R0.reuse ;  /* 0x0000000008087220 */ /* 0x080fe20000410000 */
[----:B------:R-:W-:Y:S02]  /*38d0*/  I2FP.F32.S32 R10, R5 ;  /* 0x00000005000a7245 */ /* 0x000fe40000201400 */
[----:B------:R-:W-:Y:S01]  /*38e0*/  I2FP.F32.S32 R5, R7 ;  /* 0x0000000700057245 */ /* 0x000fe20000201400 */
[----:B------:R-:W-:Y:S01]  /*38f0*/  FMUL.FTZ R7, R6, R0 ;  /* 0x0000000006077220 */ /* 0x000fe20000410000 */
[----:B------:R-:W-:Y:S01]  /*3900*/  I2FP.F32.S32 R2, R2 ;  /* 0x0000000200027245 */ /* 0x000fe20000201400 */
[----:B------:R-:W-:-:S02]  /*3910*/  FMUL.FTZ R9, R10, R0 ;  /* 0x000000000a097220 */ /* 0x000fc40000410000 */
[-C--:B------:R-:W-:Y:S01]  /*3920*/  FMUL.FTZ R6, R5, R0.reuse ;  /* 0x0000000005067220 */ /* 0x080fe20000410000 */
[-C--:B------:R-:W-:Y:S01]  /*3930*/  FMUL.FTZ R5, R4, R0.reuse ;  /* 0x0000000004057220 */ /* 0x080fe20000410000 */
[-C--:B------:R-:W-:Y:S01]  /*3940*/  FMUL.FTZ R4, R3, R0.reuse ;  /* 0x0000000003047220 */ /* 0x080fe20000410000 */
[----:B------:R-:W-:Y:S01]  /*3950*/  STL [R1+0x3c], R9 ;  /* 0x00003c0901007387 */ /* 0x000fe20000100800 */
[-C--:B------:R-:W-:Y:S01]  /*3960*/  FMUL.FTZ R3, R12, R0.reuse ;  /* 0x000000000c037220 */ /* 0x080fe20000410000 */
[----:B------:R-:W-:Y:S02]  /*3970*/  FMUL.FTZ R0, R2, R0 ;  /* 0x0000000002007220 */ /* 0x000fe40000410000 */
[----:B------:R-:W-:Y:S04]  /*3980*/  STL [R1+0x38], R8 ;  /* 0x0000380801007387 */ /* 0x000fe80000100800 */
[----:B------:R-:W-:Y:S04]  /*3990*/  STL [R1+0x34], R7 ;  /* 0x0000340701007387 */ /* 0x000fe80000100800 */
[----:B------:R-:W-:Y:S04]  /*39a0*/  STL [R1+0x30], R6 ;  /* 0x0000300601007387 */ /* 0x000fe80000100800 */
[----:B------:R-:W-:Y:S04]  /*39b0*/  STL [R1+0x2c], R5 ;  /* 0x00002c0501007387 */ /* 0x000fe80000100800 */
[----:B------:R-:W-:Y:S04]  /*39c0*/  STL [R1+0x28], R4 ;  /* 0x0000280401007387 */ /* 0x000fe80000100800 */
[----:B------:R-:W-:Y:S04]  /*39d0*/  STL [R1+0x24], R3 ;  /* 0x0000240301007387 */ /* 0x000fe80000100800 */
[----:B------:R3:W-:Y:S04]  /*39e0*/  STL [R1+0x20], R0 ;  /* 0x0000200001007387 */ /* 0x0007e80000100800 */
[----:B------:R1:W-:Y:S01]  /*39f0*/  STL [R1+0x18], R235 ;  /* 0x000018eb01007387 */ /* 0x0003e20000100800 */
[----:B---3--:R-:W-:-:S05]  /*3a00*/  IMAD.MOV.U32 R0, RZ, RZ, 0x10 ;  /* 0x00000010ff007424 */ /* 0x008fca00078e00ff */
[----:B-12-4-:R-:W-:-:S07]  /*3a10*/  SEL R0, R0, 0xfffffff0, !P1 ;  /* 0xfffffff000007807 */ /* 0x016fce0004800000 */
.L_x_494:
[----:B------:R-:W0:Y:S01]  /*3a20*/  LDGDEPBAR ;  /* 0x00000000000079af */ /* 0x000e220000000000 */
[----:B------:R-:W-:Y:S01]  /*3a30*/  IADD3 R0, PT, PT, R221, R225, RZ ;  /* 0x000000e1dd007210 */ /* 0x000fe20007ffe0ff */
[----:B------:R-:W-:Y:S01]  /*3a40*/  USHF.L.U32 UR12, UR47, 0x7, URZ ;  /* 0x000000072f0c7899 */ /* 0x000fe200080006ff */
[----:B------:R-:W-:Y:S05]  /*3a50*/  MOV R3, 0x20 ;  /* 0x0000002000037802 */ /* 0x000fea0000000f00 */
[----:B------:R-:W2:Y:S01]  /*3a60*/  LDL R236, [R1+0x4c] ;  /* 0x00004c0001ec7983 */ /* 0x000ea20000100800 */
[----:B------:R-:W-:Y:S02]  /*3a70*/  UIADD3 UR41, UPT, UPT, UR41, -0x40, URZ ;  /* 0xffffffc029297890 */ /* 0x000fe4000fffe0ff */
[----:B------:R-:W-:Y:S01]  /*3a80*/  UIADD3 UR12, UPT, UPT, UR12, 0x80, URZ ;  /* 0x000000800c0c7890 */ /* 0x000fe2000fffe0ff */
[----:B------:R-:W3:Y:S01]  /*3a90*/  LDL R234, [R1+0x48] ;  /* 0x0000480001ea7983 */ /* 0x000ee20000100800 */
[----:B------:R-:W-:Y:S02]  /*3aa0*/  UISETP.GE.AND UP0, UPT, UR41, UR52, UPT ;  /* 0x000000342900728c */ /* 0x000fe4000bf06270 */
[----:B------:R-:W-:Y:S01]  /*3ab0*/  UIADD3 UR42, UPT, UPT, UR42, -0x1, URZ ;  /* 0xffffffff2a2a7890 */ /* 0x000fe2000fffe0ff */
[----:B----4-:R-:W4:Y:S01]  /*3ac0*/  LDL R233, [R1+0x4] ;  /* 0x0000040001e97983 */ /* 0x010f220000100800 */
[----:B------:R-:W-:Y:S03]  /*3ad0*/  UISETP.LT.AND UP0, UPT, UR12, UR43, UP0 ;  /* 0x0000002b0c00728c */ /* 0x000fe60008701270 */
[----:B------:R-:W4:Y:S03]  /*3ae0*/  LDL R228, [R1+0x3c] ;  /* 0x00003c0001e47983 */ /* 0x000f260000100800 */
        /* <DEDUP_REMOVED lines=13> */
[----:B------:R1:W-:Y:S01]  /*3bc0*/  STL [R1+0x54], R36 ;  /* 0x0000542401007387 */ /* 0x0003e20000100800 */
[----:B------:R-:W1:Y:S03]  /*3bd0*/  S2R R2, SR_TID.X ;  /* 0x0000000000027919 */ /* 0x000e660000002100 */
[----:B-1----:R-:W4:Y:S01]  /*3be0*/  LDL R36, [R1+0x24] ;  /* 0x0000240001247983 */ /* 0x002f220000100800 */
[----:B------:R-:W-:Y:S04]  /*3bf0*/  DEPBAR.LE SB0, 0x0 ;  /* 0x000080000000791a */ /* 0x000fe80000000000 */
[----:B------:R-:W-:Y:S01]  /*3c00*/  BAR.SYNC.DEFER_BLOCKING 0x0 ;  /* 0x0000000000007b1d */ /* 0x000fe20000010000 */
[----:B------:R-:W-:Y:S05]  /*3c10*/  SHF.L.U32 R2, R2, 0x1, RZ ;  /* 0x0000000102027819 */ /* 0x000fea00000006ff */
[----:B------:R-:W-:Y:S08]  /*3c20*/  LDSM.16.M88.4 R32, [R221] ;  /* 0x00000000dd20783b */ /* 0x000ff00000000200 */
[----:B------:R-:W1:Y:S08]  /*3c30*/  LDSM.16.M88.4 R16, [R222+0x9000] ;  /* 0x00900000de10783b */ /* 0x000e700000000200 */
[----:B------:R-:W1:Y:S08]  /*3c40*/  LDSM.16.M88.4 R28, [R221+0x800] ;  /* 0x00080000dd1c783b */ /* 0x000e700000000200 */
[----:B------:R-:W1:Y:S08]  /*3c50*/  LDSM.16.M88.4 R132, [R222+0x9400] ;  /* 0x00940000de84783b */ /* 0x000e700000000200 */
[----:B------:R-:W-:Y:S08]  /*3c60*/  LDSM.16.M88.4 R136, [R0] ;  /* 0x000000000088783b */ /* 0x000ff00000000200 */
[----:B------:R-:W1:Y:S02]  /*3c70*/  LDSM.16.M88.4 R140, [R223+0x9000] ;  /* 0x00900000df8c783b */ /* 0x000e640000000200 */
[-C--:B-1----:R-:W-:Y:S06]  /*3c80*/  HMMA.16816.F32.BF16 R4, R32, R16.reuse, RZ ;  /* 0x000000102004723c */ /* 0x082fec00000418ff */
[----:B------:R-:W1:Y:S02]  /*3c90*/  LDSM.16.M88.4 R144, [R0+0x800] ;  /* 0x000800000090783b */ /* 0x000e640000000200 */
[C---:B------:R-:W-:Y:S06]  /*3ca0*/  HMMA.16816.F32.BF16 R8, R28.reuse, R16, RZ ;  /* 0x000000101c08723c */ /* 0x040fec00000418ff */
[----:B------:R-:W1:Y:S02]  /*3cb0*/  LDSM.16.M88.4 R148, [R223+0x9400] ;  /* 0x00940000df94783b */ /* 0x000e640000000200 */
[-C--:B------:R-:W-:Y:S06]  /*3cc0*/  HMMA.16816.F32.BF16 R12, R28, R18.reuse, RZ ;  /* 0x000000121c0c723c */ /* 0x080fec00000418ff */
[----:B------:R-:W-:Y:S02]  /*3cd0*/  LDSM.16.M88.4 R152, [R221+0x1000] ;  /* 0x00100000dd98783b */ /* 0x000fe40000000200 */
[C---:B------:R-:W-:Y:S06]  /*3ce0*/  HMMA.16816.F32.BF16 R16, R32.reuse, R18, RZ ;  /* 0x000000122010723c */ /* 0x040fec00000418ff */
[----:B------:R-:W1:Y:S02]  /*3cf0*/  LDSM.16.M88.4 R156, [R222+0xb000] ;  /* 0x00b00000de9c783b */ /* 0x000e640000000200 */
[-C--:B------:R-:W-:Y:S06]  /*3d00*/  HMMA.16816.F32.BF16 R20, R32, R132.reuse, RZ ;  /* 0x000000842014723c */ /* 0x080fec00000418ff */
[----:B------:R-:W1:Y:S02]  /*3d10*/  LDSM.16.M88.4 R160, [R221+0x1800] ;  /* 0x00180000dda0783b */ /* 0x000e640000000200 */
[C---:B------:R-:W-:Y:S06]  /*3d20*/  HMMA.16816.F32.BF16 R24, R28.reuse, R132, RZ ;  /* 0x000000841c18723c */ /* 0x040fec00000418ff */
[----:B------:R-:W-:Y:S02]  /*3d30*/  LDSM.16.M88.4 R164, [R223+0xb000] ;  /* 0x00b00000dfa4783b */ /* 0x000fe40000000200 */
[-C--:B------:R-:W-:Y:S06]  /*3d40*/  HMMA.16816.F32.BF16 R28, R28, R134.reuse, RZ ;  /* 0x000000861c1c723c */ /* 0x080fec00000418ff */
[----:B------:R-:W-:Y:S02]  /*3d50*/  LDSM.16.M88.4 R168, [R222+0xd000] ;  /* 0x00d00000dea8783b */ /* 0x000fe40000000200 */
[----:B------:R-:W-:Y:S06]  /*3d60*/  HMMA.16816.F32.BF16 R32, R32, R134, RZ ;  /* 0x000000862020723c */ /* 0x000fec00000418ff */
[----:B------:R-:W3:Y:S02]  /*3d70*/  LDSM.16.M88.4 R132, [R222+0xb400] ;  /* 0x00b40000de84783b */ /* 0x000ee40000000200 */
[-C--:B------:R-:W-:Y:S08]  /*3d80*/  HMMA.16816.F32.BF16 R4, R136, R140.reuse, R4 ;  /* 0x0000008c8804723c */ /* 0x080ff00000041804 */
[C---:B-1----:R-:W-:Y:S08]  /*3d90*/  HMMA.16816.F32.BF16 R8, R144.reuse, R140, R8 ;  /* 0x0000008c9008723c */ /* 0x042ff00000041808 */
[-C--:B------:R-:W-:Y:S08]  /*3da0*/  HMMA.16816.F32.BF16 R12, R144, R142.reuse, R12 ;  /* 0x0000008e900c723c */ /* 0x080ff0000004180c */
[C---:B------:R-:W-:Y:S01]  /*3db0*/  HMMA.16816.F32.BF16 R16, R136.reuse, R142, R16 ;  /* 0x0000008e8810723c */ /* 0x040fe20000041810 */
[----:B------:R-:W1:Y:S07]  /*3dc0*/  LDSM.16.M88.4 R140, [R0+0x1000] ;  /* 0x00100000008c783b */ /* 0x000e6e0000000200 */
[-C--:B------:R-:W-:Y:S08]  /*3dd0*/  HMMA.16816.F32.BF16 R20, R136, R148.reuse, R20 ;  /* 0x000000948814723c */ /* 0x080ff00000041814 */
[C---:B------:R-:W-:Y:S08]  /*3de0*/  HMMA.16816.F32.BF16 R24, R144.reuse, R148, R24 ;  /* 0x000000949018723c */ /* 0x040ff00000041818 */
[-C--:B------:R-:W-:Y:S01]  /*3df0*/  HMMA.16816.F32.BF16 R28, R144, R150.reuse, R28 ;  /* 0x00000096901c723c */ /* 0x080fe2000004181c */
[----:B------:R-:W-:Y:S07]  /*3e00*/  LDSM.16.M88.4 R144, [R223+0xb400] ;  /* 0x00b40000df90783b */ /* 0x000fee0000000200 */
[----:B------:R-:W-:Y:S01]  /*3e10*/  HMMA.16816.F32.BF16 R32, R136, R150, R32 ;  /* 0x000000968820723c */ /* 0x000fe20000041820 */
[----:B------:R-:W1:Y:S07]  /*3e20*/  LDSM.16.M88.4 R136, [R0+0x1800] ;  /* 0x001800000088783b */ /* 0x000e6e0000000200 */
[-C--:B------:R-:W-:Y:S01]  /*3e30*/  HMMA.16816.F32.BF16 R4, R152, R156.reuse, R4 ;  /* 0x0000009c9804723c */ /* 0x080fe20000041804 */
[----:B------:R-:W1:Y:S07]  /*3e40*/  LDSM.16.M88.4 R148, [R221+0x2000] ;  /* 0x00200000dd94783b */ /* 0x000e6e0000000200 */
[C---:B------:R-:W-:Y:S04]  /*3e50*/  HMMA.16816.F32.BF16 R8, R160.reuse, R156, R8 ;  /* 0x0000009ca008723c */ /* 0x040fe80000041808 */
[----:B--2---:R-:W-:Y:S02]  /*3e60*/  FSETP.NEU.FTZ.AND P4, PT, R236, -INF , PT ;  /* 0xff800000ec00780b */ /* 0x004fe40003f9d000 */
[----:B---3--:R-:W-:Y:S02]  /*3e70*/  FSETP.NEU.FTZ.AND P3, PT, R234, -INF , PT ;  /* 0xff800000ea00780b */ /* 0x008fe40003f7d000 */
        /* <DEDUP_REMOVED lines=9> */
[-C--:B-1----:R-:W-:Y:S01]  /*3f10*/  HMMA.16816.F32.BF16 R4, R140, R164.reuse, R4 ;  /* 0x000000a48c04723c */ /* 0x082fe20000041804 */
[----:B------:R-:W1:Y:S07]  /*3f20*/  LDSM.16.M88.4 R152, [R222+0xd400] ;  /* 0x00d40000de98783b */ /* 0x000e6e0000000200 */
[C---:B------:R-:W-:Y:S08]  /*3f30*/  HMMA.16816.F32.BF16 R8, R136.reuse, R164, R8 ;  /* 0x000000a48808723c */ /* 0x040ff00000041808 */
[-C--:B------:R-:W-:Y:S08]  /*3f40*/  HMMA.16816.F32.BF16 R12, R136, R166.reuse, R12 ;  /* 0x000000a6880c723c */ /* 0x080ff0000004180c */
[C---:B------:R-:W-:Y:S08]  /*3f50*/  HMMA.16816.F32.BF16 R16, R140.reuse, R166, R16 ;  /* 0x000000a68c10723c */ /* 0x040ff00000041810 */
[-C--:B------:R-:W-:Y:S08]  /*3f60*/  HMMA.16816.F32.BF16 R20, R140, R144.reuse, R20 ;  /* 0x000000908c14723c */ /* 0x080ff00000041814 */
[C---:B------:R-:W-:Y:S01]  /*3f70*/  HMMA.16816.F32.BF16 R24, R136.reuse, R144, R24 ;  /* 0x000000908818723c */ /* 0x040fe20000041818 */
[----:B------:R-:W-:Y:S07]  /*3f80*/  MOV R144, 0x10 ;  /* 0x0000001000907802 */ /* 0x000fee0000000f00 */
[-C--:B------:R-:W-:Y:S01]  /*3f90*/  HMMA.16816.F32.BF16 R28, R136, R146.reuse, R28 ;  /* 0x00000092881c723c */ /* 0x080fe2000004181c */
[----:B------:R3:W4:Y:S07]  /*3fa0*/  LDSM.16.M88.4 R136, [R0+0x2800] ;  /* 0x002800000088783b */ /* 0x00072e0000000200 */
[----:B------:R-:W-:Y:S01]  /*3fb0*/  HMMA.16816.F32.BF16 R32, R140, R146, R32 ;  /* 0x000000928c20723c */ /* 0x000fe20000041820 */
[----:B------:R-:W-:Y:S02]  /*3fc0*/  MOV R140, UR10 ;  /* 0x0000000a008c7c02 */ /* 0x000fe40008000f00 */
[----:B------:R-:W-:Y:S05]  /*3fd0*/  MOV R141, UR11 ;  /* 0x0000000b008d7c02 */ /* 0x000fea0008000f00 */
[-C--:B------:R-:W-:Y:S08]  /*3fe0*/  HMMA.16816.F32.BF16 R4, R148, R168.reuse, R4 ;  /* 0x000000a89404723c */ /* 0x080ff00000041804 */
[C---:B--2---:R-:W-:Y:S04]  /*3ff0*/  HMMA.16816.F32.BF16 R8, R132.reuse, R168, R8 ;  /* 0x000000a88408723c */ /* 0x044fe80000041808 */
[----:B---3--:R-:W-:Y:S02]  /*4000*/  @!P0 LOP3.LUT R0, R2, 0x6, RZ, 0xc0, !PT ;  /* 0x0000000602008812 */ /* 0x008fe400078ec0ff */
[----:B------:R-:W-:Y:S02]  /*4010*/  MOV R2, UR47 ;  /* 0x0000002f00027c02 */ /* 0x000fe40008000f00 */
[-C--:B------:R-:W-:Y:S03]  /*4020*/  HMMA.16816.F32.BF16 R12, R132, R170.reuse, R12 ;  /* 0x000000aa840c723c */ /* 0x080fe6000004180c */
[----:B------:R-:W-:Y:S04]  /*4030*/  @!P0 LOP3.LUT R0, R0, 0x1e0, R227, 0xf8, !PT ;  /* 0x000001e000008812 */ /* 0x000fe800078ef8e3 */
[----:B------:R-:W-:Y:S01]  /*4040*/  @!P0 LEA R0, R2, R0, 0x7 ;  /* 0x0000000002008211 */ /* 0x000fe200078e38ff */
[C---:B------:R-:W-:Y:S04]  /*4050*/  HMMA.16816.F32.BF16 R16, R148.reuse, R170, R16 ;  /* 0x000000aa9410723c */ /* 0x040fe80000041810 */
[----:B------:R-:W-:Y:S04]  /*4060*/  @!P0 IADD3 R2, PT, PT, R0, 0x1, RZ ;  /* 0x0000000100028810 */ /* 0x000fe80007ffe0ff */
[-C--:B-1----:R-:W-:Y:S08]  /*4070*/  HMMA.16816.F32.BF16 R20, R148, R152.reuse, R20 ;  /* 0x000000989414723c */ /* 0x082ff00000041814 */
[C---:B------:R-:W-:Y:S08]  /*4080*/  HMMA.16816.F32.BF16 R24, R132.reuse, R152, R24 ;  /* 0x000000988418723c */ /* 0x040ff00000041818 */
[-C--:B------:R-:W-:Y:S08]  /*4090*/  HMMA.16816.F32.BF16 R28, R132, R154.reuse, R28 ;  /* 0x0000009a841c723c */ /* 0x080ff0000004181c */
[----:B------:R-:W-:Y:S08]  /*40a0*/  HMMA.16816.F32.BF16 R32, R148, R154, R32 ;  /* 0x0000009a9420723c */ /* 0x000ff00000041820 */
[-C--:B------:R-:W-:Y:S08]  /*40b0*/  HMMA.16816.F32.BF16 R4, R156, R160.reuse, R4 ;  /* 0x000000a09c04723c */ /* 0x080ff00000041804 */
[C---:B----4-:R-:W-:Y:S08]  /*40c0*/  HMMA.16816.F32.BF16 R8, R136.reuse, R160, R8 ;  /* 0x000000a08808723c */ /* 0x050ff00000041808 */
[-C--:B------:R-:W-:Y:S03]  /*40d0*/  HMMA.16816.F32.BF16 R12, R136, R162.reuse, R12 ;  /* 0x000000a2880c723c */ /* 0x080fe6000004180c */
[----:B------:R-:W-:Y:S01]  /*40e0*/  FMUL.FTZ R4, R4, UR14 ;  /* 0x0000000e04047c20 */ /* 0x000fe20008410000 */
[----:B------:R-:W-:Y:S01]  /*40f0*/  FMUL.FTZ R5, R5, UR14 ;  /* 0x0000000e05057c20 */ /* 0x000fe20008410000 */
[----:B------:R-:W-:Y:S01]  /*4100*/  FMUL.FTZ R6, R6, UR14 ;  /* 0x0000000e06067c20 */ /* 0x000fe20008410000 */
[----:B------:R-:W-:Y:S01]  /*4110*/  FMUL.FTZ R7, R7, UR14 ;  /* 0x0000000e07077c20 */ /* 0x000fe20008410000 */
[----:B------:R-:W-:Y:S01]  /*4120*/  MUFU.TANH R145, R4 ;  /* 0x0000000400917308 */ /* 0x000fe20000002400 */
        /* <DEDUP_REMOVED lines=10> */
[----:B------:R-:W1:Y:S01]  /*41d0*/  MUFU.TANH R232, R10 ;  /* 0x0000000a00e87308 */ /* 0x000e620000002400 */
[----:B------:R-:W-:Y:S01]  /*41e0*/  FMUL.FTZ R19, R19, UR14 ;  /* 0x0000000e13137c20 */ /* 0x000fe20008410000 */
[----:B------:R-:W-:Y:S01]  /*41f0*/  FMUL.FTZ R16, R16, UR14 ;  /* 0x0000000e10107c20 */ /* 0x000fe20008410000 */
[----:B------:R-:W-:Y:S01]  /*4200*/  FMUL.FTZ R18, R18, UR14 ;  /* 0x0000000e12127c20 */ /* 0x000fe20008410000 */
[----:B------:R-:W-:Y:S06]  /*4210*/  FMUL.FTZ R17, R17, UR14 ;  /* 0x0000000e11117c20 */ /* 0x000fec0008410000 */
[----:B------:R-:W2:Y:S10]  /*4220*/  MUFU.TANH R230, R6 ;  /* 0x0000000600e67308 */ /* 0x000eb40000002400 */
[----:B------:R3:W-:Y:S01]  /*4230*/  MUFU.TANH R244, R13 ;  /* 0x0000000d00f47308 */ /* 0x0007e20000002400 */
[----:B-1----:R-:W-:Y:S09]  /*4240*/  STL [R1], R232 ;  /* 0x000000e801007387 */ /* 0x002ff20000100800 */
[----:B------:R1:W4:Y:S10]  /*4250*/  MUFU.TANH R229, R7 ;  /* 0x0000000700e57308 */ /* 0x0003340000002400 */
[----:B------:R2:W-:Y:S01]  /*4260*/  MUFU.TANH R251, R14 ;  /* 0x0000000e00fb7308 */ /* 0x0005e20000002400 */
[----:B---3--:R-:W3:Y:S09]  /*4270*/  LDL R13, [R1+0x44] ;  /* 0x00004400010d7983 */ /* 0x008ef20000100800 */
[----:B------:R4:W4:Y:S01]  /*4280*/  MUFU.TANH R249, R8 ;  /* 0x0000000800f97308 */ /* 0x0009220000002400 */
[----:B-1----:R-:W1:Y:S09]  /*4290*/  LDSM.16.M88.4 R4, [R223+0xd400] ;  /* 0x00d40000df04783b */ /* 0x002e720000000200 */
[----:B------:R4:W-:Y:S01]  /*42a0*/  MUFU.TANH R170, R19 ;  /* 0x0000001300aa7308 */ /* 0x0009e20000002400 */
[----:B--2---:R-:W2:Y:S09]  /*42b0*/  LDL R14, [R1+0x40] ;  /* 0x00004000010e7983 */ /* 0x004eb20000100800 */
[----:B------:R1:W-:Y:S01]  /*42c0*/  MUFU.TANH R231, R18 ;  /* 0x0000001200e77308 */ /* 0x0003e20000002400 */
[----:B----4-:R-:W-:Y:S01]  /*42d0*/  FMUL.FTZ R8, R234, 1.4426950216293334961 ;  /* 0x3fb8aa3bea087820 */ /* 0x010fe20000410000 */
[----:B------:R-:W-:Y:S04]  /*42e0*/  MOV R234, 0x18 ;  /* 0x0000001800ea7802 */ /* 0x000fe80000000f00 */
[C---:B------:R-:W-:Y:S04]  /*42f0*/  @!P0 VIADDMNMX R10, R233.reuse, -R234, UR43, PT ;  /* 0x0000002be90a8e46 */ /* 0x040fe8000b8009ea */
[----:B------:R4:W-:Y:S01]  /*4300*/  MUFU.TANH R148, R16 ;  /* 0x0000001000947308 */ /* 0x0009e20000002400 */
[----:B------:R-:W2:Y:S01]  /*4310*/  LDL R19, [R1+0x38] ;  /* 0x0000380001137983 */ /* 0x000ea20000100800 */
[----:B------:R-:W-:Y:S08]  /*4320*/  FSEL R8, R8, RZ, P3 ;  /* 0x000000ff08087208 */ /* 0x000ff00001800000 */
[----:B------:R4:W-:Y:S01]  /*4330*/  MUFU.TANH R44, R17 ;  /* 0x00000011002c7308 */ /* 0x0009e20000002400 */
[----:B-1----:R-:W2:Y:S09]  /*4340*/  LDL R18, [R1+0x34] ;  /* 0x0000340001127983 */ /* 0x002eb20000100800 */
[----:B------:R1:W-:Y:S01]  /*4350*/  MUFU.TANH R252, R11 ;  /* 0x0000000b00fc7308 */ /* 0x0003e20000002400 */
[-C--:B------:R-:W-:Y:S01]  /*4360*/  HMMA.16816.F32.BF16 R20, R156, R4.reuse, R20 ;  /* 0x000000049c14723c */ /* 0x080fe20000041814 */
[----:B----4-:R-:W4:Y:S08]  /*4370*/  LDL R16, [R1+0x30] ;  /* 0x0000300001107983 */ /* 0x010f300000100800 */
[----:B------:R1:W3:Y:S01]  /*4380*/  MUFU.TANH R248, R9 ;  /* 0x0000000900f87308 */ /* 0x0002e20000002400 */
[C---:B------:R-:W-:Y:S01]  /*4390*/  HMMA.16816.F32.BF16 R24, R136.reuse, R4, R24 ;  /* 0x000000048818723c */ /* 0x040fe20000041818 */
[----:B------:R-:W4:Y:S03]  /*43a0*/  LDL R17, [R1+0x2c] ;  /* 0x00002c0001117983 */ /* 0x000f260000100800 */
[----:B------:R-:W-:Y:S01]  /*43b0*/  FADD.FTZ R5, R228, R47 ;  /* 0x0000002fe4057221 */ /* 0x000fe20000010000 */
[C---:B------:R-:W-:Y:S04]  /*43c0*/  FADD.FTZ R4, R36.reuse, R230 ;  /* 0x000000e624047221 */ /* 0x040fe80000010000 */
[----:B------:R1:W-:Y:S01]  /*43d0*/  MUFU.TANH R245, R12 ;  /* 0x0000000c00f57308 */ /* 0x0003e20000002400 */
[-C--:B------:R-:W-:Y:S03]  /*43e0*/  HMMA.16816.F32.BF16 R28, R136, R6.reuse, R28 ;  /* 0x00000006881c723c */ /* 0x080fe6000004181c */
[----:B-1----:R-:W-:Y:S01]  /*43f0*/  @!P0 VIADDMNMX R11, R233, -R3, UR43, PT ;  /* 0x0000002be90b8e46 */ /* 0x002fe2000b800903 */
[----:B------:R-:W-:Y:S01]  /*4400*/  FADD.FTZ R3, R36, R145 ;  /* 0x0000009124037221 */ /* 0x000fe20000010000 */
[----:B------:R-:W-:Y:S01]  /*4410*/  FMUL.FTZ R20, R20, UR14 ;  /* 0x0000000e14147c20 */ /* 0x000fe20008410000 */
[----:B------:R-:W-:Y:S03]  /*4420*/  FMUL.FTZ R21, R21, UR14 ;  /* 0x0000000e15157c20 */ /* 0x000fe60008410000 */
[----:B------:R-:W1:Y:S01]  /*4430*/  MUFU.TANH R250, R15 ;  /* 0x0000000f00fa7308 */ /* 0x000e620000002400 */
[----:B------:R-:W-:Y:S04]  /*4440*/  HMMA.16816.F32.BF16 R32, R156, R6, R32 ;  /* 0x000000069c20723c */ /* 0x000fe80000041820 */
[----:B------:R-:W-:Y:S01]  /*4450*/  FMUL.FTZ R9, R236, 1.4426950216293334961 ;  /* 0x3fb8aa3bec097820 */ /* 0x000fe20000410000 */
[-C--:B------:R-:W-:Y:S01]  /*4460*/  @!P0 ISETP.GE.AND P5, PT, R0, R11.reuse, PT ;  /* 0x0000000b0000820c */ /* 0x080fe20003fa6270 */
[----:B------:R-:W-:Y:S03]  /*4470*/  FMUL.FTZ R22, R22, UR14 ;  /* 0x0000000e16167c20 */ /* 0x000fe60008410000 */
[----:B------:R-:W4:Y:S01]  /*4480*/  MUFU.TANH R43, R20 ;  /* 0x00000014002b7308 */ /* 0x000f220000002400 */
[----:B------:R-:W-:Y:S01]  /*4490*/  @!P0 ISETP.GE.AND P3, PT, R2, R11, PT ;  /* 0x0000000b0200820c */ /* 0x000fe20003f66270 */
[----:B------:R-:W-:Y:S01]  /*44a0*/  FMUL.FTZ R23, R23, UR14 ;  /* 0x0000000e17177c20 */ /* 0x000fe20008410000 */
[----:B------:R-:W-:Y:S01]  /*44b0*/  @!P0 FSEL R3, R3, -INF , !P5 ;  /* 0xff80000003038808 */ /* 0x000fe20006800000 */
[----:B------:R-:W-:Y:S01]  /*44c0*/  FMUL.FTZ R24, R24, UR14 ;  /* 0x0000000e18187c20 */ /* 0x000fe20008410000 */
[----:B------:R-:W-:Y:S01]  /*44d0*/  FSEL R9, R9, RZ, P4 ;  /* 0x000000ff09097208 */ /* 0x000fe20002000000 */
[----:B------:R-:W-:Y:S01]  /*44e0*/  FMUL.FTZ R26, R26, UR14 ;  /* 0x0000000e1a1a7c20 */ /* 0x000fe20008410000 */
[----:B------:R-:W-:Y:S03]  /*44f0*/  @!P0 FSEL R5, R5, -INF , !P3 ;  /* 0xff80000005058808 */ /* 0x000fe60005800000 */
[----:B------:R-:W4:Y:S01]  /*4500*/  MUFU.TANH R42, R21 ;  /* 0x00000015002a7308 */ /* 0x000f220000002400 */
[-C--:B------:R-:W-:Y:S01]  /*4510*/  @!P0 ISETP.GE.AND P4, PT, R0, R10.reuse, PT ;  /* 0x0000000a0000820c */ /* 0x080fe20003f86270 */
[--C-:B------:R-:W-:Y:S01]  /*4520*/  FFMA.FTZ R3, R3, UR13, -R9.reuse ;  /* 0x0000000d03037c23 */ /* 0x100fe20008010809 */
[----:B------:R-:W-:Y:S01]  /*4530*/  @!P0 ISETP.GE.AND P3, PT, R2, R10, PT ;  /* 0x0000000a0200820c */ /* 0x000fe20003f66270 */
[----:B------:R-:W-:Y:S01]  /*4540*/  FFMA.FTZ R5, R5, UR13, -R9 ;  /* 0x0000000d05057c23 */ /* 0x000fe20008010809 */
[----:B------:R-:W-:Y:S01]  /*4550*/  @!P0 FSEL R4, R4, -INF , !P4 ;  /* 0xff80000004048808 */ /* 0x000fe20006000000 */
[----:B------:R-:W-:Y:S01]  /*4560*/  FMUL.FTZ R25, R25, UR14 ;  /* 0x0000000e19197c20 */ /* 0x000fe20008410000 */
[----:B------:R-:W-:Y:S03]  /*4570*/  MOV R12, 0x8 ;  /* 0x00000008000c7802 */ /* 0x000fe60000000f00 */
[----:B------:R1:W-:Y:S01]  /*4580*/  MUFU.EX2 R143, R3 ;  /* 0x00000003008f7308 */ /* 0x0003e20000000800 */
[----:B------:R-:W-:Y:S01]  /*4590*/  FMUL.FTZ R27, R27, UR14 ;  /* 0x0000000e1b1b7c20 */ /* 0x000fe20008410000 */
[--C-:B------:R-:W-:Y:S01]  /*45a0*/  FFMA.FTZ R4, R4, UR13, -R8.reuse ;  /* 0x0000000d04047c23 */ /* 0x100fe20008010808 */
        /* <DEDUP_REMOVED lines=8> */
[----:B------:R-:W-:Y:S07]  /*4630*/  FMUL.FTZ R31, R31, UR14 ;  /* 0x0000000e1f1f7c20 */ /* 0x000fee0008410000 */
[----:B------:R1:W-:Y:S02]  /*4640*/  MUFU.EX2 R38, R4 ;  /* 0x0000000400267308 */ /* 0x0003e40000000800 */
[----:B-1----:R-:W-:Y:S05]  /*4650*/  FADD.FTZ R3, R228, R229 ;  /* 0x000000e5e4037221 */ /* 0x002fea0000010000 */
[----:B------:R-:W-:Y:S03]  /*4660*/  @!P0 FSEL R3, R3, -INF , !P3 ;  /* 0xff80000003038808 */ /* 0x000fe60005800000 */
[----:B------:R-:W1:Y:S01]  /*4670*/  MUFU.TANH R169, R22 ;  /* 0x0000001600a97308 */ /* 0x000e620000002400 */
[----:B------:R-:W-:Y:S01]  /*4680*/  @!P0 VIMNMX R5, PT, PT, R233, UR43, PT ;  /* 0x0000002be9058c48 */ /* 0x000fe2000bfe0100 */
[----:B------:R-:W-:Y:S03]  /*4690*/  FFMA.FTZ R3, R3, UR13, -R8 ;  /* 0x0000000d03037c23 */ /* 0x000fe60008010808 */
[-C--:B------:R-:W-:Y:S02]  /*46a0*/  @!P0 ISETP.GE.AND P6, PT, R0, R5.reuse, PT ;  /* 0x000000050000820c */ /* 0x080fe40003fc6270 */
[-C--:B------:R-:W-:Y:S03]  /*46b0*/  @!P0 ISETP.GE.AND P5, PT, R2, R5.reuse, PT ;  /* 0x000000050200820c */ /* 0x080fe60003fa6270 */
[----:B------:R3:W-:Y:S01]  /*46c0*/  MUFU.EX2 R37, R3 ;  /* 0x0000000300257308 */ /* 0x0007e20000000800 */
[----:B------:R-:W-:Y:S01]  /*46d0*/  @!P0 VIADDMNMX R4, R233, R12, UR43, PT ;  /* 0x0000002be9048e46 */ /* 0x000fe2000b80010c */
[----:B------:R-:W-:Y:S03]  /*46e0*/  FADD.FTZ R12, R36, R249 ;  /* 0x000000f9240c7221 */ /* 0x000fe60000010000 */
[-C--:B------:R-:W-:Y:S02]  /*46f0*/  @!P0 ISETP.GE.AND P4, PT, R2, R4.reuse, PT ;  /* 0x000000040200820c */ /* 0x080fe40003f86270 */
[----:B------:R-:W-:Y:S03]  /*4700*/  @!P0 FSEL R12, R12, -INF , !P6 ;  /* 0xff8000000c0c8808 */ /* 0x000fe60007000000 */
[----:B------:R-:W1:Y:S10]  /*4710*/  MUFU.TANH R168, R23 ;  /* 0x0000001700a87308 */ /* 0x000e740000002400 */
[----:B------:R-:W1:Y:S10]  /*4720*/  MUFU.TANH R239, R24 ;  /* 0x0000001800ef7308 */ /* 0x000e740000002400 */
[----:B------:R-:W-:Y:S10]  /*4730*/  MUFU.TANH R246, R26 ;  /* 0x0000001a00f67308 */ /* 0x000ff40000002400 */
[----:B------:R-:W1:Y:S10]  /*4740*/  MUFU.TANH R238, R25 ;  /* 0x0000001900ee7308 */ /* 0x000e740000002400 */
[----:B------:R-:W1:Y:S10]  /*4750*/  MUFU.TANH R247, R27 ;  /* 0x0000001b00f77308 */ /* 0x000e740000002400 */
[----:B------:R-:W-:Y:S10]  /*4760*/  MUFU.TANH R234, R28 ;  /* 0x0000001c00ea7308 */ /* 0x000ff40000002400 */
[----:B------:R-:W1:Y:S10]  /*4770*/  MUFU.TANH R233, R29 ;  /* 0x0000001d00e97308 */ /* 0x000e740000002400 */
[----:B------:R-:W1:Y:S10]  /*4780*/  MUFU.TANH R41, R32 ;  /* 0x0000002000297308 */ /* 0x000e740000002400 */
[----:B------:R-:W1:Y:S10]  /*4790*/  MUFU.TANH R154, R34 ;  /* 0x00000022009a7308 */ /* 0x000e740000002400 */
[----:B------:R-:W-:Y:S10]  /*47a0*/  MUFU.TANH R153, R35 ;  /* 0x0000002300997308 */ /* 0x000ff40000002400 */
[----:B------:R-:W-:Y:S10]  /*47b0*/  MUFU.TANH R241, R30 ;  /* 0x0000001e00f17308 */ /* 0x000ff40000002400 */
[----:B------:R-:W-:Y:S01]  /*47c0*/  MUFU.TANH R240, R31 ;  /* 0x0000001f00f07308 */ /* 0x000fe20000002400 */
[C---:B---3--:R-:W-:Y:S01]  /*47d0*/  FMUL.FTZ R3, R13.reuse, 1.4426950216293334961 ;  /* 0x3fb8aa3b0d037820 */ /* 0x048fe20000410000 */
[----:B------:R-:W-:Y:S01]  /*47e0*/  FSETP.NEU.FTZ.AND P3, PT, R13, -INF , PT ;  /* 0xff8000000d00780b */ /* 0x000fe20003f7d000 */
[----:B------:R-:W-:Y:S03]  /*47f0*/  FADD.FTZ R13, R228, R248 ;  /* 0x000000f8e40d7221 */ /* 0x000fe60000010000 */
[----:B------:R-:W-:Y:S02]  /*4800*/  FSEL R3, R3, RZ, P3 ;  /* 0x000000ff03037208 */ /* 0x000fe40001800000 */
[----:B------:R-:W-:Y:S02]  /*4810*/  @!P0 FSEL R13, R13, -INF , !P5 ;  /* 0xff8000000d0d8808 */ /* 0x000fe40006800000 */
[-C--:B------:R-:W-:Y:S01]  /*4820*/  @!P0 ISETP.GE.AND P5, PT, R0, R4.reuse, PT ;  /* 0x000000040000820c */ /* 0x080fe20003fa6270 */
[--C-:B------:R-:W-:Y:S02]  /*4830*/  FFMA.FTZ R12, R12, UR13, -R3.reuse ;  /* 0x0000000d0c0c7c23 */ /* 0x100fe40008010803 */
[----:B------:R-:W-:Y:S02]  /*4840*/  FFMA.FTZ R13, R13, UR13, -R3 ;  /* 0x0000000d0d0d7c23 */ /* 0x000fe40008010803 */
[----:B------:R3:W-:Y:S01]  /*4850*/  MUFU.EX2 R167, R12 ;  /* 0x0000000c00a77308 */ /* 0x0007e20000000800 */
[C---:B--2---:R-:W-:Y:S01]  /*4860*/  FMUL.FTZ R2, R14.reuse, 1.4426950216293334961 ;  /* 0x3fb8aa3b0e027820 */ /* 0x044fe20000410000 */
[----:B------:R-:W-:Y:S01]  /*4870*/  FSETP.NEU.FTZ.AND P3, PT, R14, -INF , PT ;  /* 0xff8000000e00780b */ /* 0x000fe20003f7d000 */
[----:B------:R-:W-:Y:S03]  /*4880*/  FADD.FTZ R14, R36, R232 ;  /* 0x000000e8240e7221 */ /* 0x000fe60000010000 */
[----:B------:R-:W-:Y:S04]  /*4890*/  FSEL R2, R2, RZ, P3 ;  /* 0x000000ff02027208 */ /* 0x000fe80001800000 */
[----:B------:R2:W-:Y:S01]  /*48a0*/  MUFU.EX2 R166, R13 ;  /* 0x0000000d00a67308 */ /* 0x0005e20000000800 */
[----:B------:R-:W-:Y:S05]  /*48b0*/  @!P0 FSEL R14, R14, -INF , !P5 ;  /* 0xff8000000e0e8808 */ /* 0x000fea0006800000 */
[----:B------:R-:W-:Y:S04]  /*48c0*/  FFMA.FTZ R14, R14, UR13, -R2 ;  /* 0x0000000d0e0e7c23 */ /* 0x000fe80008010802 */
[----:B------:R-:W1:Y:S01]  /*48d0*/  MUFU.TANH R36, R33 ;  /* 0x0000002100247308 */ /* 0x000e620000002400 */
[----:B---3--:R-:W-:Y:S01]  /*48e0*/  FADD.FTZ R12, R228, R252 ;  /* 0x000000fce40c7221 */ /* 0x008fe20000010000 */
[----:B------:R-:W-:Y:S04]  /*48f0*/  FADD.FTZ R7, R19, R251 ;  /* 0x000000fb13077221 */ /* 0x000fe80000010000 */
[----:B------:R-:W-:Y:S04]  /*4900*/  @!P0 FSEL R12, R12, -INF , !P4 ;  /* 0xff8000000c0c8808 */ /* 0x000fe80006000000 */
[----:B------:R3:W-:Y:S01]  /*4910*/  MUFU.EX2 R237, R14 ;  /* 0x0000000e00ed7308 */ /* 0x0007e20000000800 */
[----:B--2---:R-:W-:Y:S01]  /*4920*/  @!P0 IADD3 R13, PT, PT, R0, 0x8, RZ ;  /* 0x00000008000d8810 */ /* 0x004fe20007ffe0ff */
[----:B------:R-:W-:Y:S01]  /*4930*/  FADD.FTZ R15, R18, R244 ;  /* 0x000000f4120f7221 */ /* 0x000fe20000010000 */
[----:B------:R-:W-:Y:S01]  /*4940*/  FFMA.FTZ R12, R12, UR13, -R2 ;  /* 0x0000000d0c0c7c23 */ /* 0x000fe20008010802 */
[----:B------:R-:W-:Y:S01]  /*4950*/  FADD.FTZ R6, R18, R250 ;  /* 0x000000fa12067221 */ /* 0x000fe20000010000 */
[CC--:B------:R-:W-:Y:S02]  /*4960*/  @!P0 ISETP.GE.AND P4, PT, R13.reuse, R4.reuse, PT ;  /* 0x000000040d00820c */ /* 0x0c0fe40003f86270 */
[-C--:B------:R-:W-:Y:S03]  /*4970*/  @!P0 ISETP.GE.AND P3, PT, R13, R5.reuse, PT ;  /* 0x000000050d00820c */ /* 0x080fe60003f66270 */
[----:B------:R2:W-:Y:S01]  /*4980*/  MUFU.EX2 R236, R12 ;  /* 0x0000000c00ec7308 */ /* 0x0005e20000000800 */
[----:B------:R-:W-:Y:S05]  /*4990*/  @!P0 FSEL R7, R7, -INF , !P4 ;  /* 0xff80000007078808 */ /* 0x000fea0006000000 */
[----:B------:R-:W-:Y:S01]  /*49a0*/  FFMA.FTZ R7, R7, UR13, -R2 ;  /* 0x0000000d07077c23 */ /* 0x000fe20008010802 */
[----:B---3--:R-:W-:Y:S03]  /*49b0*/  FADD.FTZ R14, R19, R245 ;  /* 0x000000f5130e7221 */ /* 0x008fe60000010000 */
[----:B------:R3:W-:Y:S02]  /*49c0*/  MUFU.EX2 R232, R7 ;  /* 0x0000000700e87308 */ /* 0x0007e40000000800 */
[----:B------:R-:W-:Y:S02]  /*49d0*/  @!P0 FSEL R14, R14, -INF , !P3 ;  /* 0xff8000000e0e8808 */ /* 0x000fe40005800000 */
[----:B--2---:R-:W-:Y:S03]  /*49e0*/  @!P0 IADD3 R12, PT, PT, R0, 0x9, RZ ;  /* 0x00000009000c8810 */ /* 0x004fe60007ffe0ff */
[--C-:B------:R-:W-:Y:S01]  /*49f0*/  FFMA.FTZ R14, R14, UR13, -R3.reuse ;  /* 0x0000000d0e0e7c23 */ /* 0x100fe20008010803 */
[C---:B------:R-:W-:Y:S03]  /*4a00*/  @!P0 ISETP.GE.AND P3, PT, R12.reuse, R5, PT ;  /* 0x000000050c00820c */ /* 0x040fe60003f66270 */
[----:B------:R2:W-:Y:S01]  /*4a10*/  MUFU.EX2 R163, R14 ;  /* 0x0000000e00a37308 */ /* 0x0005e20000000800 */
[----:B------:R-:W-:Y:S02]  /*4a20*/  @!P0 FSEL R15, R15, -INF , !P3 ;  /* 0xff8000000f0f8808 */ /* 0x000fe40005800000 */
[----:B------:R-:W-:Y:S01]  /*4a30*/  @!P0 ISETP.GE.AND P3, PT, R12, R4, PT ;  /* 0x000000040c00820c */ /* 0x000fe20003f66270 */
[----:B---3--:R-:W-:Y:S02]  /*4a40*/  FADD.FTZ R7, R19, R148 ;  /* 0x0000009413077221 */ /* 0x008fe40000010000 */
[----:B------:R-:W-:Y:S01]  /*4a50*/  FFMA.FTZ R15, R15, UR13, -R3 ;  /* 0x0000000d0f0f7c23 */ /* 0x000fe20008010803 */
[----:B------:R-:W-:Y:S02]  /*4a60*/  @!P0 FSEL R6, R6, -INF , !P3 ;  /* 0xff80000006068808 */ /* 0x000fe40005800000 */
[-C--:B------:R-:W-:Y:S01]  /*4a70*/  @!P0 ISETP.GE.AND P3, PT, R13, R11.reuse, PT ;  /* 0x0000000b0d00820c */ /* 0x080fe20003f66270 */
[----:B------:R3:W-:Y:S02]  /*4a80*/  MUFU.EX2 R162, R15 ;  /* 0x0000000f00a27308 */ /* 0x0007e40000000800 */
[----:B------:R-:W-:Y:S01]  /*4a90*/  FFMA.FTZ R6, R6, UR13, -R2 ;  /* 0x0000000d06067c23 */ /* 0x000fe20008010802 */
[----:B------:R-:W-:Y:S02]  /*4aa0*/  @!P0 FSEL R7, R7, -INF , !P3 ;  /* 0xff80000007078808 */ /* 0x000fe40005800000 */
[-C--:B------:R-:W-:Y:S01]  /*4ab0*/  @!P0 ISETP.GE.AND P3, PT, R12, R11.reuse, PT ;  /* 0x0000000b0c00820c */ /* 0x080fe20003f66270 */
[----:B--2---:R-:W2:Y:S04]  /*4ac0*/  LDL R14, [R1+0x20] ;  /* 0x00002000010e7983 */ /* 0x004ea80000100800 */
[----:B------:R1:W2:Y:S01]  /*4ad0*/  MUFU.EX2 R171, R6 ;  /* 0x0000000600ab7308 */ /* 0x0002a20000000800 */
[----:B------:R-:W-:Y:S09]  /*4ae0*/  FFMA.FTZ R7, R7, UR13, -R9 ;  /* 0x0000000d07077c23 */ /* 0x000ff20008010809 */
[----:B------:R4:W-:Y:S01]  /*4af0*/  MUFU.EX2 R45, R7 ;  /* 0x00000007002d7308 */ /* 0x0009e20000000800 */
[----:B---3--:R-:W3:Y:S01]  /*4b00*/  LDL R15, [R1+0x28] ;  /* 0x00002800010f7983 */ /* 0x008ee20000100800 */
[----:B-1----:R-:W-:Y:S05]  /*4b10*/  FADD.FTZ R6, R18, R44 ;  /* 0x0000002c12067221 */ /* 0x002fea0000010000 */
[----:B------:R-:W-:Y:S02]  /*4b20*/  @!P0 FSEL R6, R6, -INF , !P3 ;  /* 0xff80000006068808 */ /* 0x000fe40005800000 */
[-C--:B------:R-:W-:Y:S01]  /*4b30*/  @!P0 ISETP.GE.AND P3, PT, R13, R10.reuse, PT ;  /* 0x0000000a0d00820c */ /* 0x080fe20003f66270 */
[----:B----4-:R-:W-:Y:S01]  /*4b40*/  FADD.FTZ R7, R19, R231 ;  /* 0x000000e713077221 */ /* 0x010fe20000010000 */
[----:B------:R-:W-:Y:S01]  /*4b50*/  FADD.FTZ R13, R16, R43 ;  /* 0x0000002b100d7221 */ /* 0x000fe20000010000 */
[--C-:B------:R-:W-:Y:S03]  /*4b60*/  FFMA.FTZ R6, R6, UR13, -R9.reuse ;  /* 0x0000000d06067c23 */ /* 0x100fe60008010809 */
[----:B------:R-:W-:Y:S01]  /*4b70*/  @!P0 FSEL R7, R7, -INF , !P3 ;  /* 0xff80000007078808 */ /* 0x000fe20005800000 */
[----:B------:R1:W4:Y:S01]  /*4b80*/  MUFU.EX2 R227, R6 ;  /* 0x0000000600e37308 */ /* 0x0003220000000800 */
[-C--:B------:R-:W-:Y:S03]  /*4b90*/  @!P0 ISETP.GE.AND P3, PT, R12, R10.reuse, PT ;  /* 0x0000000a0c00820c */ /* 0x080fe60003f66270 */
[----:B------:R-:W-:Y:S01]  /*4ba0*/  FFMA.FTZ R12, R7, UR13, -R8 ;  /* 0x0000000d070c7c23 */ /* 0x000fe20008010808 */
[----:B------:R-:W-:Y:S05]  /*4bb0*/  @!P0 IADD3 R7, PT, PT, R0, 0x10, RZ ;  /* 0x0000001000078810 */ /* 0x000fea0007ffe0ff */
[----:B------:R4:W-:Y:S01]  /*4bc0*/  MUFU.EX2 R152, R12 ;  /* 0x0000000c00987308 */ /* 0x0009e20000000800 */
[----:B-1----:R-:W-:Y:S05]  /*4bd0*/  FADD.FTZ R6, R18, R170 ;  /* 0x000000aa12067221 */ /* 0x002fea0000010000 */
[----:B------:R-:W-:Y:S02]  /*4be0*/  @!P0 FSEL R6, R6, -INF , !P3 ;  /* 0xff80000006068808 */ /* 0x000fe40005800000 */
[-C--:B------:R-:W-:Y:S03]  /*4bf0*/  @!P0 ISETP.GE.AND P3, PT, R7, R11.reuse, PT ;  /* 0x0000000b0700820c */ /* 0x080fe60003f66270 */
[----:B----4-:R-:W-:Y:S01]  /*4c00*/  FFMA.FTZ R12, R6, UR13, -R8 ;  /* 0x0000000d060c7c23 */ /* 0x010fe20008010808 */
[----:B------:R-:W-:Y:S02]  /*4c10*/  @!P0 FSEL R13, R13, -INF , !P3 ;  /* 0xff8000000d0d8808 */ /* 0x000fe40005800000 */
[----:B------:R-:W-:Y:S01]  /*4c20*/  @!P0 IADD3 R6, PT, PT, R0, 0x11, RZ ;  /* 0x0000001100068810 */ /* 0x000fe20007ffe0ff */
[----:B------:R1:W4:Y:S02]  /*4c30*/  MUFU.EX2 R151, R12 ;  /* 0x0000000c00977308 */ /* 0x0003240000000800 */
[----:B------:R-:W-:Y:S01]  /*4c40*/  FFMA.FTZ R13, R13, UR13, -R9 ;  /* 0x0000000d0d0d7c23 */ /* 0x000fe20008010809 */
[----:B------:R-:W-:Y:S07]  /*4c50*/  @!P0 ISETP.GE.AND P3, PT, R6, R11, PT ;  /* 0x0000000b0600820c */ /* 0x000fee0003f66270 */
[----:B------:R4:W-:Y:S01]  /*4c60*/  MUFU.EX2 R228, R13 ;  /* 0x0000000d00e47308 */ /* 0x0009e20000000800 */
[----:B-1----:R-:W-:Y:S05]  /*4c70*/  FADD.FTZ R12, R17, R42 ;  /* 0x0000002a110c7221 */ /* 0x002fea0000010000 */
[----:B------:R-:W-:Y:S02]  /*4c80*/  @!P0 FSEL R12, R12, -INF , !P3 ;  /* 0xff8000000c0c8808 */ /* 0x000fe40005800000 */
[-C--:B------:R-:W-:Y:S01]  /*4c90*/  @!P0 ISETP.GE.AND P3, PT, R7, R10.reuse, PT ;  /* 0x0000000a0700820c */ /* 0x080fe20003f66270 */
[----:B----4-:R-:W-:Y:S02]  /*4ca0*/  FADD.FTZ R13, R16, R169 ;  /* 0x000000a9100d7221 */ /* 0x010fe40000010000 */
[----:B------:R-:W-:Y:S03]  /*4cb0*/  FFMA.FTZ R12, R12, UR13, -R9 ;  /* 0x0000000d0c0c7c23 */ /* 0x000fe60008010809 */
[----:B------:R-:W-:Y:S01]  /*4cc0*/  @!P0 FSEL R13, R13, -INF , !P3 ;  /* 0xff8000000d0d8808 */ /* 0x000fe20005800000 */
[----:B------:R1:W-:Y:S01]  /*4cd0*/  MUFU.EX2 R159, R12 ;  /* 0x0000000c009f7308 */ /* 0x0003e20000000800 */
[----:B------:R-:W-:Y:S03]  /*4ce0*/  @!P0 ISETP.GE.AND P3, PT, R6, R10, PT ;  /* 0x0000000a0600820c */ /* 0x000fe60003f66270 */
[----:B------:R-:W-:Y:S06]  /*4cf0*/  FFMA.FTZ R13, R13, UR13, -R8 ;  /* 0x0000000d0d0d7c23 */ /* 0x000fec0008010808 */
        /* <DEDUP_REMOVED lines=8> */
[-C--:B------:R-:W-:Y:S03]  /*4d80*/  @!P0 ISETP.GE.AND P3, PT, R6, R5.reuse, PT ;  /* 0x000000050600820c */ /* 0x080fe60003f66270 */
[----:B------:R-:W-:Y:S06]  /*4d90*/  FFMA.FTZ R13, R13, UR13, -R3 ;  /* 0x0000000d0d0d7c23 */ /* 0x000fec0008010803 */
[----:B------:R4:W-:Y:S01]  /*4da0*/  MUFU.EX2 R158, R13 ;  /* 0x0000000d009e7308 */ /* 0x0009e20000000800 */
[----:B-1----:R-:W-:Y:S05]  /*4db0*/  FADD.FTZ R12, R17, R238 ;  /* 0x000000ee110c7221 */ /* 0x002fea0000010000 */
[----:B------:R-:W-:Y:S02]  /*4dc0*/  @!P0 FSEL R12, R12, -INF , !P3 ;  /* 0xff8000000c0c8808 */ /* 0x000fe40005800000 */
[-C--:B------:R-:W-:Y:S01]  /*4dd0*/  @!P0 ISETP.GE.AND P3, PT, R7, R4.reuse, PT ;  /* 0x000000040700820c */ /* 0x080fe20003f66270 */
[----:B----4-:R-:W-:Y:S01]  /*4de0*/  FADD.FTZ R13, R16, R246 ;  /* 0x000000f6100d7221 */ /* 0x010fe20000010000 */
[----:B------:R-:W-:Y:S01]  /*4df0*/  FADD.FTZ R7, R17, R247 ;  /* 0x000000f711077221 */ /* 0x000fe20000010000 */
[----:B------:R-:W4:Y:S01]  /*4e00*/  LDL R16, [R1+0x50] ;  /* 0x0000500001107983 */ /* 0x000f220000100800 */
[----:B------:R-:W-:Y:S02]  /*4e10*/  FFMA.FTZ R12, R12, UR13, -R3 ;  /* 0x0000000d0c0c7c23 */ /* 0x000fe40008010803 */
[----:B------:R-:W-:Y:S02]  /*4e20*/  @!P0 FSEL R13, R13, -INF , !P3 ;  /* 0xff8000000d0d8808 */ /* 0x000fe40005800000 */
[-C--:B------:R-:W-:Y:S01]  /*4e30*/  @!P0 ISETP.GE.AND P3, PT, R6, R4.reuse, PT ;  /* 0x000000040600820c */ /* 0x080fe20003f66270 */
[----:B------:R-:W-:Y:S01]  /*4e40*/  MUFU.EX2 R157, R12 ;  /* 0x0000000c009d7308 */ /* 0x000fe20000000800 */
[----:B------:R-:W-:Y:S01]  /*4e50*/  @!P0 IADD3 R6, PT, PT, R0, 0x18, RZ ;  /* 0x0000001800068810 */ /* 0x000fe20007ffe0ff */
[--C-:B------:R-:W-:Y:S01]  /*4e60*/  FFMA.FTZ R13, R13, UR13, -R2.reuse ;  /* 0x0000000d0d0d7c23 */ /* 0x100fe20008010802 */
[----:B------:R-:W-:Y:S02]  /*4e70*/  @!P0 FSEL R7, R7, -INF , !P3 ;  /* 0xff80000007078808 */ /* 0x000fe40005800000 */
[-C--:B------:R-:W-:Y:S02]  /*4e80*/  @!P0 ISETP.GE.AND P3, PT, R6, R5.reuse, PT ;  /* 0x000000050600820c */ /* 0x080fe40003f66270 */
[----:B------:R-:W-:Y:S01]  /*4e90*/  @!P0 IADD3 R0, PT, PT, R0, 0x19, RZ ;  /* 0x0000001900008810 */ /* 0x000fe20007ffe0ff */
[----:B------:R-:W-:Y:S01]  /*4ea0*/  FFMA.FTZ R7, R7, UR13, -R2 ;  /* 0x0000000d07077c23 */ /* 0x000fe20008010802 */
[----:B------:R-:W-:Y:S01]  /*4eb0*/  @!P0 ISETP.GE.AND P4, PT, R6, R4, PT ;  /* 0x000000040600820c */ /* 0x000fe20003f86270 */
[----:B------:R-:W-:Y:S10]  /*4ec0*/  MUFU.EX2 R165, R13 ;  /* 0x0000000d00a57308 */ /* 0x000ff40000000800 */
[----:B------:R2:W-:Y:S02]  /*4ed0*/  MUFU.EX2 R164, R7 ;  /* 0x0000000700a47308 */ /* 0x0005e40000000800 */
[----:B--2---:R-:W-:Y:S01]  /*4ee0*/  FADD.FTZ R7, R14, R233 ;  /* 0x000000e90e077221 */ /* 0x004fe20000010000 */
[C---:B---3--:R-:W-:Y:S05]  /*4ef0*/  FADD.FTZ R12, R15.reuse, R234 ;  /* 0x000000ea0f0c7221 */ /* 0x048fea0000010000 */
[----:B------:R-:W-:Y:S02]  /*4f00*/  @!P0 FSEL R12, R12, -INF , !P3 ;  /* 0xff8000000c0c8808 */ /* 0x000fe40005800000 */
[----:B------:R-:W-:Y:S01]  /*4f10*/  @!P0 ISETP.GE.AND P3, PT, R0, R5, PT ;  /* 0x000000050000820c */ /* 0x000fe20003f66270 */
[----:B------:R-:W-:Y:S02]  /*4f20*/  FADD.FTZ R5, R15, R41 ;  /* 0x000000290f057221 */ /* 0x000fe40000010000 */
[--C-:B------:R-:W-:Y:S01]  /*4f30*/  FFMA.FTZ R12, R12, UR13, -R3.reuse ;  /* 0x0000000d0c0c7c23 */ /* 0x100fe20008010803 */
[----:B------:R-:W-:Y:S02]  /*4f40*/  @!P0 FSEL R7, R7, -INF , !P3 ;  /* 0xff80000007078808 */ /* 0x000fe40005800000 */
[-C--:B------:R-:W-:Y:S01]  /*4f50*/  @!P0 ISETP.GE.AND P3, PT, R6, R11.reuse, PT ;  /* 0x0000000b0600820c */ /* 0x080fe20003f66270 */
[----:B------:R-:W-:Y:S02]  /*4f60*/  MUFU.EX2 R156, R12 ;  /* 0x0000000c009c7308 */ /* 0x000fe40000000800 */
[----:B------:R-:W-:Y:S01]  /*4f70*/  FFMA.FTZ R3, R7, UR13, -R3 ;  /* 0x0000000d07037c23 */ /* 0x000fe20008010803 */
[----:B------:R-:W-:Y:S01]  /*4f80*/  @!P0 FSEL R5, R5, -INF , !P3 ;  /* 0xff80000005058808 */ /* 0x000fe20005800000 */
[----:B------:R-:W-:Y:S01]  /*4f90*/  FADD.FTZ R7, R15, R154 ;  /* 0x0000009a0f077221 */ /* 0x000fe20000010000 */
[----:B------:R-:W-:Y:S05]  /*4fa0*/  @!P0 ISETP.GE.AND P3, PT, R0, R11, PT ;  /* 0x0000000b0000820c */ /* 0x000fea0003f66270 */
[----:B------:R1:W-:Y:S01]  /*4fb0*/  MUFU.EX2 R155, R3 ;  /* 0x00000003009b7308 */ /* 0x0003e20000000800 */
[----:B------:R-:W-:Y:S09]  /*4fc0*/  FFMA.FTZ R5, R5, UR13, -R9 ;  /* 0x0000000d05057c23 */ /* 0x000ff20008010809 */
[----:B------:R2:W-:Y:S01]  /*4fd0*/  MUFU.EX2 R40, R5 ;  /* 0x0000000500287308 */ /* 0x0005e20000000800 */
[----:B-1----:R-:W-:Y:S05]  /*4fe0*/  FADD.FTZ R3, R14, R36 ;  /* 0x000000240e037221 */ /* 0x002fea0000010000 */
[----:B------:R-:W-:Y:S02]  /*4ff0*/  @!P0 FSEL R3, R3, -INF , !P3 ;  /* 0xff80000003038808 */ /* 0x000fe40005800000 */
[-C--:B------:R-:W-:Y:S01]  /*5000*/  @!P0 ISETP.GE.AND P3, PT, R6, R10.reuse, PT ;  /* 0x0000000a0600820c */ /* 0x080fe20003f66270 */
[----:B--2---:R-:W-:Y:S01]  /*5010*/  FADD.FTZ R5, R14, R153 ;  /* 0x000000990e057221 */ /* 0x004fe20000010000 */
[----:B------:R-:W-:Y:S01]  /*5020*/  F2FP.BF16.F32.PACK_AB R6, R46, R143 ;  /* 0x0000008f2e06723e */ /* 0x000fe200000010ff */
[----:B------:R-:W-:Y:S01]  /*5030*/  FFMA.FTZ R9, R3, UR13, -R9 ;  /* 0x0000000d03097c23 */ /* 0x000fe20008010809 */
[----:B------:R-:W-:Y:S02]  /*5040*/  @!P0 FSEL R7, R7, -INF , !P3 ;  /* 0xff80000007078808 */ /* 0x000fe40005800000 */
[C---:B------:R-:W-:Y:S01]  /*5050*/  @!P0 ISETP.GE.AND P3, PT, R0.reuse, R10, PT ;  /* 0x0000000a0000820c */ /* 0x040fe20003f66270 */
[----:B------:R-:W1:Y:S02]  /*5060*/  MUFU.EX2 R39, R9 ;  /* 0x0000000900277308 */ /* 0x000e640000000800 */
[----:B------:R-:W-:Y:S01]  /*5070*/  FFMA.FTZ R7, R7, UR13, -R8 ;  /* 0x0000000d07077c23 */ /* 0x000fe20008010808 */
[----:B------:R-:W-:Y:S02]  /*5080*/  @!P0 FSEL R5, R5, -INF , !P3 ;  /* 0xff80000005058808 */ /* 0x000fe40005800000 */
[----:B------:R-:W-:Y:S01]  /*5090*/  @!P0 ISETP.GE.AND P3, PT, R0, R4, PT ;  /* 0x000000040000820c */ /* 0x000fe20003f66270 */
[----:B------:R-:W-:Y:S01]  /*50a0*/  FADD.FTZ R0, R15, R241 ;  /* 0x000000f10f007221 */ /* 0x000fe20000010000 */
[----:B------:R-:W-:Y:S01]  /*50b0*/  FADD.FTZ R4, R14, R240 ;  /* 0x000000f00e047221 */ /* 0x000fe20000010000 */
[----:B------:R-:W-:Y:S01]  /*50c0*/  FFMA.FTZ R8, R5, UR13, -R8 ;  /* 0x0000000d05087c23 */ /* 0x000fe20008010808 */
[----:B------:R-:W-:Y:S01]  /*50d0*/  F2FP.BF16.F32.PACK_AB R5, R37, R38 ;  /* 0x000000262505723e */ /* 0x000fe200000010ff */
[----:B------:R2:W-:Y:S01]  /*50e0*/  MUFU.EX2 R147, R7 ;  /* 0x0000000700937308 */ /* 0x0005e20000000800 */
[----:B------:R-:W-:Y:S02]  /*50f0*/  @!P0 FSEL R0, R0, -INF , !P4 ;  /* 0xff80000000008808 */ /* 0x000fe40006000000 */
[----:B------:R-:W-:Y:S02]  /*5100*/  SEL R14, R144, 0xfffffff0, !P1 ;  /* 0xfffffff0900e7807 */ /* 0x000fe40004800000 */
[----:B------:R-:W-:Y:S05]  /*5110*/  @!P0 FSEL R4, R4, -INF , !P3 ;  /* 0xff80000004048808 */ /* 0x000fea0005800000 */
[----:B------:R3:W1:Y:S01]  /*5120*/  MUFU.EX2 R146, R8 ;  /* 0x0000000800927308 */ /* 0x0006620000000800 */
[----:B--2---:R-:W-:Y:S02]  /*5130*/  F2FP.BF16.F32.PACK_AB R7, R166, R167 ;  /* 0x000000a7a607723e */ /* 0x004fe400000010ff */
[----:B---3--:R-:W-:Y:S02]  /*5140*/  F2FP.BF16.F32.PACK_AB R8, R171, R232 ;  /* 0x000000e8ab08723e */ /* 0x008fe400000010ff */
[----:B----4-:R-:W-:Y:S04]  /*5150*/  LEA R142, R16, UR4, 0x1 ;  /* 0x00000004108e7c11 */ /* 0x010fe8000f8e08ff */
[C---:B------:R-:W-:Y:S01]  /*5160*/  IADD3 R11, PT, PT, R142.reuse, 0x13000, RZ ;  /* 0x000130008e0b7810 */ /* 0x040fe20007ffe0ff */
[----:B------:R2:W-:Y:S01]  /*5170*/  STS [R142+0x13400], R5 ;  /* 0x013400058e007388 */ /* 0x0005e20000000800 */
[----:B------:R-:W-:Y:S02]  /*5180*/  IADD3 R3, PT, PT, R142, 0x13020, RZ ;  /* 0x000130208e037810 */ /* 0x000fe40007ffe0ff */
[----:B------:R-:W-:Y:S01]  /*5190*/  @P2 IADD3 R3, PT, PT, R11, -0x20, RZ ;  /* 0xffffffe00b032810 */ /* 0x000fe20007ffe0ff */
[----:B------:R3:W-:Y:S01]  /*51a0*/  STS [R142+0x13000], R6 ;  /* 0x013000068e007388 */ /* 0x0007e20000000800 */
[--C-:B--2---:R-:W-:Y:S01]  /*51b0*/  FFMA.FTZ R5, R0, UR13, -R2.reuse ;  /* 0x0000000d00057c23 */ /* 0x104fe20008010802 */
[----:B------:R-:W-:Y:S01]  /*51c0*/  IADD3 R0, PT, PT, R14, R142, RZ ;  /* 0x0000008e0e007210 */ /* 0x000fe20007ffe0ff */
[----:B------:R-:W-:Y:S01]  /*51d0*/  FFMA.FTZ R2, R4, UR13, -R2 ;  /* 0x0000000d04027c23 */ /* 0x000fe20008010802 */
[----:B------:R-:W-:Y:S01]  /*51e0*/  F2FP.BF16.F32.PACK_AB R4, R162, R163 ;  /* 0x000000a3a204723e */ /* 0x000fe200000010ff */
[----:B------:R2:W-:Y:S01]  /*51f0*/  MUFU.EX2 R161, R5 ;  /* 0x0000000500a17308 */ /* 0x0005e20000000800 */
[----:B---3--:R-:W-:Y:S05]  /*5200*/  F2FP.BF16.F32.PACK_AB R6, R227, R45 ;  /* 0x0000002de306723e */ /* 0x008fea00000010ff */
[----:B------:R3:W-:Y:S04]  /*5210*/  STS [R0+0x13000], R6 ;  /* 0x0130000600007388 */ /* 0x0007e80000000800 */
[----:B------:R4:W1:Y:S01]  /*5220*/  MUFU.EX2 R160, R2 ;  /* 0x0000000200a07308 */ /* 0x0008620000000800 */
[----:B--2---:R-:W-:Y:S05]  /*5230*/  F2FP.BF16.F32.PACK_AB R5, R151, R152 ;  /* 0x000000989705723e */ /* 0x004fea00000010ff */
[----:B------:R1:W-:Y:S01]  /*5240*/  STS [R0+0x13400], R5 ;  /* 0x0134000500007388 */ /* 0x0003e20000000800 */
[----:B----4-:R-:W-:Y:S03]  /*5250*/  IADD3 R2, PT, PT, R14, R3, RZ ;  /* 0x000000030e027210 */ /* 0x010fe60007ffe0ff */
[----:B------:R2:W-:Y:S01]  /*5260*/  STS [R142+0x14000], R7 ;  /* 0x014000078e007388 */ /* 0x0005e20000000800 */
[----:B---3--:R-:W-:Y:S05]  /*5270*/  F2FP.BF16.F32.PACK_AB R6, R236, R237 ;  /* 0x000000edec06723e */ /* 0x008fea00000010ff */
[----:B------:R3:W-:Y:S04]  /*5280*/  STS [R142+0x14400], R6 ;  /* 0x014400068e007388 */ /* 0x0007e80000000800 */
[----:B------:R4:W-:Y:S04]  /*5290*/  STS [R0+0x14000], R4 ;  /* 0x0140000400007388 */ /* 0x0009e80000000800 */
[----:B------:R4:W-:Y:S01]  /*52a0*/  STS [R0+0x14400], R8 ;  /* 0x0144000800007388 */ /* 0x0009e20000000800 */
[----:B-1----:R-:W-:Y:S02]  /*52b0*/  F2FP.BF16.F32.PACK_AB R5, R39, R40 ;  /* 0x000000282705723e */ /* 0x002fe400000010ff */
[----:B--2---:R-:W-:Y:S05]  /*52c0*/  F2FP.BF16.F32.PACK_AB R7, R159, R228 ;  /* 0x000000e49f07723e */ /* 0x004fea00000010ff */
[----:B------:R1:W-:Y:S01]  /*52d0*/  STS [R3], R7 ;  /* 0x0000000703007388 */ /* 0x0003e20000000800 */
[----:B---3--:R-:W-:Y:S02]  /*52e0*/  F2FP.BF16.F32.PACK_AB R6, R149, R150 ;  /* 0x000000969506723e */ /* 0x008fe400000010ff */
[----:B----4-:R-:W-:Y:S03]  /*52f0*/  F2FP.BF16.F32.PACK_AB R4, R146, R147 ;  /* 0x000000939204723e */ /* 0x010fe600000010ff */
[----:B------:R2:W-:Y:S01]  /*5300*/  STS [R3+0x400], R6 ;  /* 0x0004000603007388 */ /* 0x0005e20000000800 */
[----:B------:R-:W-:Y:S03]  /*5310*/  LEA R0, R226, UR4, 0x1 ;  /* 0x00000004e2007c11 */ /* 0x000fe6000f8e08ff */
[----:B------:R3:W-:Y:S04]  /*5320*/  STS [R2], R5 ;  /* 0x0000000502007388 */ /* 0x0007e80000000800 */
[----:B------:R4:W-:Y:S01]  /*5330*/  STS [R2+0x400], R4 ;  /* 0x0004000402007388 */ /* 0x0009e20000000800 */
[----:B-1----:R-:W-:Y:S05]  /*5340*/  F2FP.BF16.F32.PACK_AB R7, R157, R158 ;  /* 0x0000009e9d07723e */ /* 0x002fea00000010ff */
[----:B------:R-:W-:Y:S01]  /*5350*/  STS [R3+0x1000], R7 ;  /* 0x0010000703007388 */ /* 0x000fe20000000800 */
[----:B--2---:R-:W-:Y:S02]  /*5360*/  F2FP.BF16.F32.PACK_AB R6, R164, R165 ;  /* 0x000000a5a406723e */ /* 0x004fe400000010ff */
[----:B---3--:R-:W-:Y:S03]  /*5370*/  F2FP.BF16.F32.PACK_AB R5, R155, R156 ;  /* 0x0000009c9b05723e */ /* 0x008fe600000010ff */
[----:B------:R1:W-:Y:S01]  /*5380*/  STS [R3+0x1400], R6 ;  /* 0x0014000603007388 */ /* 0x0003e20000000800 */
[----:B----4-:R-:W-:Y:S03]  /*5390*/  F2FP.BF16.F32.PACK_AB R4, R160, R161 ;  /* 0x000000a1a004723e */ /* 0x010fe600000010ff */
[----:B------:R-:W-:Y:S04]  /*53a0*/  STS [R2+0x1000], R5 ;  /* 0x0010000502007388 */ /* 0x000fe80000000800 */
[----:B------:R2:W-:Y:S04]  /*53b0*/  STS [R2+0x1400], R4 ;  /* 0x0014000402007388 */ /* 0x0005e80000000800 */
[----:B------:R-:W3:Y:S08]  /*53c0*/  LDSM.16.M88.4 R32, [R0+0x6000] ;  /* 0x006000000020783b */ /* 0x000ef00000000200 */
[----:B------:R-:W4:Y:S01]  /*53d0*/  LDSM.16.M88.4 R28, [R0+0x6800] ;  /* 0x00680000001c783b */ /* 0x000f220000000200 */
[C---:B-1----:R-:W-:Y:S02]  /*53e0*/  IADD3 R3, PT, PT, R0.reuse, 0x6000, RZ ;  /* 0x0000600000037810 */ /* 0x042fe40007ffe0ff */
[----:B--2---:R-:W-:Y:S02]  /*53f0*/  IADD3 R2, PT, PT, R0, 0x6020, RZ ;  /* 0x0000602000027810 */ /* 0x004fe40007ffe0ff */
[----:B------:R-:W-:Y:S03]  /*5400*/  @P1 IADD3 R2, PT, PT, R3, -0x20, RZ ;  /* 0xffffffe003021810 */ /* 0x000fe60007ffe0ff */
[----:B------:R-:W2:Y:S04]  /*5410*/  LDL R3, [R1+0x1c] ;  /* 0x00001c0001037983 */ /* 0x000ea80000100800 */
[----:B------:R-:W1:Y:S08]  /*5420*/  LDSM.16.M88.4 R132, [R2] ;  /* 0x000000000284783b */ /* 0x000e700000000200 */
        /* <DEDUP_REMOVED lines=34> */
[C---:B------:R-:W-:Y:S04]  /*5650*/  HMMA.16816.F32.BF16 R24, R136.reuse, R200, R24 ;  /* 0x000000c88818723c */ /* 0x040fe80000041818 */
[C---:B--2---:R-:W-:Y:S04]  /*5660*/  LEA R144, P0, R3.reuse, R140, 0x2 ;  /* 0x0000008c03907211 */ /* 0x044fe800078010ff */
[-C--:B------:R-:W-:Y:S01]  /*5670*/  HMMA.16816.F32.BF16 R28, R136, R202.reuse, R28 ;  /* 0x000000ca881c723c */ /* 0x080fe2000004181c */
[----:B------:R-:W1:Y:S07]  /*5680*/  LDSM.16.M88.4 R136, [R0+0x8000] ;  /* 0x008000000088783b */ /* 0x000e6e0000000200 */
[----:B------:R-:W-:Y:S01]  /*5690*/  HMMA.16816.F32.BF16 R32, R132, R202, R32 ;  /* 0x000000ca8420723c */ /* 0x000fe20000041820 */
[----:B------:R2:W3:Y:S03]  /*56a0*/  LDSM.16.M88.4 R132, [R0+0x8800] ;  /* 0x008800000084783b */ /* 0x0004e60000000200 */
[----:B--2---:R-:W-:Y:S02]  /*56b0*/  MOV R0, R145 ;  /* 0x0000009100007202 */ /* 0x004fe40000000f00 */
[----:B------:R-:W-:Y:S03]  /*56c0*/  LEA.HI.X R145, R3, R141, RZ, 0x2, P0 ;  /* 0x0000008d03917211 */ /* 0x000fe600000f14ff */
[----:B------:R-:W-:Y:S02]  /*56d0*/  FFMA.FTZ R0, -R0, R0, 1 ;  /* 0x3f80000000007423 */ /* 0x000fe40000010100 */
[----:B------:R-:W2:Y:S01]  /*56e0*/  LDG.E R141, desc[UR38][R144.64] ;  /* 0x00000026908d7981 */ /* 0x000ea2000c1e1900 */
[-C--:B-1----:R-:W-:Y:S03]  /*56f0*/  HMMA.16816.F32.BF16 R4, R136, R204.reuse, R4 ;  /* 0x000000cc8804723c */ /* 0x082fe60000041804 */
[----:B------:R-:W4:Y:S02]  /*5700*/  LDG.E R140, desc[UR38][R144.64+0x20] ;  /* 0x00002026908c7981 */ /* 0x000f24000c1e1900 */
[----:B------:R-:W-:Y:S03]  /*5710*/  FMUL.FTZ R0, R0, UR14 ;  /* 0x0000000e00007c20 */ /* 0x000fe60008410000 */
        /* <DEDUP_REMOVED lines=8> */
[----:B------:R3:W1:Y:S08]  /*57a0*/  LDSM.16.M88.4 R136, [R2+0x2800] ;  /* 0x002800000288783b */ /* 0x0006700000000200 */
[----:B---3--:R3:W5:Y:S01]  /*57b0*/  LDG.E R2, desc[UR38][R144.64+0xa0] ;  /* 0x0000a02690027981 */ /* 0x008762000c1e1900 */
[-C--:B-1----:R-:W-:Y:S08]  /*57c0*/  HMMA.16816.F32.BF16 R4, R132, R212.reuse, R4 ;  /* 0x000000d48404723c */ /* 0x082ff00000041804 */
        /* <DEDUP_REMOVED lines=9> */
[----:B------:R-:W-:Y:S01]  /*5860*/  FADD.FTZ R3, -R141, R5 ;  /* 0x000000058d037221 */ /* 0x000fe20000010100 */
[----:B------:R-:W-:Y:S01]  /*5870*/  FFMA.FTZ R5, -R47, R47, 1 ;  /* 0x3f8000002f057423 */ /* 0x000fe2000001012f */
[----:B------:R-:W-:Y:S01]  /*5880*/  FMUL.FTZ R134, R228, R20 ;  /* 0x00000014e4867220 */ /* 0x000fe20000410000 */
[----:B------:R3:W5:Y:S01]  /*5890*/  LDL.LU R47, [R1+0x80] ;  /* 0x00008000012f7983 */ /* 0x0007620000300800 */
[----:B------:R-:W-:Y:S01]  /*58a0*/  FMUL.FTZ R133, R227, R17 ;  /* 0x00000011e3857220 */ /* 0x000fe20000410000 */
[----:B------:R-:W-:Y:S01]  /*58b0*/  FADD.FTZ R4, -R141, R4 ;  /* 0x000000048d047221 */ /* 0x000fe20000010100 */
[----:B------:R-:W-:Y:S01]  /*58c0*/  FMUL.FTZ R3, R46, R3 ;  /* 0x000000032e037220 */ /* 0x000fe20000410000 */
[----:B------:R-:W1:Y:S01]  /*58d0*/  S2R R228, SR_TID.X ;  /* 0x0000000000e47919 */ /* 0x000e620000002100 */
[----:B------:R-:W-:Y:S01]  /*58e0*/  FFMA.FTZ R20, -R44, R44, 1 ;  /* 0x3f8000002c147423 */ /* 0x000fe2000001012c */
[----:B------:R-:W-:Y:S01]  /*58f0*/  FMUL.FTZ R143, R143, R4 ;  /* 0x000000048f8f7220 */ /* 0x000fe20000410000 */
[----:B------:R-:W-:Y:S01]  /*5900*/  FFMA.FTZ R17, -R43, R43, 1 ;  /* 0x3f8000002b117423 */ /* 0x000fe2000001012b */
[----:B------:R-:W2:Y:S01]  /*5910*/  S2R R227, SR_TID.X ;  /* 0x0000000000e37919 */ /* 0x000ea20000002100 */
[----:B------:R-:W-:Y:S01]  /*5920*/  FMUL.FTZ R5, R5, UR14 ;  /* 0x0000000e05057c20 */ /* 0x000fe20008410000 */
[----:B------:R-:W-:Y:S01]  /*5930*/  FADD.FTZ R16, -R141, R16 ;  /* 0x000000108d107221 */ /* 0x000fe20000010100 */
[----:B------:R-:W-:Y:S01]  /*5940*/  FMUL.FTZ R132, R0, R143 ;  /* 0x0000008f00847220 */ /* 0x000fe20000410000 */
[----:B------:R3:W5:Y:S01]  /*5950*/  LDL.LU R46, [R1+0x7c] ;  /* 0x00007c00012e7983 */ /* 0x0007620000300800 */
[----:B------:R-:W-:Y:S01]  /*5960*/  FMUL.FTZ R5, R5, R3 ;  /* 0x0000000305057220 */ /* 0x000fe20000410000 */
[----:B------:R-:W-:Y:S01]  /*5970*/  FMUL.FTZ R0, R45, R16 ;  /* 0x000000102d007220 */ /* 0x000fe20000410000 */
[----:B------:R-:W-:Y:S01]  /*5980*/  FADD.FTZ R21, -R141, R21 ;  /* 0x000000158d157221 */ /* 0x000fe20000010100 */
[----:B------:R3:W5:Y:S01]  /*5990*/  LDL.LU R45, [R1+0x78] ;  /* 0x00007800012d7983 */ /* 0x0007620000300800 */
[----:B------:R-:W-:Y:S01]  /*59a0*/  FFMA.FTZ R16, -R148, R148, 1 ;  /* 0x3f80000094107423 */ /* 0x000fe20000010194 */
[----:B------:R-:W-:Y:S01]  /*59b0*/  FMUL.FTZ R20, R20, UR14 ;  /* 0x0000000e14147c20 */ /* 0x000fe20008410000 */
[----:B------:R-:W-:Y:S01]  /*59c0*/  FMUL.FTZ R135, R159, R21 ;  /* 0x000000159f877220 */ /* 0x000fe20000410000 */
[----:B------:R3:W5:Y:S01]  /*59d0*/  LDL.LU R44, [R1+0x74] ;  /* 0x00007400012c7983 */ /* 0x0007620000300800 */
[----:B------:R-:W-:Y:S01]  /*59e0*/  FMUL.FTZ R16, R16, UR14 ;  /* 0x0000000e10107c20 */ /* 0x000fe20008410000 */
[----:B------:R-:W-:Y:S01]  /*59f0*/  FFMA.FTZ R21, -R42, R42, 1 ;  /* 0x3f8000002a157423 */ /* 0x000fe2000001012a */
[----:B------:R-:W-:Y:S01]  /*5a00*/  FMUL.FTZ R20, R20, R133 ;  /* 0x0000008514147220 */ /* 0x000fe20000410000 */
[----:B------:R3:W5:Y:S01]  /*5a10*/  LDL.LU R43, [R1+0x70] ;  /* 0x00007000012b7983 */ /* 0x0007620000300800 */
[----:B------:R-:W-:Y:S01]  /*5a20*/  FMUL.FTZ R16, R16, R0 ;  /* 0x0000000010107220 */ /* 0x000fe20000410000 */
[----:B------:R-:W-:Y:S01]  /*5a30*/  FMUL.FTZ R17, R17, UR14 ;  /* 0x0000000e11117c20 */ /* 0x000fe20008410000 */
[----:B------:R-:W-:Y:S01]  /*5a40*/  FMUL.FTZ R21, R21, UR14 ;  /* 0x0000000e15157c20 */ /* 0x000fe20008410000 */
[----:B------:R3:W5:Y:S01]  /*5a50*/  LDL.LU R42, [R1+0x6c] ;  /* 0x00006c00012a7983 */ /* 0x0007620000300800 */
[----:B------:R-:W-:Y:S01]  /*5a60*/  F2FP.BF16.F32.PACK_AB R5, R5, R132 ;  /* 0x000000840505723e */ /* 0x000fe200000010ff */
[----:B------:R-:W-:Y:S01]  /*5a70*/  FADD.FTZ R33, -R141, R33 ;  /* 0x000000218d217221 */ /* 0x000fe20000010100 */
[----:B------:R-:W-:Y:S01]  /*5a80*/  FMUL.FTZ R21, R21, R135 ;  /* 0x0000008715157220 */ /* 0x000fe20000410000 */
[----:B------:R3:W5:Y:S01]  /*5a90*/  LDG.E R4, desc[UR38][R144.64+0x80] ;  /* 0x0000802690047981 */ /* 0x000762000c1e1900 */
[----:B------:R-:W-:Y:S01]  /*5aa0*/  F2FP.BF16.F32.PACK_AB R20, R20, R16 ;  /* 0x000000101414723e */ /* 0x000fe200000010ff */
[----:B------:R-:W-:Y:S01]  /*5ab0*/  FMUL.FTZ R33, R39, R33 ;  /* 0x0000002127217220 */ /* 0x000fe20000410000 */
[----:B------:R-:W-:Y:S01]  /*5ac0*/  FADD.FTZ R16, -R141, R32 ;  /* 0x000000208d107221 */ /* 0x000fe20000010100 */
[C---:B-1----:R-:W-:Y:S01]  /*5ad0*/  LOP3.LUT R3, R228.reuse, 0x8, RZ, 0xc0, !PT ;  /* 0x00000008e4037812 */ /* 0x042fe200078ec0ff */
[----:B------:R-:W-:Y:S01]  /*5ae0*/  FFMA.FTZ R32, -R41, R41, 1 ;  /* 0x3f80000029207423 */ /* 0x000fe20000010129 */
[----:B------:R-:W-:Y:S01]  /*5af0*/  SHF.L.U32 R148, R228, 0x6, RZ ;  /* 0x00000006e4947819 */ /* 0x000fe200000006ff */
[----:B------:R3:W5:Y:S01]  /*5b00*/  LDL.LU R41, [R1+0x68] ;  /* 0x0000680001297983 */ /* 0x0007620000300800 */
[----:B--2---:R-:W-:Y:S01]  /*5b10*/  SHF.R.U32.HI R227, RZ, 0x1, R227 ;  /* 0x00000001ffe37819 */ /* 0x004fe200000116e3 */
[----:B----4-:R-:W-:Y:S01]  /*5b20*/  FADD.FTZ R6, -R140, R6 ;  /* 0x000000068c067221 */ /* 0x010fe20000010100 */
[C---:B------:R-:W-:Y:S01]  /*5b30*/  ISETP.NE.AND P6, PT, R3.reuse, RZ, PT ;  /* 0x000000ff0300720c */ /* 0x040fe20003fc5270 */
[----:B------:R-:W-:Y:S01]  /*5b40*/  FMUL.FTZ R32, R32, UR14 ;  /* 0x0000000e20207c20 */ /* 0x000fe20008410000 */
[----:B------:R-:W-:Y:S01]  /*5b50*/  LOP3.LUT R3, R3, 0x30, R227, 0xf8, !PT ;  /* 0x0000003003037812 */ /* 0x000fe200078ef8e3 */
[----:B------:R-:W-:Y:S01]  /*5b60*/  FMUL.FTZ R6, R38, R6 ;  /* 0x0000000626067220 */ /* 0x000fe20000410000 */
[----:B------:R-:W-:Y:S01]  /*5b70*/  SHF.L.U32 R159, R228, 0x3, RZ ;  /* 0x00000003e49f7819 */ /* 0x000fe200000006ff */
[----:B------:R-:W-:Y:S01]  /*5b80*/  FADD.FTZ R7, -R140, R7 ;  /* 0x000000078c077221 */ /* 0x000fe20000010100 */
[----:B------:R-:W-:Y:S02]  /*5b90*/  LOP3.LUT R3, R3, 0x1c0, R148, 0xf8, !PT ;  /* 0x000001c003037812 */ /* 0x000fe400078ef894 */
[----:B------:R-:W-:Y:S02]  /*5ba0*/  LOP3.LUT R0, R148, 0x400, RZ, 0xc0, !PT ;  /* 0x0000040094007812 */ /* 0x000fe400078ec0ff */
[----:B------:R-:W-:Y:S04]  /*5bb0*/  LOP3.LUT R3, R3, 0x38, R159, 0x78, !PT ;  /* 0x0000003803037812 */ /* 0x000fe800078e789f */
[----:B------:R-:W-:Y:S01]  /*5bc0*/  LEA R3, R3, R0, 0x1 ;  /* 0x0000000003037211 */ /* 0x000fe200078e08ff */
[----:B------:R-:W-:Y:S01]  /*5bd0*/  FMUL.FTZ R0, R17, R134 ;  /* 0x0000008611007220 */ /* 0x000fe20000410000 */
[----:B------:R-:W-:Y:S01]  /*5be0*/  FFMA.FTZ R17, -R230, R230, 1 ;  /* 0x3f800000e6117423 */ /* 0x000fe200000101e6 */
[----:B------:R-:W-:Y:S03]  /*5bf0*/  SHF.L.U32 R230, R228, 0x2, RZ ;  /* 0x00000002e4e67819 */ /* 0x000fe600000006ff */
[----:B------:R-:W-:Y:S01]  /*5c00*/  F2FP.BF16.F32.PACK_AB R21, R21, R0 ;  /* 0x000000001515723e */ /* 0x000fe200000010ff */
[----:B------:R-:W-:Y:S01]  /*5c10*/  FMUL.FTZ R0, R40, R16 ;  /* 0x0000001028007220 */ /* 0x000fe20000410000 */
[----:B------:R-:W-:Y:S01]  /*5c20*/  FFMA.FTZ R16, -R229, R229, 1 ;  /* 0x3f800000e5107423 */ /* 0x000fe200000101e5 */
[----:B------:R3:W5:Y:S01]  /*5c30*/  LDL.LU R40, [R1+0x64] ;  /* 0x0000640001287983 */ /* 0x0007620000300800 */
[----:B------:R-:W-:Y:S01]  /*5c40*/  FMUL.FTZ R17, R17, UR14 ;  /* 0x0000000e11117c20 */ /* 0x000fe20008410000 */
[----:B------:R-:W-:Y:S01]  /*5c50*/  FMUL.FTZ R32, R32, R0 ;  /* 0x0000000020207220 */ /* 0x000fe20000410000 */
[----:B------:R-:W-:Y:S01]  /*5c60*/  FMUL.FTZ R0, R37, R7 ;  /* 0x0000000725007220 */ /* 0x000fe20000410000 */
[----:B------:R3:W5:Y:S01]  /*5c70*/  LDL.LU R39, [R1+0x60] ;  /* 0x0000600001277983 */ /* 0x0007620000300800 */
[----:B------:R-:W-:Y:S01]  /*5c80*/  FFMA.FTZ R7, -R36, R36, 1 ;  /* 0x3f80000024077423 */ /* 0x000fe20000010124 */
[----:B------:R-:W-:Y:S01]  /*5c90*/  FMUL.FTZ R16, R16, UR14 ;  /* 0x0000000e10107c20 */ /* 0x000fe20008410000 */
[----:B------:R-:W-:Y:S01]  /*5ca0*/  SHF.L.U32 R229, R228, 0x5, RZ ;  /* 0x00000005e4e57819 */ /* 0x000fe200000006ff */
[----:B------:R3:W5:Y:S01]  /*5cb0*/  LDL.LU R38, [R1+0x5c] ;  /* 0x00005c0001267983 */ /* 0x0007620000300800 */
[----:B------:R-:W-:Y:S01]  /*5cc0*/  FMUL.FTZ R7, R7, UR14 ;  /* 0x0000000e07077c20 */ /* 0x000fe20008410000 */
[----:B------:R-:W-:Y:S01]  /*5cd0*/  FMUL.FTZ R17, R17, R6 ;  /* 0x0000000611117220 */ /* 0x000fe20000410000 */
[----:B------:R-:W-:Y:S01]  /*5ce0*/  FMUL.FTZ R16, R16, R0 ;  /* 0x0000000010107220 */ /* 0x000fe20000410000 */
[----:B------:R3:W5:Y:S01]  /*5cf0*/  LDL.LU R37, [R1+0x58] ;  /* 0x0000580001257983 */ /* 0x0007620000300800 */
[----:B------:R-:W-:Y:S03]  /*5d00*/  FMUL.FTZ R7, R7, R33 ;  /* 0x0000002107077220 */ /* 0x000fe60000410000 */
[----:B------:R3:W5:Y:S01]  /*5d10*/  LDL.LU R36, [R1+0x54] ;  /* 0x0000540001247983 */ /* 0x0007620000300800 */
[----:B------:R-:W-:Y:S05]  /*5d20*/  BRA.U !UP0, `(.L_x_492) ;  /* 0x0000000108ac7547 */ /* 0x000fea000b800000 */
[----:B------:R-:W2:Y:S01]  /*5d30*/  LDL.LU.64 R134, [R1+0x10] ;  /* 0x0000100001867983 */ /* 0x000ea20000300a00 */
[----:B------:R-:W-:Y:S01]  /*5d40*/  IMAD.SHL.U32 R6, R228, 0x8, RZ ;  /* 0x00000008e4067824 */ /* 0x000fe200078e00ff */
[----:B------:R-:W-:Y:S02]  /*5d50*/  ULOP3.LUT UR12, UR42, 0x1, URZ, 0xc0, !UPT ;  /* 0x000000012a0c7892 */ /* 0x000fe4000f8ec0ff */
[----:B------:R-:W4:Y:S02]  /*5d60*/  LDL.LU R132, [R1+0x18] ;  /* 0x0000180001847983 */ /* 0x000f240000300800 */
        /* <DEDUP_REMOVED lines=13> */
[----:B----4-:R-:W-:Y:S03]  /*5e40*/  VIADD R132, R132, UR12 ;  /* 0x0000000c84847c36 */ /* 0x010fe60008000000 */
        /* <DEDUP_REMOVED lines=25> */
.L_x_492:
[C---:B-1----:R-:W-:Y:S01]  /*5fe0*/  SHF.L.U32 R132, R228.reuse, 0x4, RZ ;  /* 0x00000004e4847819 */ /* 0x042fe200000006ff */
[----:B------:R-:W-:Y:S01]  /*5ff0*/  FFMA.FTZ R6, -R231, R231, 1 ;  /* 0x3f800000e7067423 */ /* 0x000fe200000101e7 */
[----:B------:R-:W-:Y:S01]  /*6000*/  SHF.L.U32 R134, R228, 0x1, RZ ;  /* 0x00000001e4867819 */ /* 0x000fe200000006ff */
[----:B------:R-:W-:Y:S01]  /*6010*/  FADD.FTZ R22, -R140, R22 ;  /* 0x000000168c167221 */ /* 0x000fe20000010100 */
[----:B------:R-:W-:Y:S01]  /*6020*/  LOP3.LUT R133, R132, 0x1c0, RZ, 0xc0, !PT ;  /* 0x000001c084857812 */ /* 0x000fe200078ec0ff */
[----:B------:R-:W-:Y:S01]  /*6030*/  FMUL.FTZ R33, R6, UR14 ;  /* 0x0000000e06217c20 */ /* 0x000fe20008410000 */
[----:B------:R-:W-:Y:S01]  /*6040*/  LOP3.LUT R132, R229, 0x7400, RZ, 0xc0, !PT ;  /* 0x00007400e5847812 */ /* 0x000fe200078ec0ff */
[----:B------:R-:W-:Y:S01]  /*6050*/  FFMA.FTZ R6, -R169, R169, 1 ;  /* 0x3f800000a9067423 */ /* 0x000fe200000101a9 */
[--C-:B------:R-:W-:Y:S01]  /*6060*/  LOP3.LUT R133, R133, 0x38, R134.reuse, 0xf8, !PT ;  /* 0x0000003885857812 */ /* 0x100fe200078ef886 */
[----:B------:R-:W-:Y:S01]  /*6070*/  FMUL.FTZ R22, R150, R22 ;  /* 0x0000001696167220 */ /* 0x000fe20000410000 */
[----:B------:R-:W-:Y:S01]  /*6080*/  LOP3.LUT R132, R132, 0x6, R134, 0xf8, !PT ;  /* 0x0000000684847812 */ /* 0x000fe200078ef886 */
[----:B------:R-:W-:Y:S01]  /*6090*/  FMUL.FTZ R6, R6, UR14 ;  /* 0x0000000e06067c20 */ /* 0x000fe20008410000 */
[----:B------:R-:W-:Y:S01]  /*60a0*/  LOP3.LUT R133, R133, 0x20, R227, 0x78, !PT ;  /* 0x0000002085857812 */ /* 0x000fe200078e78e3 */
[----:B------:R-:W-:Y:S01]  /*60b0*/  FADD.FTZ R23, -R140, R23 ;  /* 0x000000178c177221 */ /* 0x000fe20000010100 */
[----:B------:R-:W-:Y:S01]  /*60c0*/  F2FP.BF16.F32.PACK_AB R0, R16, R17 ;  /* 0x000000111000723e */ /* 0x000fe200000010ff */
[----:B------:R-:W-:Y:S01]  /*60d0*/  FMUL.FTZ R22, R6, R22 ;  /* 0x0000001606167220 */ /* 0x000fe20000410000 */
[----:B------:R-:W-:Y:S01]  /*60e0*/  LOP3.LUT R132, R132, R133, RZ, 0xfc, !PT ;  /* 0x0000008584847212 */ /* 0x000fe200078efcff */
[----:B------:R-:W-:Y:S01]  /*60f0*/  FMUL.FTZ R23, R149, R23 ;  /* 0x0000001795177220 */ /* 0x000fe20000410000 */
[----:B------:R-:W-:Y:S01]  /*6100*/  LOP3.LUT P0, R149, R228, 0x4, RZ, 0xc0, !PT ;  /* 0x00000004e4957812 */ /* 0x000fe2000780c0ff */
[----:B------:R1:W-:Y:S01]  /*6110*/  STS [R142+0xf000], R5 ;  /* 0x00f000058e007388 */ /* 0x0003e20000000800 */
[----:B------:R-:W-:Y:S01]  /*6120*/  LEA R6, R132, UR40, 0x1 ;  /* 0x0000002884067c11 */ /* 0x000fe2000f8e08ff */
[----:B------:R-:W-:Y:S01]  /*6130*/  FADD.FTZ R18, -R140, R18 ;  /* 0x000000128c127221 */ /* 0x000fe20000010100 */
[----:B------:R-:W-:Y:S01]  /*6140*/  MOV R132, 0x10 ;  /* 0x0000001000847802 */ /* 0x000fe20000000f00 */
[----:B------:R2:W-:Y:S01]  /*6150*/  STS [R142+0xf400], R0 ;  /* 0x00f400008e007388 */ /* 0x0005e20000000800 */
[----:B-----5:R-:W-:Y:S01]  /*6160*/  FADD.FTZ R12, -R4, R12 ;  /* 0x0000000c040c7221 */ /* 0x020fe20000010100 */
[----:B------:R-:W-:Y:S01]  /*6170*/  FMUL.FTZ R18, R152, R18 ;  /* 0x0000001298127220 */ /* 0x000fe20000410000 */
[----:B------:R-:W-:Y:S01]  /*6180*/  SEL R16, R132, 0xfffffff0, !P0 ;  /* 0xfffffff084107807 */ /* 0x000fe20004000000 */
[----:B------:R-:W-:Y:S01]  /*6190*/  FADD.FTZ R9, -R4, R9 ;  /* 0x0000000904097221 */ /* 0x000fe20000010100 */
[----:B------:R-:W4:Y:S01]  /*61a0*/  LDL.LU R132, [R1] ;  /* 0x0000000001847983 */ /* 0x000f220000300800 */
[----:B------:R-:W-:Y:S01]  /*61b0*/  FMUL.FTZ R33, R33, R18 ;  /* 0x0000001221217220 */ /* 0x000fe20000410000 */
[----:B------:R-:W-:Y:S01]  /*61c0*/  FADD.FTZ R34, -R140, R34 ;  /* 0x000000228c227221 */ /* 0x000fe20000010100 */
[C---:B------:R-:W-:Y:S01]  /*61d0*/  FADD.FTZ R8, -R4.reuse, R8 ;  /* 0x0000000804087221 */ /* 0x040fe20000010100 */
[C---:B------:R-:W-:Y:S01]  /*61e0*/  FADD.FTZ R25, -R4.reuse, R25 ;  /* 0x0000001904197221 */ /* 0x040fe20000010100 */
[C---:B------:R-:W-:Y:S01]  /*61f0*/  FADD.FTZ R24, -R4.reuse, R24 ;  /* 0x0000001804187221 */ /* 0x040fe20000010100 */
[----:B------:R-:W-:Y:S01]  /*6200*/  FMUL.FTZ R34, R147, R34 ;  /* 0x0000002293227220 */ /* 0x000fe20000410000 */
[----:B------:R-:W-:Y:S01]  /*6210*/  FADD.FTZ R28, -R4, R28 ;  /* 0x0000001c041c7221 */ /* 0x000fe20000010100 */
[----:B------:R-:W-:Y:S01]  /*6220*/  FADD.FTZ R10, -R2, R10 ;  /* 0x0000000a020a7221 */ /* 0x000fe20000010100 */
[----:B------:R-:W-:Y:S01]  /*6230*/  FMUL.FTZ R24, R158, R24 ;  /* 0x000000189e187220 */ /* 0x000fe20000410000 */
[----:B------:R-:W-:Y:S01]  /*6240*/  FADD.FTZ R11, -R2, R11 ;  /* 0x0000000b020b7221 */ /* 0x000fe20000010100 */
[----:B------:R-:W-:Y:S01]  /*6250*/  FMUL.FTZ R28, R156, R28 ;  /* 0x0000001c9c1c7220 */ /* 0x000fe20000410000 */
[----:B------:R-:W-:Y:S01]  /*6260*/  FMUL.FTZ R25, R157, R25 ;  /* 0x000000199d197220 */ /* 0x000fe20000410000 */
[----:B------:R-:W-:Y:S01]  /*6270*/  FADD.FTZ R14, -R2, R14 ;  /* 0x0000000e020e7221 */ /* 0x000fe20000010100 */
[----:B------:R-:W-:Y:S01]  /*6280*/  FMUL.FTZ R11, R236, R11 ;  /* 0x0000000bec0b7220 */ /* 0x000fe20000410000 */
[----:B------:R-:W-:Y:S01]  /*6290*/  FADD.FTZ R27, -R2, R27 ;  /* 0x0000001b021b7221 */ /* 0x000fe20000010100 */
[----:B-1----:R-:W-:Y:S01]  /*62a0*/  FADD.FTZ R5, -R140, R19 ;  /* 0x000000138c057221 */ /* 0x002fe20000010100 */
[----:B------:R-:W-:Y:S01]  /*62b0*/  F2FP.BF16.F32.PACK_AB R19, R7, R32 ;  /* 0x000000200713723e */ /* 0x000fe200000010ff */
[----:B------:R-:W-:Y:S01]  /*62c0*/  FMUL.FTZ R14, R232, R14 ;  /* 0x0000000ee80e7220 */ /* 0x000fe20000410000 */
[----:B------:R-:W-:Y:S01]  /*62d0*/  FADD.FTZ R31, -R2, R31 ;  /* 0x0000001f021f7221 */ /* 0x000fe20000010100 */
[----:B------:R-:W-:Y:S01]  /*62e0*/  FMUL.FTZ R7, R151, R5 ;  /* 0x0000000597077220 */ /* 0x000fe20000410000 */
[----:B------:R-:W-:Y:S01]  /*62f0*/  FFMA.FTZ R5, -R170, R170, 1 ;  /* 0x3f800000aa057423 */ /* 0x000fe200000101aa */
[----:B--2---:R-:W-:Y:S01]  /*6300*/  FADD.FTZ R0, -R4, R13 ;  /* 0x0000000d04007221 */ /* 0x004fe20000010100 */
[----:B------:R-:W-:Y:S01]  /*6310*/  FFMA.FTZ R13, -R249, R249, 1 ;  /* 0x3f800000f90d7423 */ /* 0x000fe200000101f9 */
[----:B------:R-:W-:Y:S01]  /*6320*/  FADD.FTZ R30, -R2, R30 ;  /* 0x0000001e021e7221 */ /* 0x000fe20000010100 */
[----:B------:R-:W-:Y:S01]  /*6330*/  FMUL.FTZ R32, R5, UR14 ;  /* 0x0000000e05207c20 */ /* 0x000fe20008410000 */
[----:B------:R-:W-:Y:S01]  /*6340*/  FFMA.FTZ R5, -R168, R168, 1 ;  /* 0x3f800000a8057423 */ /* 0x000fe200000101a8 */
[----:B------:R-:W-:Y:S01]  /*6350*/  FMUL.FTZ R13, R13, UR14 ;  /* 0x0000000e0d0d7c20 */ /* 0x000fe20008410000 */
[----:B------:R-:W-:Y:S01]  /*6360*/  FMUL.FTZ R0, R162, R0 ;  /* 0x00000000a2007220 */ /* 0x000fe20000410000 */
[----:B------:R-:W-:Y:S01]  /*6370*/  FMUL.FTZ R32, R32, R7 ;  /* 0x0000000720207220 */ /* 0x000fe20000410000 */
[----:B------:R-:W-:Y:S01]  /*6380*/  FMUL.FTZ R5, R5, UR14 ;  /* 0x0000000e05057c20 */ /* 0x000fe20008410000 */
[----:B------:R-:W-:Y:S01]  /*6390*/  FFMA.FTZ R7, -R154, R154, 1 ;  /* 0x3f8000009a077423 */ /* 0x000fe2000001019a */
[----:B------:R-:W-:Y:S01]  /*63a0*/  FMUL.FTZ R30, R161, R30 ;  /* 0x0000001ea11e7220 */ /* 0x000fe20000410000 */
[----:B------:R-:W-:Y:S01]  /*63b0*/  FADD.FTZ R35, -R140, R35 ;  /* 0x000000238c237221 */ /* 0x000fe20000010100 */
[----:B------:R-:W-:Y:S01]  /*63c0*/  FMUL.FTZ R18, R5, R23 ;  /* 0x0000001705127220 */ /* 0x000fe20000410000 */
[----:B------:R-:W-:Y:S01]  /*63d0*/  FFMA.FTZ R5, -R153, R153, 1 ;  /* 0x3f80000099057423 */ /* 0x000fe20000010199 */
[----:B------:R-:W-:Y:S01]  /*63e0*/  FMUL.FTZ R7, R7, UR14 ;  /* 0x0000000e07077c20 */ /* 0x000fe20008410000 */
[----:B------:R-:W-:Y:S01]  /*63f0*/  FMUL.FTZ R23, R167, R8 ;  /* 0x00000008a7177220 */ /* 0x000fe20000410000 */
[----:B------:R-:W-:Y:S01]  /*6400*/  FFMA.FTZ R8, -R244, R244, 1 ;  /* 0x3f800000f4087423 */ /* 0x000fe200000101f4 */
[----:B------:R-:W-:Y:S01]  /*6410*/  FMUL.FTZ R17, R5, UR14 ;  /* 0x0000000e05117c20 */ /* 0x000fe20008410000 */
[C---:B------:R-:W-:Y:S01]  /*6420*/  IADD3 R5, PT, PT, R6.reuse, 0x20, RZ ;  /* 0x0000002006057810 */ /* 0x040fe20007ffe0ff */
[----:B------:R-:W-:Y:S01]  /*6430*/  FMUL.FTZ R34, R7, R34 ;  /* 0x0000002207227220 */ /* 0x000fe20000410000 */
[----:B------:R-:W-:Y:S01]  /*6440*/  @P6 IADD3 R5, PT, PT, R6, -0x20, RZ ;  /* 0xffffffe006056810 */ /* 0x000fe20007ffe0ff */
[----:B------:R-:W-:Y:S01]  /*6450*/  FMUL.FTZ R8, R8, UR14 ;  /* 0x0000000e08087c20 */ /* 0x000fe20008410000 */
[----:B------:R-:W-:Y:S01]  /*6460*/  IADD3 R6, PT, PT, R6, R16, RZ ;  /* 0x0000001006067210 */ /* 0x000fe20007ffe0ff */
[----:B------:R-:W-:Y:S01]  /*6470*/  FMUL.FTZ R31, R160, R31 ;  /* 0x0000001fa01f7220 */ /* 0x000fe20000410000 */
[----:B------:R-:W-:Y:S01]  /*6480*/  F2FP.BF16.F32.PACK_AB R18, R18, R22 ;  /* 0x000000161212723e */ /* 0x000fe200000010ff */
[----:B------:R-:W-:Y:S01]  /*6490*/  FMUL.FTZ R22, R166, R9 ;  /* 0x00000009a6167220 */ /* 0x000fe20000410000 */
[----:B------:R-:W-:Y:S01]  /*64a0*/  FFMA.FTZ R9, -R245, R245, 1 ;  /* 0x3f800000f5097423 */ /* 0x000fe200000101f5 */
[----:B------:R1:W-:Y:S01]  /*64b0*/  STS [R6+-0x4000], R20 ;  /* 0xffc0001406007388 */ /* 0x0003e20000000800 */
[----:B------:R-:W-:Y:S01]  /*64c0*/  F2FP.BF16.F32.PACK_AB R7, R32, R33 ;  /* 0x000000212007723e */ /* 0x000fe200000010ff */
[----:B------:R-:W-:Y:S01]  /*64d0*/  FMUL.FTZ R32, R13, R23 ;  /* 0x000000170d207220 */ /* 0x000fe20000410000 */
[----:B------:R-:W-:Y:S01]  /*64e0*/  FMUL.FTZ R9, R9, UR14 ;  /* 0x0000000e09097c20 */ /* 0x000fe20008410000 */
[----:B------:R-:W-:Y:S01]  /*64f0*/  FMUL.FTZ R35, R146, R35 ;  /* 0x0000002392237220 */ /* 0x000fe20000410000 */
[----:B------:R-:W-:Y:S01]  /*6500*/  FMUL.FTZ R27, R164, R27 ;  /* 0x0000001ba41b7220 */ /* 0x000fe20000410000 */
[----:B------:R2:W-:Y:S01]  /*6510*/  STS [R6+-0x3c00], R7 ;  /* 0xffc4000706007388 */ /* 0x0005e20000000800 */
[----:B------:R-:W3:Y:S01]  /*6520*/  LDC R150, c[0x0][0x44c] ;  /* 0x00011300ff967b82 */ /* 0x000ee20000000800 */
[----:B------:R-:W-:Y:S05]  /*6530*/  FMUL.FTZ R17, R17, R35 ;  /* 0x0000002311117220 */ /* 0x000fea0000410000 */
[----:B------:R-:W-:Y:S01]  /*6540*/  F2FP.BF16.F32.PACK_AB R17, R17, R34 ;  /* 0x000000221111723e */ /* 0x000fe200000010ff */
[----:B-1----:R-:W-:Y:S01]  /*6550*/  FMUL.FTZ R20, R163, R12 ;  /* 0x0000000ca3147220 */ /* 0x002fe20000410000 */
[----:B------:R-:W-:Y:S04]  /*6560*/  FFMA.FTZ R12, -R248, R248, 1 ;  /* 0x3f800000f80c7423 */ /* 0x000fe800000101f8 */
[----:B------:R-:W-:Y:S01]  /*6570*/  FMUL.FTZ R12, R12, UR14 ;  /* 0x0000000e0c0c7c20 */ /* 0x000fe20008410000 */
[----:B--2---:R-:W-:Y:S03]  /*6580*/  FFMA.FTZ R7, -R251, R251, 1 ;  /* 0x3f800000fb077423 */ /* 0x004fe600000101fb */
[----:B------:R-:W-:Y:S01]  /*6590*/  FMUL.FTZ R23, R12, R22 ;  /* 0x000000160c177220 */ /* 0x000fe20000410000 */
[----:B------:R-:W-:Y:S01]  /*65a0*/  FMUL.FTZ R22, R9, R20 ;  /* 0x0000001409167220 */ /* 0x000fe20000410000 */
[----:B------:R-:W-:Y:S01]  /*65b0*/  FMUL.FTZ R20, R8, R0 ;  /* 0x0000000008147220 */ /* 0x000fe20000410000 */
[----:B------:R-:W-:Y:S01]  /*65c0*/  FADD.FTZ R0, -R4, R29 ;  /* 0x0000001d04007221 */ /* 0x000fe20000010100 */
[----:B------:R-:W-:Y:S01]  /*65d0*/  FFMA.FTZ R4, -R233, R233, 1 ;  /* 0x3f800000e9047423 */ /* 0x000fe200000101e9 */
[----:B------:R-:W-:Y:S01]  /*65e0*/  FFMA.FTZ R8, -R234, R234, 1 ;  /* 0x3f800000ea087423 */ /* 0x000fe200000101ea */
[----:B------:R-:W-:Y:S01]  /*65f0*/  FFMA.FTZ R12, -R239, R239, 1 ;  /* 0x3f800000ef0c7423 */ /* 0x000fe200000101ef */
[----:B------:R-:W-:Y:S01]  /*6600*/  FMUL.FTZ R0, R155, R0 ;  /* 0x000000009b007220 */ /* 0x000fe20000410000 */
[----:B------:R-:W-:Y:S01]  /*6610*/  FMUL.FTZ R4, R4, UR14 ;  /* 0x0000000e04047c20 */ /* 0x000fe20008410000 */
[----:B------:R-:W-:Y:S01]  /*6620*/  FMUL.FTZ R8, R8, UR14 ;  /* 0x0000000e08087c20 */ /* 0x000fe20008410000 */
[----:B------:R-:W-:Y:S01]  /*6630*/  FFMA.FTZ R9, -R238, R238, 1 ;  /* 0x3f800000ee097423 */ /* 0x000fe200000101ee */
[----:B------:R-:W-:Y:S01]  /*6640*/  FMUL.FTZ R12, R12, UR14 ;  /* 0x0000000e0c0c7c20 */ /* 0x000fe20008410000 */
[----:B------:R-:W-:Y:S01]  /*6650*/  FMUL.FTZ R13, R4, R0 ;  /* 0x00000000040d7220 */ /* 0x000fe20000410000 */
[----:B------:R-:W-:Y:S01]  /*6660*/  F2FP.BF16.F32.PACK_AB R0, R23, R32 ;  /* 0x000000201700723e */ /* 0x000fe200000010ff */
[----:B------:R-:W-:Y:S01]  /*6670*/  FMUL.FTZ R28, R8, R28 ;  /* 0x0000001c081c7220 */ /* 0x000fe20000410000 */
[----:B------:R-:W-:Y:S01]  /*6680*/  FFMA.FTZ R8, -R252, R252, 1 ;  /* 0x3f800000fc087423 */ /* 0x000fe200000101fc */
[----:B------:R-:W-:Y:S01]  /*6690*/  FMUL.FTZ R9, R9, UR14 ;  /* 0x0000000e09097c20 */ /* 0x000fe20008410000 */
[----:B------:R-:W-:Y:S01]  /*66a0*/  FFMA.FTZ R4, -R250, R250, 1 ;  /* 0x3f800000fa047423 */ /* 0x000fe200000101fa */
[----:B------:R1:W-:Y:S01]  /*66b0*/  STS [R142+0x10000], R0 ;  /* 0x010000008e007388 */ /* 0x0003e20000000800 */
[----:B------:R-:W-:Y:S01]  /*66c0*/  FMUL.FTZ R24, R12, R24 ;  /* 0x000000180c187220 */ /* 0x000fe20000410000 */
[----:B------:R-:W-:Y:S01]  /*66d0*/  FMUL.FTZ R8, R8, UR14 ;  /* 0x0000000e08087c20 */ /* 0x000fe20008410000 */
[----:B------:R-:W-:Y:S01]  /*66e0*/  FMUL.FTZ R12, R9, R25 ;  /* 0x00000019090c7220 */ /* 0x000fe20000410000 */
[----:B------:R-:W-:Y:S01]  /*66f0*/  FMUL.FTZ R4, R4, UR14 ;  /* 0x0000000e04047c20 */ /* 0x000fe20008410000 */
[----:B------:R-:W-:Y:S01]  /*6700*/  F2FP.BF16.F32.PACK_AB R9, R20, R22 ;  /* 0x000000161409723e */ /* 0x000fe200000010ff */
[----:B------:R-:W-:Y:S01]  /*6710*/  FMUL.FTZ R7, R7, UR14 ;  /* 0x0000000e07077c20 */ /* 0x000fe20008410000 */
[----:B------:R-:W-:Y:S02]  /*6720*/  F2FP.BF16.F32.PACK_AB R13, R13, R28 ;  /* 0x0000001c0d0d723e */ /* 0x000fe400000010ff */
[----:B------:R-:W-:Y:S01]  /*6730*/  F2FP.BF16.F32.PACK_AB R12, R12, R24 ;  /* 0x000000180c0c723e */ /* 0x000fe200000010ff */
[----:B------:R-:W-:Y:S01]  /*6740*/  FMUL.FTZ R14, R7, R14 ;  /* 0x0000000e070e7220 */ /* 0x000fe20000410000 */
[----:B-1----:R-:W-:Y:S01]  /*6750*/  FADD.FTZ R0, -R2, R15 ;  /* 0x0000000f02007221 */ /* 0x002fe20000010100 */
[----:B------:R-:W-:Y:S03]  /*6760*/  FMUL.FTZ R15, R237, R10 ;  /* 0x0000000aed0f7220 */ /* 0x000fe60000410000 */
[----:B------:R-:W-:Y:S01]  /*6770*/  FMUL.FTZ R0, R171, R0 ;  /* 0x00000000ab007220 */ /* 0x000fe20000410000 */
[----:B----4-:R-:W-:Y:S01]  /*6780*/  FFMA.FTZ R10, -R132, R132, 1 ;  /* 0x3f800000840a7423 */ /* 0x010fe20000010184 */
[----:B---3--:R-:W-:Y:S03]  /*6790*/  IMAD R161, R150, UR9, RZ ;  /* 0x0000000996a17c24 */ /* 0x008fe6000f8e02ff */
[----:B------:R-:W-:Y:S04]  /*67a0*/  FMUL.FTZ R10, R10, UR14 ;  /* 0x0000000e0a0a7c20 */ /* 0x000fe80008410000 */
[----:B------:R-:W-:Y:S01]  /*67b0*/  FMUL.FTZ R20, R10, R15 ;  /* 0x0000000f0a147220 */ /* 0x000fe20000410000 */
[----:B------:R-:W-:Y:S01]  /*67c0*/  FMUL.FTZ R15, R8, R11 ;  /* 0x0000000b080f7220 */ /* 0x000fe20000410000 */
[----:B------:R-:W-:Y:S01]  /*67d0*/  FMUL.FTZ R11, R4, R0 ;  /* 0x00000000040b7220 */ /* 0x000fe20000410000 */
[----:B------:R-:W-:Y:S01]  /*67e0*/  FFMA.FTZ R0, -R246, R246, 1 ;  /* 0x3f800000f6007423 */ /* 0x000fe200000101f6 */
[----:B------:R-:W-:Y:S01]  /*67f0*/  FADD.FTZ R4, -R2, R26 ;  /* 0x0000001a02047221 */ /* 0x000fe20000010100 */
[----:B------:R-:W-:Y:S02]  /*6800*/  FFMA.FTZ R2, -R247, R247, 1 ;  /* 0x3f800000f7027423 */ /* 0x000fe400000101f7 */
[----:B------:R-:W-:Y:S01]  /*6810*/  FMUL.FTZ R10, R0, UR14 ;  /* 0x0000000e000a7c20 */ /* 0x000fe20008410000 */
[----:B------:R-:W-:Y:S01]  /*6820*/  FFMA.FTZ R0, -R241, R241, 1 ;  /* 0x3f800000f1007423 */ /* 0x000fe200000101f1 */
[----:B------:R-:W-:Y:S01]  /*6830*/  FMUL.FTZ R7, R2, UR14 ;  /* 0x0000000e02077c20 */ /* 0x000fe20008410000 */
[----:B------:R-:W-:Y:S02]  /*6840*/  FMUL.FTZ R4, R165, R4 ;  /* 0x00000004a5047220 */ /* 0x000fe40000410000 */
[----:B------:R-:W-:Y:S01]  /*6850*/  FMUL.FTZ R2, R0, UR14 ;  /* 0x0000000e00027c20 */ /* 0x000fe20008410000 */
[----:B------:R-:W-:Y:S01]  /*6860*/  FMUL.FTZ R7, R7, R27 ;  /* 0x0000001b07077220 */ /* 0x000fe20000410000 */
[----:B------:R-:W-:Y:S01]  /*6870*/  FMUL.FTZ R10, R10, R4 ;  /* 0x000000040a0a7220 */ /* 0x000fe20000410000 */
[----:B------:R-:W-:Y:S01]  /*6880*/  FFMA.FTZ R4, -R240, R240, 1 ;  /* 0x3f800000f0047423 */ /* 0x000fe200000101f0 */
[----:B------:R-:W-:Y:S01]  /*6890*/  FMUL.FTZ R30, R2, R30 ;  /* 0x0000001e021e7220 */ /* 0x000fe20000410000 */
[----:B------:R-:W-:Y:S02]  /*68a0*/  F2FP.BF16.F32.PACK_AB R2, R15, R20 ;  /* 0x000000140f02723e */ /* 0x000fe400000010ff */
[----:B------:R-:W-:Y:S01]  /*68b0*/  FMUL.FTZ R4, R4, UR14 ;  /* 0x0000000e04047c20 */ /* 0x000fe20008410000 */
[----:B------:R-:W-:Y:S02]  /*68c0*/  F2FP.BF16.F32.PACK_AB R7, R7, R10 ;  /* 0x0000000a0707723e */ /* 0x000fe400000010ff */
[----:B------:R1:W-:Y:S01]  /*68d0*/  STS [R142+0x10400], R2 ;  /* 0x010400028e007388 */ /* 0x0003e20000000800 */
[----:B------:R-:W-:Y:S01]  /*68e0*/  FMUL.FTZ R8, R4, R31 ;  /* 0x0000001f04087220 */ /* 0x000fe20000410000 */
[----:B------:R-:W-:Y:S02]  /*68f0*/  F2FP.BF16.F32.PACK_AB R4, R11, R14 ;  /* 0x0000000e0b04723e */ /* 0x000fe400000010ff */
[----:B------:R-:W-:Y:S01]  /*6900*/  STS [R6+-0x3000], R9 ;  /* 0xffd0000906007388 */ /* 0x000fe20000000800 */
[--C-:B------:R-:W-:Y:S02]  /*6910*/  SHF.R.U32.HI R0, RZ, 0x4, R228.reuse ;  /* 0x00000004ff007819 */ /* 0x100fe400000116e4 */
[----:B------:R-:W-:Y:S01]  /*6920*/  F2FP.BF16.F32.PACK_AB R8, R8, R30 ;  /* 0x0000001e0808723e */ /* 0x000fe200000010ff */
[----:B------:R-:W-:Y:S01]  /*6930*/  STS [R6+-0x2c00], R4 ;  /* 0xffd4000406007388 */ /* 0x000fe20000000800 */
[----:B------:R-:W-:Y:S03]  /*6940*/  LOP3.LUT R160, R0, 0x8, RZ, 0xc0, !PT ;  /* 0x0000000800a07812 */ /* 0x000fe600078ec0ff */
[----:B------:R-:W-:Y:S01]  /*6950*/  STS [R5+-0x4000], R21 ;  /* 0xffc0001505007388 */ /* 0x000fe20000000800 */
[----:B------:R-:W-:Y:S03]  /*6960*/  LOP3.LUT R0, R160, 0x10, R228, 0xf8, !PT ;  /* 0x00000010a0007812 */ /* 0x000fe600078ef8e4 */
[----:B------:R-:W-:Y:S01]  /*6970*/  STS [R5+-0x3c00], R18 ;  /* 0xffc4001205007388 */ /* 0x000fe20000000800 */
[--C-:B------:R-:W-:Y:S04]  /*6980*/  LOP3.LUT R0, R0, 0xc0, R229.reuse, 0xf8, !PT ;  /* 0x000000c000007812 */ /* 0x100fe800078ef8e5 */
[----:B------:R-:W-:Y:S02]  /*6990*/  LOP3.LUT R0, R0, 0x18, R230, 0x78, !PT ;  /* 0x0000001800007812 */ /* 0x000fe400078e78e6 */
[----:B-1----:R-:W-:Y:S02]  /*69a0*/  IADD3 R2, PT, PT, R16, R5, RZ ;  /* 0x0000000510027210 */ /* 0x002fe40007ffe0ff */
[----:B------:R-:W-:Y:S03]  /*69b0*/  LOP3.LUT R0, R0, 0x120, R229, 0xf8, !PT ;  /* 0x0000012000007812 */ /* 0x000fe600078ef8e5 */
[----:B------:R-:W-:Y:S01]  /*69c0*/  STS [R2+-0x4000], R19 ;  /* 0xffc0001302007388 */ /* 0x000fe20000000800 */
[----:B------:R-:W-:Y:S03]  /*69d0*/  LEA R0, R0, UR4, 0x1 ;  /* 0x0000000400007c11 */ /* 0x000fe6000f8e08ff */
[----:B------:R-:W-:Y:S04]  /*69e0*/  STS [R2+-0x3c00], R17 ;  /* 0xffc4001102007388 */ /* 0x000fe80000000800 */
[----:B------:R-:W-:Y:S04]  /*69f0*/  STS [R5+-0x3000], R12 ;  /* 0xffd0000c05007388 */ /* 0x000fe80000000800 */
[----:B------:R-:W-:Y:S04]  /*6a00*/  STS [R5+-0x2c00], R7 ;  /* 0xffd4000705007388 */ /* 0x000fe80000000800 */
[----:B------:R-:W-:Y:S04]  /*6a10*/  STS [R2+-0x3000], R13 ;  /* 0xffd0000d02007388 */ /* 0x000fe80000000800 */
[----:B------:R1:W-:Y:S01]  /*6a20*/  STS [R2+-0x2c00], R8 ;  /* 0xffd4000802007388 */ /* 0x0003e20000000800 */
[----:B------:R-:W-:Y:S01]  /*6a30*/  BAR.SYNC.DEFER_BLOCKING 0x0 ;  /* 0x0000000000007b1d */ /* 0x000fe20000010000 */
[----:B-1----:R-:W-:Y:S05]  /*6a40*/  LEA R2, -R161, RZ, 0x6 ;  /* 0x000000ffa1027211 */ /* 0x002fea00078e31ff */
[----:B------:R-:W-:Y:S08]  /*6a50*/  LDSM.16.MT88.4 R4, [R3+UR4+0x13000] ;  /* 0x013000040304783b */ /* 0x000ff00008004200 */
[----:B------:R-:W1:Y:S08]  /*6a60*/  LDSM.16.MT88.4 R8, [R0+0x6000] ;  /* 0x006000000008783b */ /* 0x000e700000004200 */
[----:B------:R-:W2:Y:S08]  /*6a70*/  LDSM.16.MT88.4 R12, [R3+UR4+0x15000] ;  /* 0x01500004030c783b */ /* 0x000eb00008004200 */
[----:B------:R-:W3:Y:S08]  /*6a80*/  LDSM.16.MT88.4 R16, [R0+0x7000] ;  /* 0x007000000010783b */ /* 0x000ef00000004200 */
[----:B------:R-:W4:Y:S08]  /*6a90*/  LDSM.16.MT88.4 R20, [R0+0x8000] ;  /* 0x008000000014783b */ /* 0x000f300000004200 */
[----:B------:R-:W-:Y:S01]  /*6aa0*/  LDSM.16.MT88.4 R24, [R3+UR4+0x13800] ;  /* 0x013800040318783b */ /* 0x000fe20008004200 */
[-C--:B-1----:R-:W-:Y:S07]  /*6ab0*/  HMMA.16816.F32.BF16 R36, R4, R8.reuse, R36 ;  /* 0x000000080424723c */ /* 0x082fee0000041824 */
[----:B------:R-:W1:Y:S01]  /*6ac0*/  LDSM.16.MT88.4 R28, [R0+0x6400] ;  /* 0x00640000001c783b */ /* 0x000e620000004200 */
[C---:B--2---:R-:W-:Y:S07]  /*6ad0*/  HMMA.16816.F32.BF16 R40, R12.reuse, R8, R40 ;  /* 0x000000080c28723c */ /* 0x044fee0000041828 */
[----:B------:R-:W2:Y:S01]  /*6ae0*/  LDSM.16.MT88.4 R32, [R3+UR4+0x15800] ;  /* 0x015800040320783b */ /* 0x000ea20008004200 */
[-C--:B------:R-:W-:Y:S07]  /*6af0*/  HMMA.16816.F32.BF16 R44, R12, R10.reuse, R44 ;  /* 0x0000000a0c2c723c */ /* 0x080fee000004182c */
[----:B------:R-:W2:Y:S01]  /*6b00*/  LDSM.16.MT88.4 R132, [R0+0x7400] ;  /* 0x007400000084783b */ /* 0x000ea20000004200 */
[C---:B------:R-:W-:Y:S07]  /*6b10*/  HMMA.16816.F32.BF16 R48, R4.reuse, R10, R48 ;  /* 0x0000000a0430723c */ /* 0x040fee0000041830 */
[----:B------:R-:W2:Y:S01]  /*6b20*/  LDSM.16.MT88.4 R8, [R0+0x8400] ;  /* 0x008400000008783b */ /* 0x000ea20000004200 */
[-C--:B---3--:R-:W-:Y:S07]  /*6b30*/  HMMA.16816.F32.BF16 R52, R4, R16.reuse, R52 ;  /* 0x000000100434723c */ /* 0x088fee0000041834 */
[----:B------:R-:W-:Y:S01]  /*6b40*/  LDSM.16.MT88.4 R136, [R0+0x6c00] ;  /* 0x006c00000088783b */ /* 0x000fe20000004200 */
[C---:B------:R-:W-:Y:S07]  /*6b50*/  HMMA.16816.F32.BF16 R56, R12.reuse, R16, R56 ;  /* 0x000000100c38723c */ /* 0x040fee0000041838 */
[----:B------:R-:W-:Y:S01]  /*6b60*/  LDSM.16.MT88.4 R140, [R3+UR4+0x16800] ;  /* 0x01680004038c783b */ /* 0x000fe20008004200 */
[-C--:B------:R-:W-:Y:S07]  /*6b70*/  HMMA.16816.F32.BF16 R60, R12, R18.reuse, R60 ;  /* 0x000000120c3c723c */ /* 0x080fee000004183c */
[----:B------:R-:W-:Y:S01]  /*6b80*/  LDSM.16.MT88.4 R144, [R0+0x7c00] ;  /* 0x007c00000090783b */ /* 0x000fe20000004200 */
[C---:B------:R-:W-:Y:S07]  /*6b90*/  HMMA.16816.F32.BF16 R64, R4.reuse, R18, R64 ;  /* 0x000000120440723c */ /* 0x040fee0000041840 */
[----:B------:R-:W-:Y:S01]  /*6ba0*/  LDSM.16.MT88.4 R16, [R3+UR4+0x16000] ;  /* 0x016000040310783b */ /* 0x000fe20008004200 */
[-C--:B----4-:R-:W-:Y:S08]  /*6bb0*/  HMMA.16816.F32.BF16 R68, R4, R20.reuse, R68 ;  /* 0x000000140444723c */ /* 0x090ff00000041844 */
[C---:B------:R-:W-:Y:S08]  /*6bc0*/  HMMA.16816.F32.BF16 R72, R12.reuse, R20, R72 ;  /* 0x000000140c48723c */ /* 0x040ff00000041848 */
[-C--:B------:R-:W-:Y:S01]  /*6bd0*/  HMMA.16816.F32.BF16 R76, R12, R22.reuse, R76 ;  /* 0x000000160c4c723c */ /* 0x080fe2000004184c */
[----:B------:R-:W-:Y:S07]  /*6be0*/  LDSM.16.MT88.4 R12, [R0+0x6800] ;  /* 0x00680000000c783b */ /* 0x000fee0000004200 */
[----:B------:R-:W-:Y:S01]  /*6bf0*/  HMMA.16816.F32.BF16 R80, R4, R22, R80 ;  /* 0x000000160450723c */ /* 0x000fe20000041850 */
[----:B------:R-:W3:Y:S07]  /*6c00*/  LDSM.16.MT88.4 R4, [R3+UR4+0x14000] ;  /* 0x014000040304783b */ /* 0x000eee0008004200 */
[-C--:B-1----:R-:W-:Y:S01]  /*6c10*/  HMMA.16816.F32.BF16 R36, R24, R28.reuse, R36 ;  /* 0x0000001c1824723c */ /* 0x082fe20000041824 */
[----:B------:R-:W1:Y:S07]  /*6c20*/  LDSM.16.MT88.4 R20, [R0+0x7800] ;  /* 0x007800000014783b */ /* 0x000e6e0000004200 */
[C---:B--2---:R-:W-:Y:S08]  /*6c30*/  HMMA.16816.F32.BF16 R40, R32.reuse, R28, R40 ;  /* 0x0000001c2028723c */ /* 0x044ff00000041828 */
[-C--:B------:R-:W-:Y:S08]  /*6c40*/  HMMA.16816.F32.BF16 R44, R32, R30.reuse, R44 ;  /* 0x0000001e202c723c */ /* 0x080ff0000004182c */
[C---:B------:R-:W-:Y:S01]  /*6c50*/  HMMA.16816.F32.BF16 R48, R24.reuse, R30, R48 ;  /* 0x0000001e1830723c */ /* 0x040fe20000041830 */
[----:B------:R-:W2:Y:S07]  /*6c60*/  LDSM.16.MT88.4 R28, [R0+0x8800] ;  /* 0x00880000001c783b */ /* 0x000eae0000004200 */
        /* <DEDUP_REMOVED lines=11> */
[-C--:B---3--:R-:W-:Y:S08]  /*6d20*/  HMMA.16816.F32.BF16 R36, R4, R12.reuse, R36 ;  /* 0x0000000c0424723c */ /* 0x088ff00000041824 */
[C---:B------:R-:W-:Y:S08]  /*6d30*/  HMMA.16816.F32.BF16 R40, R16.reuse, R12, R40 ;  /* 0x0000000c1028723c */ /* 0x040ff00000041828 */
[-C--:B------:R-:W-:Y:S08]  /*6d40*/  HMMA.16816.F32.BF16 R44, R16, R14.reuse, R44 ;  /* 0x0000000e102c723c */ /* 0x080ff0000004182c */
[C---:B------:R-:W-:Y:S08]  /*6d50*/  HMMA.16816.F32.BF16 R48, R4.reuse, R14, R48 ;  /* 0x0000000e0430723c */ /* 0x040ff00000041830 */
[-C--:B-1----:R-:W-:Y:S08]  /*6d60*/  HMMA.16816.F32.BF16 R52, R4, R20.reuse, R52 ;  /* 0x000000140434723c */ /* 0x082ff00000041834 */
[C---:B------:R-:W-:Y:S08]  /*6d70*/  HMMA.16816.F32.BF16 R56, R16.reuse, R20, R56 ;  /* 0x000000141038723c */ /* 0x040ff00000041838 */
[-C--:B------:R-:W-:Y:S08]  /*6d80*/  HMMA.16816.F32.BF16 R60, R16, R22.reuse, R60 ;  /* 0x00000016103c723c */ /* 0x080ff0000004183c */
[C---:B------:R-:W-:Y:S08]  /*6d90*/  HMMA.16816.F32.BF16 R64, R4.reuse, R22, R64 ;  /* 0x000000160440723c */ /* 0x040ff00000041840 */
[-C--:B--2---:R-:W-:Y:S08]  /*6da0*/  HMMA.16816.F32.BF16 R68, R4, R28.reuse, R68 ;  /* 0x0000001c0444723c */ /* 0x084ff00000041844 */
[C---:B------:R-:W-:Y:S08]  /*6db0*/  HMMA.16816.F32.BF16 R72, R16.reuse, R28, R72 ;  /* 0x0000001c1048723c */ /* 0x040ff00000041848 */
[-C--:B------:R-:W-:Y:S08]  /*6dc0*/  HMMA.16816.F32.BF16 R76, R16, R30.reuse, R76 ;  /* 0x0000001e104c723c */ /* 0x080ff0000004184c */
[----:B------:R-:W-:Y:S04]  /*6dd0*/  HMMA.16816.F32.BF16 R80, R4, R30, R80 ;  /* 0x0000001e0450723c */ /* 0x000fe80000041850 */
[C---:B------:R-:W-:Y:S04]  /*6de0*/  LEA R5, P0, R2.reuse, R242, 0x2 ;  /* 0x000000f202057211 */ /* 0x040fe800078010ff */
[-C--:B----4-:R-:W-:Y:S05]  /*6df0*/  HMMA.16816.F32.BF16 R36, R132, R136.reuse, R36 ;  /* 0x000000888424723c */ /* 0x090fea0000041824 */
        /* <DEDUP_REMOVED lines=31> */
[----:B------:R-:W-:Y:S01]  /*6ff0*/  LEA.HI.X.SX32 R6, R4, R151, 0x1, P5 ;  /* 0x0000009704067211 */ /* 0x000fe200028f0eff */
[----:B------:R-:W-:Y:S01]  /*7000*/  IMAD.MOV.U32 R8, RZ, RZ, R7 ;  /* 0x000000ffff087224 */ /* 0x000fe200078e0007 */
        /* <DEDUP_REMOVED lines=19> */
.L_x_493:
        /* <DEDUP_REMOVED lines=8> */
[----:B------:R-:W-:Y:S01]  /*71c0*/  ISETP.NE.AND P0, PT, R149, RZ, PT ;  /* 0x000000ff9500720c */ /* 0x000fe20003f05270 */
[----:B------:R-:W-:Y:S01]  /*71d0*/  LDSM.16.MT88.4 R28, [R0+0xd000] ;  /* 0x00d00000001c783b */ /* 0x000fe20000004200 */
[----:B------:R-:W-:Y:S01]  /*71e0*/  LOP3.LUT R2, R4, R2, RZ, 0xfc, !PT ;  /* 0x0000000204027212 */ /* 0x000fe200078efcff */
[----:B------:R-:W-:Y:S01]  /*71f0*/  @UP0 UIADD3 UR20, UP1, UPT, UR18, -0x100, URZ ;  /* 0xffffff0012140890 */ /* 0x000fe2000ff3e0ff */
[----:B------:R-:W-:Y:S01]  /*7200*/  PLOP3.LUT P4, PT, PT, PT, UP0, 0x80, 0x8 ;  /* 0x000000000008781c */ /* 0x000fe20003f8f008 */
[----:B------:R-:W-:Y:S01]  /*7210*/  LDSM.16.MT88.4 R132, [R0+0x9400] ;  /* 0x009400000084783b */ /* 0x000fe20000004200 */
[----:B------:R-:W-:Y:S01]  /*7220*/  LEA R2, R2, UR4, 0x1 ;  /* 0x0000000402027c11 */ /* 0x000fe2000f8e08ff */
[----:B------:R-:W-:Y:S02]  /*7230*/  @UP0 UIADD3.X UR17, UPT, UPT, UR19, -0x1, URZ, UP1, !UPT ;  /* 0xffffffff13110890 */ /* 0x000fe40008ffe4ff */
        /* <DEDUP_REMOVED lines=10> */
[----:B------:R-:W-:Y:S01]  /*72e0*/  LEA R164, P0, R164, R242, 0x2 ;  /* 0x000000f2a4a47211 */ /* 0x000fe200078010ff */
[----:B------:R-:W-:Y:S01]  /*72f0*/  UISETP.NE.U32.AND UP1, UPT, UR12, 0x1, UPT ;  /* 0x000000010c00788c */ /* 0x000fe2000bf25070 */
[----:B------:R-:W3:Y:S01]  /*7300*/  LDSM.16.M88.4 R32, [R157+0xf000] ;  /* 0x00f000009d20783b */ /* 0x000ee20000000200 */
[----:B------:R-:W-:Y:S03]  /*7310*/  IMAD.IADD R158, R224, 0x1, R156 ;  /* 0x00000001e09e7824 */ /* 0x000fe600078e029c */
[----:B------:R-:W4:Y:S01]  /*7320*/  LDL R171, [R1+0x4c] ;  /* 0x00004c0001ab7983 */ /* 0x000f220000100800 */
[----:B------:R-:W-:Y:S03]  /*7330*/  PLOP3.LUT P3, PT, PT, PT, UP1, 0x80, 0x8 ;  /* 0x000000000008781c */ /* 0x000fe60003f6f018 */
[----:B------:R-:W5:Y:S04]  /*7340*/  LDSM.16.MT88.4 R140, [R0+0xd400] ;  /* 0x00d40000008c783b */ /* 0x000f680000004200 */
[----:B------:R-:W4:Y:S04]  /*7350*/  LDL R170, [R1+0x48] ;  /* 0x0000480001aa7983 */ /* 0x000f280000100800 */
[----:B------:R-:W2:Y:S04]  /*7360*/  LDL R231, [R1+0x1c] ;  /* 0x00001c0001e77983 */ /* 0x000ea80000100800 */
[----:B------:R-:W4:Y:S04]  /*7370*/  LDL R169, [R1+0x44] ;  /* 0x0000440001a97983 */ /* 0x000f280000100800 */
[----:B------:R-:W-:Y:S04]  /*7380*/  LDSM.16.MT88.4 R148, [R0+0x9800] ;  /* 0x009800000094783b */ /* 0x000fe80000004200 */
[----:B------:R-:W5:Y:S01]  /*7390*/  LDSM.16.M88.4 R144, [R156] ;  /* 0x000000009c90783b */ /* 0x000f620000000200 */
[C---:B-1----:R-:W-:Y:S03]  /*73a0*/  HMMA.16816.F32.BF16 R4, R24.reuse, R8, RZ ;  /* 0x000000081804723c */ /* 0x042fe600000418ff */
[----:B------:R-:W-:Y:S05]  /*73b0*/  LDSM.16.MT88.4 R152, [R0+0xa000] ;  /* 0x00a000000098783b */ /* 0x000fea0000004200 */
        /* <DEDUP_REMOVED lines=18> */
[----:B------:R-:W5:Y:S07]  /*74e0*/  LDSM.16.MT88.4 R148, [R0+0xdc00] ;  /* 0x00dc00000094783b */ /* 0x000f6e0000004200 */
[C---:B-1----:R-:W-:Y:S08]  /*74f0*/  HMMA.16816.F32.BF16 R12, R144.reuse, R28, R12 ;  /* 0x0000001c900c723c */ /* 0x042ff0000004180c */
[C---:B------:R-:W-:Y:S01]  /*7500*/  HMMA.16816.F32.BF16 R16, R144.reuse, R30, R16 ;  /* 0x0000001e9010723c */ /* 0x040fe20000041810 */
[----:B------:R1:W1:Y:S07]  /*7510*/  LDSM.16.M88.4 R28, [R2+0x11000] ;  /* 0x01100000021c783b */ /* 0x00026e0000000200 */
[C---:B---3--:R-:W-:Y:S08]  /*7520*/  HMMA.16816.F32.BF16 R20, R144.reuse, R132, R20 ;  /* 0x000000849014723c */ /* 0x048ff00000041814 */
[----:B------:R-:W-:Y:S01]  /*7530*/  HMMA.16816.F32.BF16 R24, R144, R134, R24 ;  /* 0x000000869018723c */ /* 0x000fe20000041818 */
[----:B------:R-:W3:Y:S04]  /*7540*/  LDSM.16.MT88.4 R132, [R0+0xc000] ;  /* 0x00c000000084783b */ /* 0x000ee80000004200 */
[----:B------:R-:W3:Y:S03]  /*7550*/  LDSM.16.MT88.4 R144, [R0+0xe000] ;  /* 0x00e000000090783b */ /* 0x000ee60000004200 */
[C---:B-----5:R-:W-:Y:S01]  /*7560*/  HMMA.16816.F32.BF16 R4, R32.reuse, R136, R4 ;  /* 0x000000882004723c */ /* 0x060fe20000041804 */
[----:B-1----:R-:W-:Y:S05]  /*7570*/  IMAD.U32 R2, RZ, RZ, UR53 ;  /* 0x00000035ff027e24 */ /* 0x002fea000f8e00ff */
[----:B------:R-:W-:Y:S02]  /*7580*/  LEA.HI.X.SX32 R165, R2, R243, 0x2, P0 ;  /* 0x000000f302a57211 */ /* 0x000fe400000f16ff */
[C---:B------:R-:W-:Y:S01]  /*7590*/  HMMA.16816.F32.BF16 R8, R32.reuse, R138, R8 ;  /* 0x0000008a2008723c */ /* 0x040fe20000041808 */
[----:B------:R-:W-:Y:S02]  /*75a0*/  LDSM.16.M88.4 R136, [R157+0x11000] ;  /* 0x011000009d88783b */ /* 0x000fe40000000200 */
[----:B------:R-:W-:Y:S02]  /*75b0*/  LEA R162, P0, R161, R164, 0x5 ;  /* 0x000000a4a1a27211 */ /* 0x000fe400078028ff */
[----:B------:R-:W-:Y:S02]  /*75c0*/  @P4 LOP3.LUT R2, R227, 0x10, RZ, 0xc0, !PT ;  /* 0x00000010e3024812 */ /* 0x000fe400078ec0ff */
[C---:B------:R-:W-:Y:S01]  /*75d0*/  LEA.HI.X.SX32 R163, R161.reuse, R165, 0x5, P0 ;  /* 0x000000a5a1a37211 */ /* 0x040fe200000f2eff */
[C---:B------:R-:W-:Y:S08]  /*75e0*/  HMMA.16816.F32.BF16 R12, R32.reuse, R140, R12 ;  /* 0x0000008c200c723c */ /* 0x040ff0000004180c */
[C---:B------:R-:W-:Y:S01]  /*75f0*/  HMMA.16816.F32.BF16 R16, R32.reuse, R142, R16 ;  /* 0x0000008e2010723c */ /* 0x040fe20000041810 */
[----:B------:R-:W1:Y:S07]  /*7600*/  LDSM.16.MT88.4 R140, [R0+0xa400] ;  /* 0x00a40000008c783b */ /* 0x000e6e0000004200 */
[C---:B------:R-:W-:Y:S08]  /*7610*/  HMMA.16816.F32.BF16 R20, R32.reuse, R148, R20 ;  /* 0x000000942014723c */ /* 0x040ff00000041814 */
[----:B------:R-:W-:Y:S01]  /*7620*/  HMMA.16816.F32.BF16 R24, R32, R150, R24 ;  /* 0x000000962018723c */ /* 0x000fe20000041818 */
[----:B------:R-:W5:Y:S04]  /*7630*/  LDSM.16.MT88.4 R32, [R0+0xc400] ;  /* 0x00c400000020783b */ /* 0x000f680000004200 */
[----:B------:R-:W5:Y:S03]  /*7640*/  LDSM.16.MT88.4 R148, [R0+0xe400] ;  /* 0x00e400000094783b */ /* 0x000f660000004200 */
[C---:B------:R-:W-:Y:S08]  /*7650*/  HMMA.16816.F32.BF16 R4, R28.reuse, R152, R4 ;  /* 0x000000981c04723c */ /* 0x040ff00000041804 */
[C---:B------:R-:W-:Y:S01]  /*7660*/  HMMA.16816.F32.BF16 R8, R28.reuse, R154, R8 ;  /* 0x0000009a1c08723c */ /* 0x040fe20000041808 */
[----:B------:R-:W-:Y:S07]  /*7670*/  LDSM.16.MT88.4 R152, [R0+0xa800] ;  /* 0x00a800000098783b */ /* 0x000fee0000004200 */
[C---:B---3--:R-:W-:Y:S08]  /*7680*/  HMMA.16816.F32.BF16 R12, R28.reuse, R132, R12 ;  /* 0x000000841c0c723c */ /* 0x048ff0000004180c */
[C---:B------:R-:W-:Y:S01]  /*7690*/  HMMA.16816.F32.BF16 R16, R28.reuse, R134, R16 ;  /* 0x000000861c10723c */ /* 0x040fe20000041810 */
[----:B------:R3:W2:Y:S07]  /*76a0*/  LDSM.16.M88.4 R132, [R156+0x2000] ;  /* 0x002000009c84783b */ /* 0x0006ae0000000200 */
[C---:B------:R-:W-:Y:S08]  /*76b0*/  HMMA.16816.F32.BF16 R20, R28.reuse, R144, R20 ;  /* 0x000000901c14723c */ /* 0x040ff00000041814 */
[----:B------:R-:W-:Y:S01]  /*76c0*/  HMMA.16816.F32.BF16 R24, R28, R146, R24 ;  /* 0x000000921c18723c */ /* 0x000fe20000041818 */
[----:B------:R-:W4:Y:S07]  /*76d0*/  LDSM.16.MT88.4 R28, [R0+0xc800] ;  /* 0x00c80000001c783b */ /* 0x000f2e0000004200 */
[C---:B-1----:R-:W-:Y:S05]  /*76e0*/  HMMA.16816.F32.BF16 R4, R136.reuse, R140, R4 ;  /* 0x0000008c8804723c */ /* 0x042fea0000041804 */
[C---:B---3--:R-:W-:Y:S03]  /*76f0*/  LEA R156, P0, R161.reuse, R162, 0x5 ;  /* 0x000000a2a19c7211 */ /* 0x048fe600078028ff */
[C---:B------:R-:W-:Y:S01]  /*7700*/  HMMA.16816.F32.BF16 R8, R136.reuse, R142, R8 ;  /* 0x0000008e8808723c */ /* 0x040fe20000041808 */
[----:B------:R-:W-:Y:S02]  /*7710*/  LDSM.16.MT88.4 R140, [R0+0xac00] ;  /* 0x00ac0000008c783b */ /* 0x000fe40000004200 */
[C---:B------:R-:W-:Y:S05]  /*7720*/  LEA.HI.X.SX32 R157, R161.reuse, R163, 0x5, P0 ;  /* 0x000000a3a19d7211 */ /* 0x040fea00000f2eff */
[C---:B-----5:R-:W-:Y:S08]  /*7730*/  HMMA.16816.F32.BF16 R12, R136.reuse, R32, R12 ;  /* 0x00000020880c723c */ /* 0x060ff0000004180c */
[C---:B------:R-:W-:Y:S01]  /*7740*/  HMMA.16816.F32.BF16 R16, R136.reuse, R34, R16 ;  /* 0x000000228810723c */ /* 0x040fe20000041810 */
[----:B------:R-:W1:Y:S07]  /*7750*/  LDSM.16.MT88.4 R32, [R0+0xe800] ;  /* 0x00e800000020783b */ /* 0x000e6e0000004200 */
[C---:B------:R-:W-:Y:S08]  /*7760*/  HMMA.16816.F32.BF16 R20, R136.reuse, R148, R20 ;  /* 0x000000948814723c */ /* 0x040ff00000041814 */
[----:B------:R-:W-:Y:S01]  /*7770*/  HMMA.16816.F32.BF16 R24, R136, R150, R24 ;  /* 0x000000968818723c */ /* 0x000fe20000041818 */
[----:B------:R-:W3:Y:S07]  /*7780*/  LDSM.16.M88.4 R136, [R158+0x2000] ;  /* 0x002000009e88783b */ /* 0x000eee0000000200 */
[C---:B--2---:R-:W-:Y:S05]  /*7790*/  HMMA.16816.F32.BF16 R4, R132.reuse, R152, R4 ;  /* 0x000000988404723c */ /* 0x044fea0000041804 */
[C---:B------:R-:W-:Y:S03]  /*77a0*/  LEA R152, P0, R161.reuse, R156, 0x5 ;  /* 0x0000009ca1987211 */ /* 0x040fe600078028ff */
[C---:B------:R-:W-:Y:S03]  /*77b0*/  HMMA.16816.F32.BF16 R8, R132.reuse, R154, R8 ;  /* 0x0000009a8408723c */ /* 0x040fe60000041808 */
[C---:B------:R-:W-:Y:S02]  /*77c0*/  LEA.HI.X.SX32 R153, R161.reuse, R157, 0x5, P0 ;  /* 0x0000009da1997211 */ /* 0x040fe400000f2eff */
[C---:B------:R-:W-:Y:S03]  /*77d0*/  LEA R150, P0, R161.reuse, R152, 0x5 ;  /* 0x00000098a1967211 */ /* 0x040fe600078028ff */
[C---:B----4-:R-:W-:Y:S03]  /*77e0*/  HMMA.16816.F32.BF16 R12, R132.reuse, R28, R12 ;  /* 0x0000001c840c723c */ /* 0x050fe6000004180c */
[C---:B------:R-:W-:Y:S02]  /*77f0*/  LEA.HI.X.SX32 R151, R161.reuse, R153, 0x5, P0 ;  /* 0x00000099a1977211 */ /* 0x040fe400000f2eff */
        /* <DEDUP_REMOVED lines=9> */
[----:B------:R-:W-:Y:S01]  /*7890*/  HMMA.16816.F32.BF16 R24, R132, R34, R24 ;  /* 0x000000228418723c */ /* 0x000fe20000041818 */
[----:B------:R1:W4:Y:S02]  /*78a0*/  LDSM.16.MT88.4 R32, [R0+0xec00] ;  /* 0x00ec00000020783b */ /* 0x0003240000004200 */
[C---:B------:R-:W-:Y:S02]  /*78b0*/  IMAD.WIDE R166, R161.reuse, -0xc0, R154 ;  /* 0xffffff40a1a67825 */ /* 0x040fe400078e029a */
[----:B------:R-:W-:Y:S03]  /*78c0*/  @P4 STL [R1+0x1c], R231 ;  /* 0x00001ce701004387 */ /* 0x000fe60000100800 */
[C---:B---3--:R-:W-:Y:S05]  /*78d0*/  HMMA.16816.F32.BF16 R4, R136.reuse, R140, R4 ;  /* 0x0000008c8804723c */ /* 0x048fea0000041804 */
[C---:B------:R-:W-:Y:S03]  /*78e0*/  LEA R146, P0, R161.reuse, R166, 0x5 ;  /* 0x000000a6a1927211 */ /* 0x040fe600078028ff */
[C---:B------:R-:W-:Y:S03]  /*78f0*/  HMMA.16816.F32.BF16 R8, R136.reuse, R142, R8 ;  /* 0x0000008e8808723c */ /* 0x040fe60000041808 */
[C---:B------:R-:W-:Y:S02]  /*7900*/  LEA.HI.X.SX32 R147, R161.reuse, R167, 0x5, P0 ;  /* 0x000000a7a1937211 */ /* 0x040fe400000f2eff */
[----:B------:R-:W-:Y:S01]  /*7910*/  LEA R144, P0, R161, R146, 0x5 ;  /* 0x00000092a1907211 */ /* 0x000fe200078028ff */
[C---:B-1----:R-:W-:Y:S02]  /*7920*/  VIADD R0, R220.reuse, 0xffffd000 ;  /* 0xffffd000dc007836 */ /* 0x042fe40000000000 */
[C---:B--2---:R-:W-:Y:S03]  /*7930*/  HMMA.16816.F32.BF16 R12, R136.reuse, R28, R12 ;  /* 0x0000001c880c723c */ /* 0x044fe6000004180c */
[----:B------:R-:W-:Y:S01]  /*7940*/  @P4 IMAD.WIDE.U32 R28, R231, R232, UR18 ;  /* 0x00000012e71c4e25 */ /* 0x000fe2000f8e00e8 */
[C---:B------:R-:W-:Y:S01]  /*7950*/  LEA.HI.X.SX32 R145, R161.reuse, R147, 0x5, P0 ;  /* 0x00000093a1917211 */ /* 0x040fe200000f2eff */
[----:B------:R-:W-:Y:S01]  /*7960*/  @UP0 UMOV UR18, UR20 ;  /* 0x0000001400120c82 */ /* 0x000fe20008000000 */
[C---:B------:R-:W-:Y:S01]  /*7970*/  LEA R140, P0, R161.reuse, R144, 0x5 ;  /* 0x00000090a18c7211 */ /* 0x040fe200078028ff */
[----:B------:R-:W-:Y:S01]  /*7980*/  @UP0 UMOV UR19, UR17 ;  /* 0x0000001100130c82 */ /* 0x000fe20008000000 */
[C---:B------:R-:W-:Y:S01]  /*7990*/  HMMA.16816.F32.BF16 R16, R136.reuse, R30, R16 ;  /* 0x0000001e8810723c */ /* 0x040fe20000041810 */
[----:B------:R-:W2:Y:S01]  /*79a0*/  @P4 LDG.E R168, desc[UR38][R28.64+-0x60] ;  /* 0xffffa0261ca84981 */ /* 0x000ea2000c1e1900 */
[----:B------:R-:W-:Y:S01]  /*79b0*/  UISETP.GT.AND UP0, UPT, UR42, UR51, UPT ;  /* 0x000000332a00728c */ /* 0x000fe2000bf04270 */
[C---:B------:R-:W-:Y:S01]  /*79c0*/  LEA.HI.X.SX32 R141, R161.reuse, R145, 0x5, P0 ;  /* 0x00000091a18d7211 */ /* 0x040fe200000f2eff */
[----:B------:R-:W-:Y:S01]  /*79d0*/  @P3 VIADD R0, R220, 0x3000 ;  /* 0x00003000dc003836 */ /* 0x000fe20000000000 */
[----:B------:R-:W3:Y:S01]  /*79e0*/  @P4 LDG.E R171, desc[UR38][R28.64+-0x100] ;  /* 0xffff00261cab4981 */ /* 0x000ee2000c1e1900 */
[C---:B------:R-:W-:Y:S02]  /*79f0*/  LEA R134, P0, R161.reuse, R140, 0x5 ;  /* 0x0000008ca1867211 */ /* 0x040fe400078028ff */
[C---:B----4-:R-:W-:Y:S01]  /*7a00*/  HMMA.16816.F32.BF16 R20, R136.reuse, R32, R20 ;  /* 0x000000208814723c */ /* 0x050fe20000041814 */
[----:B------:R-:W4:Y:S02]  /*7a10*/  @P4 LDG.E R170, desc[UR38][R28.64+-0xe0] ;  /* 0xffff20261caa4981 */ /* 0x000f24000c1e1900 */
[C---:B------:R-:W-:Y:S02]  /*7a20*/  LEA.HI.X.SX32 R135, R161.reuse, R141, 0x5, P0 ;  /* 0x0000008da1877211 */ /* 0x040fe400000f2eff */
[----:B------:R1:W5:Y:S01]  /*7a30*/  @P4 LDG.E R169, desc[UR38][R28.64+-0x80] ;  /* 0xffff80261ca94981 */ /* 0x000362000c1e1900 */
[C---:B------:R-:W-:Y:S02]  /*7a40*/  LEA R132, P0, R161.reuse, R134, 0x5 ;  /* 0x00000086a1847211 */ /* 0x040fe400078028ff */
[----:B------:R-:W-:Y:S01]  /*7a50*/  HMMA.16816.F32.BF16 R24, R136, R34, R24 ;  /* 0x000000228818723c */ /* 0x000fe20000041818 */
[----:B------:R1:W-:Y:S02]  /*7a60*/  REDG.E.ADD.F32.FTZ.RN.STRONG.GPU desc[UR38][R242.64], R4 ;  /* 0x00000004f20079a6 */ /* 0x0003e4000c12f326 */
[C---:B------:R-:W-:Y:S02]  /*7a70*/  LEA.HI.X.SX32 R133, R161.reuse, R135, 0x5, P0 ;  /* 0x00000087a1857211 */ /* 0x040fe400000f2eff */
[----:B------:R1:W-:Y:S01]  /*7a80*/  REDG.E.ADD.F32.FTZ.RN.STRONG.GPU desc[UR38][R164.64], R5 ;  /* 0x00000005a40079a6 */ /* 0x0003e2000c12f326 */
[C---:B------:R-:W-:Y:S03]  /*7a90*/  LEA R142, P0, R161.reuse, R132, 0x5 ;  /* 0x00000084a18e7211 */ /* 0x040fe600078028ff */
[----:B------:R1:W-:Y:S01]  /*7aa0*/  REDG.E.ADD.F32.FTZ.RN.STRONG.GPU desc[UR38][R162.64], R6 ;  /* 0x00000006a20079a6 */ /* 0x0003e2000c12f326 */
[C---:B------:R-:W-:Y:S03]  /*7ab0*/  LEA.HI.X.SX32 R143, R161.reuse, R133, 0x5, P0 ;  /* 0x00000085a18f7211 */ /* 0x040fe600000f2eff */
[----:B------:R1:W-:Y:S01]  /*7ac0*/  REDG.E.ADD.F32.FTZ.RN.STRONG.GPU desc[UR38][R156.64], R7 ;  /* 0x000000079c0079a6 */ /* 0x0003e2000c12f326 */
[C---:B------:R-:W-:Y:S03]  /*7ad0*/  IMAD.WIDE R136, R161.reuse, -0xc0, R142 ;  /* 0xffffff40a1887825 */ /* 0x040fe600078e028e */
        /* <DEDUP_REMOVED lines=10> */
[C---:B------:R-:W-:Y:S01]  /*7b80*/  LEA.HI.X.SX32 R31, R161.reuse, R33, 0x5, P0 ;  /* 0x00000021a11f7211 */ /* 0x040fe200000f2eff */
        /* <DEDUP_REMOVED lines=58> */
[----:B------:R2:W-:Y:S07]  /*7f30*/  @P4 STL [R1+0x40], R168 ;  /* 0x000040a801004387 */ /* 0x0005ee0000100800 */
[C---:B------:R-:W-:Y:S01]  /*7f40*/  HMMA.16816.F32.BF16 R112, R32.reuse, R26, R112 ;  /* 0x0000001a2070723c */ /* 0x040fe20000041870 */
[----:B------:R-:W5:Y:S07]  /*7f50*/  LDSM.16.MT88.4 R24, [R3+UR4+0x10800] ;  /* 0x010800040318783b */ /* 0x000f6e0008004200 */
[-C--:B-1----:R-:W-:Y:S08]  /*7f60*/  HMMA.16816.F32.BF16 R116, R32, R8.reuse, R116 ;  /* 0x000000082074723c */ /* 0x082ff00000041874 */
[C---:B------:R-:W-:Y:S01]  /*7f70*/  HMMA.16816.F32.BF16 R120, R132.reuse, R8, R120 ;  /* 0x000000088478723c */ /* 0x040fe20000041878 */
[----:B--2---:R-:W2:Y:S04]  /*7f80*/  LDL.LU R168, [R1+0x4] ;  /* 0x0000040001a87983 */ /* 0x004ea80000300800 */
[----:B---3--:R-:W-:Y:S03]  /*7f90*/  @P4 STL [R1+0x4c], R171 ;  /* 0x00004cab01004387 */ /* 0x008fe60000100800 */
[-C--:B------:R-:W-:Y:S01]  /*7fa0*/  HMMA.16816.F32.BF16 R124, R132, R10.reuse, R124 ;  /* 0x0000000a847c723c */ /* 0x080fe2000004187c */
[----:B------:R1:W3:Y:S04]  /*7fb0*/  LDSM.16.MT88.4 R132, [R220+0x1c00] ;  /* 0x001c0000dc84783b */ /* 0x0002e80000004200 */
[----:B----4-:R4:W-:Y:S03]  /*7fc0*/  @P4 STL [R1+0x48], R170 ;  /* 0x000048aa01004387 */ /* 0x0109e60000100800 */
[----:B------:R-:W-:Y:S01]  /*7fd0*/  HMMA.16816.F32.BF16 R128, R32, R10, R128 ;  /* 0x0000000a2080723c */ /* 0x000fe20000041880 */
[----:B-----5:R4:W-:Y:S07]  /*7fe0*/  @P4 STL [R1+0x44], R169 ;  /* 0x000044a901004387 */ /* 0x0209ee0000100800 */
        /* <DEDUP_REMOVED lines=13> */
[-C--:B------:R-:W-:Y:S08]  /*80c0*/  HMMA.16816.F32.BF16 R84, R24, R136.reuse, R84 ;  /* 0x000000881854723c */ /* 0x080ff00000041854 */
        /* <DEDUP_REMOVED lines=10> */
[----:B------:R-:W-:Y:S04]  /*8170*/  HMMA.16816.F32.BF16 R128, R24, R146, R128 ;  /* 0x000000921880723c */ /* 0x000fe80000041880 */
[----:B--2---:R-:W-:Y:S05]  /*8180*/  VIADD R168, R168, 0xffffffc0 ;  /* 0xffffffc0a8a87836 */ /* 0x004fea0000000000 */
[----:B------:R4:W-:Y:S01]  /*8190*/  STL [R1+0x4], R168 ;  /* 0x000004a801007387 */ /* 0x0009e20000100800 */
[----:B------:R-:W-:Y:S10]  /*81a0*/  BRA.U UP0, `(.L_x_494) ;  /* 0xffffffb9001c7547 */ /* 0x000ff4000b83ffff */
[C---:B------:R-:W-:Y:S01]  /*81b0*/  IMAD.SHL.U32 R2, R228.reuse, 0x10, RZ ;  /* 0x00000010e4027824 */ /* 0x040fe200078e00ff */
[----:B------:R-:W1:Y:S01]  /*81c0*/  LDCU UR8, c[0x0][0x500] ;  /* 0x0000a000ff0877ac */ /* 0x000e620008000800 */
[----:B----4-:R-:W-:Y:S01]  /*81d0*/  IMAD.SHL.U32 R168, R228, 0x2, RZ ;  /* 0x00000002e4a87824 */ /* 0x010fe200078e00ff */
        /* <DEDUP_REMOVED lines=173> */
.L_x_495:
        /* <DEDUP_REMOVED lines=12> */
.L_x_496:
[----:B------:R-:W2:Y:S01]  /*8d70*/  LDCU.64 UR8, c[0x0][0x5c8] ;  /* 0x0000b900ff0877ac */ /* 0x000ea20008000a00 */
[----:B------:R-:W-:-:S04]  /*8d80*/  UIADD3 UR12, UPT, UPT, UR44, UR46, URZ ;  /* 0x0000002e2c0c7290 */ /* 0x000fc8000fffe0ff */
[----:B--2---:R-:W-:Y:S02]  /*8d90*/  UIMAD.WIDE.U32 UR20, UR12, UR8, URZ ;  /* 0x000000080c1472a5 */ /* 0x004fe4000f8e00ff */
[----:B------:R-:W-:-:S04]  /*8da0*/  UIMAD UR12, UR12, UR9, URZ ;  /* 0x000000090c0c72a4 */ /* 0x000fc8000f8e02ff */
[----:B------:R-:W-:-:S06]  /*8db0*/  UIADD3 UR12, UPT, UPT, UR21, UR12, URZ ;  /* 0x0000000c150c7290 */ /* 0x000fcc000fffe0ff */
[----:B-1----:R-:W-:-:S07]  /*8dc0*/  MOV R23, UR12 ;  /* 0x0000000c00177c02 */ /* 0x002fce0008000f00 */
.L_x_497:
        /* <DEDUP_REMOVED lines=59> */
.L_x_499:
[----:B------:R-:W-:Y:S05]  /*9180*/  BSYNC.RECONVERGENT B0 ;  /* 0x0000000000007941 */ /* 0x000fea0003800200 */
.L_x_498:
        /* <DEDUP_REMOVED lines=19> */
.L_x_501:
[----:B------:R-:W-:Y:S05]  /*92c0*/  BSYNC.RECONVERGENT B0 ;  /* 0x0000000000007941 */ /* 0x000fea0003800200 */
.L_x_500:
        /* <DEDUP_REMOVED lines=25> */
.L_x_503:
[----:B------:R-:W-:Y:S05]  /*9460*/  BSYNC.RECONVERGENT B0 ;  /* 0x0000000000007941 */ /* 0x000fea0003800200 */
.L_x_502:
        /* <DEDUP_REMOVED lines=17> */
.L_x_469:
[----:B------:R-:W-:Y:S05]  /*9580*/  BSYNC.RECONVERGENT B1 ;  /* 0x0000000000017941 */ /* 0x000fea0003800200 */
.L_x_447:
[----:B------:R-:W5:Y:S01]  /*9590*/  LDCU UR9, c[0x0][0x438] ;  /* 0x00008700ff0977ac */ /* 0x000f620008000800 */
[----:B------:R-:W1:Y:S01]  /*95a0*/  LDCU UR10, c[0x0][0x370] ;  /* 0x00006e00ff0a77ac */ /* 0x000e620008000800 */
[----:B-----5:R-:W-:-:S04]  /*95b0*/  UIADD3 UR9, UPT, UPT, UR9, 0x7f, URZ ;  /* 0x0000007f09097890 */ /* 0x020fc8000fffe0ff */
        /* <DEDUP_REMOVED lines=8> */
.L_x_505:
        /* <DEDUP_REMOVED lines=12> */
.L_x_887:


//--------------------- .text._ZN5flash25flash_bwd_dot_do_o_kernelILb0E23Flash_bwd_kernel_traitsILi96ELi64ELi128ELi8ELi2ELi4ELi4ELb1ELb0EN7cutlass10bfloat16_tE19Flash_kernel_traitsILi96ELi64ELi128ELi8ES3_EEEEvNS_16Flash_bwd_paramsE --------------------------
	.section	.text._ZN5flash25flash_bwd_dot_do_o_kernelILb0E23Flash_bwd_kernel_traitsILi96ELi64ELi128ELi8ELi2ELi4ELi4ELb1ELb0EN7cutlass10bfloat16_tE19Flash_kernel_traitsILi96ELi64ELi128ELi8ES3_EEEEvNS_16Flash_bwd_paramsE,"ax",@progbits
	.align	128
        .global         _ZN5flash25flash_bwd_dot_do_o_kernelILb0E23Flash_bwd_kernel_traitsILi96ELi64ELi128ELi8ELi2ELi4ELi4ELb1ELb0EN7cutlass10bfloat16_tE19Flash_kernel_traitsILi96ELi64ELi128ELi8ES3_EEEEvNS_16Flash_bwd_paramsE
        .type           _ZN5flash25flash_bwd_dot_do_o_kernelILb0E23Flash_bwd_kernel_traitsILi96ELi64ELi128ELi8ELi2ELi4ELi4ELb1ELb0EN7cutlass10bfloat16_tE19Flash_kernel_traitsILi96ELi64ELi128ELi8ES3_EEEEvNS_16Flash_bwd_paramsE,@function
        .size           _ZN5flash25flash_bwd_dot_do_o_kernelILb0E23Flash_bwd_kernel_traitsILi96ELi64ELi128ELi8ELi2ELi4ELi4ELb1ELb0EN7cutlass10bfloat16_tE19Flash_kernel_traitsILi96ELi64ELi128ELi8ES3_EEEEvNS_16Flash_bwd_paramsE,(.L_x_888 - _ZN5flash25flash_bwd_dot_do_o_kernelILb0E23Flash_bwd_kernel_traitsILi96ELi64ELi128ELi8ELi2ELi4ELi4ELb1ELb0EN7cutlass10bfloat16_tE19Flash_kernel_traitsILi96ELi64ELi128ELi8ES3_EEEEvNS_16Flash_bwd_paramsE)
        .other          _ZN5flash25flash_bwd_dot_do_o_kernelILb0E23Flash_bwd_kernel_traitsILi96ELi64ELi128ELi8ELi2ELi4ELi4ELb1ELb0EN7cutlass10bfloat16_tE19Flash_kernel_traitsILi96ELi64ELi128ELi8ES3_EEEEvNS_16Flash_bwd_paramsE,@"STO_CUDA_ENTRY STV_DEFAULT"
_ZN5flash25flash_bwd_dot_do_o_kernelILb0E23Flash_bwd_kernel_traitsILi96ELi64ELi128ELi8ELi2ELi4ELi4ELb1ELb0EN7cutlass10bfloat16_tE19Flash_kernel_traitsILi96ELi64ELi128ELi8ES3_EEEEvNS_16Flash_bwd_paramsE:
.text._ZN5flash25flash_bwd_dot_do_o_kernelILb0E23Flash_bwd_kernel_traitsILi96ELi64ELi128ELi8ELi2ELi4ELi4ELb1ELb0EN7cutlass10bfloat16_tE19Flash_kernel_traitsILi96ELi64ELi128ELi8ES3_EEEEvNS_16Flash_bwd_paramsE:
[----:B------:R-:W-:Y:S08]  /*0000*/  LDC R1, c[0x0][0x37c] ;  /* 0x0000df00ff017b82 */ /* 0x000ff00000000800 */
[----:B------:R-:W0:Y:S01]  /*0010*/  LDC.64 R2, c[0x0][0x460] ;  /* 0x00011800ff027b82 */ /* 0x000e220000000a00 */
[----:B------:R-:W1:Y:S01]  /*0020*/  S2R R0, SR_CTAID.Y ;  /* 0x0000000000007919 */ /* 0x000e620000002600 */
[----:B------:R-:W2:Y:S01]  /*0030*/  LDCU.64 UR6, c[0x0][0x358] ;  /* 0x00006b00ff0677ac */ /* 0x000ea20008000a00 */
[----:B------:R-:W-:Y:S01]  /*0040*/  IMAD.MOV.U32 R7, RZ, RZ, -0x1 ;  /* 0xffffffffff077424 */ /* 0x000fe200078e00ff */
[----:B0-----:R-:W-:-:S02]  /*0050*/  ISETP.NE.U32.AND P1, PT, R2, RZ, PT ;  /* 0x000000ff0200720c */ /* 0x001fc40003f25070 */
[----:B------:R-:W-:Y:S02]  /*0060*/  ISETP.NE.U32.AND P0, PT, R2, RZ, PT ;  /* 0x000000ff0200720c */ /* 0x000fe40003f05070 */
[C---:B------:R-:W-:Y:S02]  /*0070*/  ISETP.NE.AND.EX P1, PT, R3.reuse, RZ, PT, P1 ;  /* 0x000000ff0300720c */ /* 0x040fe40003f25310 */
[----:B------:R-:W-:-:S11]  /*0080*/  ISETP.NE.AND.EX P0, PT, R3, RZ, PT, P0 ;  /* 0x000000ff0300720c */ /* 0x000fd60003f05300 */
[----:B------:R-:W1:Y:S08]  /*0090*/  @P1 LDC.64 R4, c[0x0][0x460] ;  /* 0x00011800ff041b82 */ /* 0x000e700000000a00 */
[----:B------:R-:W0:Y:S01]  /*00a0*/  @P0 LDC.64 R2, c[0x0][0x460] ;  /* 0x00011800ff020b82 */ /* 0x000e220000000a00 */
[----:B-1----:R-:W-:-:S06]  /*00b0*/  @P1 IMAD.WIDE.U32 R4, R0, 0x4, R4 ;  /* 0x0000000400041825 */ /* 0x002fcc00078e0004 */
[----:B--2---:R-:W2:Y:S01]  /*00c0*/  @P1 LDG.E R4, desc[UR6][R4.64+0x4] ;  /* 0x0000040604041981 */ /* 0x004ea2000c1e1900 */
[----:B0-----:R-:W-:-:S05]  /*00d0*/  @P0 IMAD.WIDE.U32 R2, R0, 0x4, R2 ;  /* 0x0000000400020825 */ /* 0x001fca00078e0002 */
[----:B------:R-:W2:Y:S01]  /*00e0*/  @P0 LDG.E R7, desc[UR6][R2.64] ;  /* 0x0000000602070981 */ /* 0x000ea2000c1e1900 */
[----:B------:R-:W0:Y:S08]  /*00f0*/  S2UR UR4, SR_CTAID.X ;  /* 0x00000000000479c3 */ /* 0x000e300000002500 */
[----:B------:R-:W1:Y:S01]  /*0100*/  @!P1 LDC R6, c[0x0][0x434] ;  /* 0x00010d00ff069b82 */ /* 0x000e620000000800 */
[----:B0-----:R-:W-:Y:S01]  /*0110*/  USHF.L.U32 UR4, UR4, 0x6, URZ ;  /* 0x0000000604047899 */ /* 0x001fe200080006ff */
[----:B--2---:R-:W-:-:S05]  /*0120*/  @P1 IMAD.IADD R6, R4, 0x1, -R7 ;  /* 0x0000000104061824 */ /* 0x004fca00078e0a07 */
[----:B-1----:R-:W-:-:S13]  /*0130*/  ISETP.GT.AND P0, PT, R6, UR4, PT ;  /* 0x0000000406007c0c */ /* 0x002fda000bf04270 */
[----:B------:R-:W-:Y:S05]  /*0140*/  @!P0 EXIT ;  /* 0x000000000000894d */ /* 0x000fea0003800000 */
[----:B------:R-:W-:Y:S01]  /*0150*/  ISETP.NE.AND P0, PT, R7, -0x1, PT ;  /* 0xffffffff0700780c */ /* 0x000fe20003f05270 */
[----:B------:R-:W0:Y:S01]  /*0160*/  LDCU.U8 UR8, c[0x0][0x548] ;  /* 0x0000a900ff0877ac */ /* 0x000e220008000000 */
[----:B------:R-:W1:Y:S11]  /*0170*/  S2UR UR5, SR_CTAID.Z ;  /* 0x00000000000579c3 */ /* 0x000e760000002700 */
[----:B------:R-:W2:Y:S01]  /*0180*/  @!P0 LDC.64 R8, c[0x0][0x588] ;  /* 0x00016200ff088b82 */ /* 0x000ea20000000a00 */
[----:B0-----:R-:W-:-:S07]  /*0190*/  UISETP.NE.AND UP0, UPT, UR8, URZ, UPT ;  /* 0x000000ff0800728c */ /* 0x001fce000bf05270 */
[----:B------:R-:W0:Y:S08]  /*01a0*/  @!P0 LDC.64 R12, c[0x0][0x400] ;  /* 0x00010000ff0c8b82 */ /* 0x000e300000000a00 */
[----:B------:R-:W3:Y:S08]  /*01b0*/  @P0 LDC.64 R14, c[0x0][0x408] ;  /* 0x00010200ff0e0b82 */ /* 0x000ef00000000a00 */
[----:B------:R-:W4:Y:S01]  /*01c0*/  @P0 LDC.64 R10, c[0x0][0x590] ;  /* 0x00016400ff0a0b82 */ /* 0x000f220000000a00 */
[----:B--2---:R-:W-:-:S04]  /*01d0*/  @!P0 IMAD.WIDE.U32 R2, R0, R8, RZ ;  /* 0x0000000800028225 */ /* 0x004fc800078e00ff */
[C---:B------:R-:W-:Y:S01]  /*01e0*/  @!P0 IMAD R22, R0.reuse, R9, R3 ;  /* 0x0000000900168224 */ /* 0x040fe200078e0203 */
[----:B------:R-:W-:Y:S01]  /*01f0*/  @!P0 MOV R23, R2 ;  /* 0x0000000200178202 */ /* 0x000fe20000000f00 */
[----:B0-----:R-:W-:-:S04]  /*0200*/  @!P0 IMAD.WIDE.U32 R4, R0, R12, RZ ;  /* 0x0000000c00048225 */ /* 0x001fc800078e00ff */
[----:B------:R-:W-:Y:S02]  /*0210*/  @!P0 IMAD R32, R0, R13, R5 ;  /* 0x0000000d00208224 */ /* 0x000fe400078e0205 */
[----:B------:R-:W-:Y:S02]  /*0220*/  @!P0 IMAD.MOV.U32 R33, RZ, RZ, R4 ;  /* 0x000000ffff218224 */ /* 0x000fe400078e0004 */
[----:B---3--:R-:W-:-:S04]  /*0230*/  @P0 IMAD.WIDE.U32 R4, R7, R14, RZ ;  /* 0x0000000e07040225 */ /* 0x008fc800078e00ff */
[C---:B------:R-:W-:Y:S01]  /*0240*/  @P0 IMAD R32, R7.reuse, R15, R5 ;  /* 0x0000000f07200224 */ /* 0x040fe200078e0205 */
[----:B------:R-:W-:Y:S01]  /*0250*/  @P0 MOV R33, R4 ;  /* 0x0000000400210202 */ /* 0x000fe20000000f00 */
[----:B----4-:R-:W-:-:S04]  /*0260*/  @P0 IMAD.WIDE.U32 R2, R7, R10, RZ ;  /* 0x0000000a07020225 */ /* 0x010fc800078e00ff */
[----:B------:R-:W-:Y:S02]  /*0270*/  @P0 IMAD R22, R7, R11, R3 ;  /* 0x0000000b07160224 */ /* 0x000fe400078e0203 */
[----:B------:R-:W-:Y:S01]  /*0280*/  @P0 IMAD.MOV.U32 R23, RZ, RZ, R2 ;  /* 0x000000ffff170224 */ /* 0x000fe200078e0002 */
[----:B-1----:R-:W-:Y:S06]  /*0290*/  BRA.U !UP0, `(.L_x_506) ;  /* 0x0000000108247547 */ /* 0x002fec000b800000 */
[----:B------:R-:W0:Y:S01]  /*02a0*/  LDC R5, c[0x0][0x444] ;  /* 0x00011100ff057b82 */ /* 0x000e220000000800 */
[----:B------:R-:W-:-:S07]  /*02b0*/  ISETP.NE.AND P0, PT, R7, -0x1, PT ;  /* 0xffffffff0700780c */ /* 0x000fce0003f05270 */
[----:B------:R-:W1:Y:S08]  /*02c0*/  LDC R2, c[0x0][0x430] ;  /* 0x00010c00ff027b82 */ /* 0x000e700000000800 */
[----:B------:R-:W1:Y:S01]  /*02d0*/  LDC R3, c[0x0][0x454] ;  /* 0x00011500ff037b82 */ /* 0x000e620000000800 */
[----:B0-----:R-:W-:Y:S02]  /*02e0*/  @!P0 IMAD R7, R0, R5, RZ ;  /* 0x0000000500078224 */ /* 0x001fe400078e02ff */
[----:B-1----:R-:W-:-:S02]  /*02f0*/  IMAD R2, R2, 0x80, R3 ;  /* 0x0000008002027824 */ /* 0x002fc400078e0203 */
[----:B------:R-:W-:-:S04]  /*0300*/  IMAD R3, R0, 0x80, R7 ;  /* 0x0000008000037824 */ /* 0x000fc800078e0207 */
[----:B------:R-:W-:Y:S01]  /*0310*/  IMAD R3, R2, UR5, R3 ;  /* 0x0000000502037c24 */ /* 0x000fe2000f8e0203 */
[----:B------:R-:W-:Y:S06]  /*0320*/  BRA `(.L_x_507) ;  /* 0x0000000000107947 */ /* 0x000fec0003800000 */
.L_x_506:
[----:B------:R-:W0:Y:S08]  /*0330*/  LDC R3, c[0x0][0x3e0] ;  /* 0x0000f800ff037b82 */ /* 0x000e300000000800 */
[----:B------:R-:W1:Y:S01]  /*0340*/  LDC R5, c[0x0][0x444] ;  /* 0x00011100ff057b82 */ /* 0x000e620000000800 */
[----:B0-----:R-:W-:-:S04]  /*0350*/  IMAD R0, R0, R3, UR5 ;  /* 0x0000000500007e24 */ /* 0x001fc8000f8e0203 */
[----:B-1----:R-:W-:-:S07]  /*0360*/  IMAD R3, R0, R5, RZ ;  /* 0x0000000500037224 */ /* 0x002fce00078e02ff */
.L_x_507:
[----:B------:R-:W0:Y:S01]  /*0370*/  S2R R0, SR_TID.X ;  /* 0x0000000000007919 */ /* 0x000e220000002100 */
[----:B------:R-:W-:Y:S01]  /*0380*/  IADD3 R5, PT, PT, R6, -UR4, RZ ;  /* 0x8000000406057c10 */ /* 0x000fe2000fffe0ff */
[----:B------:R-:W-:Y:S01]  /*0390*/  BSSY.RECONVERGENT B0, `(.L_x_508) ;  /* 0x0000024000007945 */ /* 0x000fe20003800200 */
[----:B------:R-:W-:Y:S01]  /*03a0*/  VIADD R3, R3, UR4 ;  /* 0x0000000403037c36 */ /* 0x000fe20008000000 */
[----:B------:R-:W-:Y:S02]  /*03b0*/  CS2R R6, SRZ ;  /* 0x0000000000067805 */ /* 0x000fe4000001ff00 */
[----:B------:R-:W-:Y:S02]  /*03c0*/  CS2R R10, SRZ ;  /* 0x00000000000a7805 */ /* 0x000fe4000001ff00 */
[----:B------:R-:W-:Y:S02]  /*03d0*/  CS2R R8, SRZ ;  /* 0x0000000000087805 */ /* 0x000fe4000001ff00 */
[----:B------:R-:W-:-:S02]  /*03e0*/  CS2R R14, SRZ ;  /* 0x00000000000e7805 */ /* 0x000fc4000001ff00 */
[----:B------:R-:W-:Y:S02]  /*03f0*/  CS2R R12, SRZ ;  /* 0x00000000000c7805 */ /* 0x000fe4000001ff00 */
[----:B0-----:R-:W-:Y:S01]  /*0400*/  SHF.R.U32.HI R2, RZ, 0x2, R0 ;  /* 0x00000002ff027819 */ /* 0x001fe20000011600 */
[----:B------:R-:W-:-:S03]  /*0410*/  IMAD.SHL.U32 R30, R0, 0x8, RZ ;  /* 0x00000008001e7824 */ /* 0x000fc600078e00ff */
[----:B------:R-:W-:Y:S02]  /*0420*/  ISETP.GE.AND P0, PT, R2, R5, PT ;  /* 0x000000050200720c */ /* 0x000fe40003f06270 */
[----:B------:R-:W-:Y:S02]  /*0430*/  CS2R R4, SRZ ;  /* 0x0000000000047805 */ /* 0x000fe4000001ff00 */
[----:B------:R-:W-:-:S04]  /*0440*/  LOP3.LUT R30, R30, 0x18, RZ, 0xc0, !PT ;  /* 0x000000181e1e7812 */ /* 0x000fc800078ec0ff */
[C---:B------:R-:W-:Y:S02]  /*0450*/  LOP3.LUT R34, R30.reuse, 0x20, RZ, 0xfc, !PT ;  /* 0x000000201e227812 */ /* 0x040fe400078efcff */
[----:B------:R-:W-:-:S03]  /*0460*/  LOP3.LUT R35, R30, 0x40, RZ, 0xfc, !PT ;  /* 0x000000401e237812 */ /* 0x000fc600078efcff */
[----:B------:R-:W-:Y:S05]  /*0470*/  @P0 BRA `(.L_x_509) ;  /* 0x0000000000540947 */ /* 0x000fea0003800000 */
[----:B------:R-:W0:Y:S01]  /*0480*/  LDC.64 R16, c[0x0][0x590] ;  /* 0x00016400ff107b82 */ /* 0x000e220000000a00 */
[----:B------:R-:W-:Y:S01]  /*0490*/  HFMA2 R31, -RZ, RZ, 0, 0 ;  /* 0x00000000ff1f7431 */ /* 0x000fe200000001ff */
[----:B------:R-:W1:Y:S01]  /*04a0*/  LDCU UR8, c[0x0][0x440] ;  /* 0x00008800ff0877ac */ /* 0x000e620008000800 */
[----:B------:R-:W2:Y:S05]  /*04b0*/  LDCU.64 UR10, c[0x0][0x550] ;  /* 0x0000aa00ff0a77ac */ /* 0x000eaa0008000a00 */
[----:B------:R-:W3:Y:S01]  /*04c0*/  LDC.64 R18, c[0x0][0x598] ;  /* 0x00016600ff127b82 */ /* 0x000ee20000000a00 */
[----:B-1----:R-:W-:Y:S02]  /*04d0*/  ISETP.GE.AND P2, PT, R34, UR8, PT ;  /* 0x0000000822007c0c */ /* 0x002fe4000bf46270 */
[----:B------:R-:W-:Y:S01]  /*04e0*/  ISETP.GE.AND P3, PT, R35, UR8, PT ;  /* 0x0000000823007c0c */ /* 0x000fe2000bf66270 */
[----:B0-----:R-:W-:-:S04]  /*04f0*/  IMAD.WIDE.U32 R20, R16, UR4, R30 ;  /* 0x0000000410147c25 */ /* 0x001fc8000f8e001e */
[----:B------:R-:W-:Y:S01]  /*0500*/  IMAD R21, R17, UR4, R21 ;  /* 0x0000000411157c24 */ /* 0x000fe2000f8e0215 */
[----:B------:R-:W-:-:S05]  /*0510*/  IADD3 R20, P1, PT, R23, R20, RZ ;  /* 0x0000001417147210 */ /* 0x000fca0007f3e0ff */
[----:B------:R-:W-:Y:S01]  /*0520*/  IMAD.X R21, R22, 0x1, R21, P1 ;  /* 0x0000000116157824 */ /* 0x000fe200008e0615 */
[----:B------:R-:W-:Y:S01]  /*0530*/  ISETP.GE.AND P1, PT, R30, UR8, PT ;  /* 0x000000081e007c0c */ /* 0x000fe2000bf26270 */
[----:B---3--:R-:W-:-:S04]  /*0540*/  IMAD.WIDE.U32 R20, R18, UR5, R20 ;  /* 0x0000000512147c25 */ /* 0x008fc8000f8e0014 */
[----:B------:R-:W-:Y:S02]  /*0550*/  IMAD R21, R19, UR5, R21 ;  /* 0x0000000513157c24 */ /* 0x000fe4000f8e0215 */
[----:B------:R-:W-:-:S04]  /*0560*/  IMAD.WIDE.U32 R18, R2, R16, R20 ;  /* 0x0000001002127225 */ /* 0x000fc800078e0014 */
[----:B------:R-:W-:Y:S01]  /*0570*/  IMAD R17, R2, R17, R19 ;  /* 0x0000001102117224 */ /* 0x000fe200078e0213 */
[----:B--2---:R-:W-:-:S04]  /*0580*/  LEA R16, P4, R18, UR10, 0x1 ;  /* 0x0000000a12107c11 */ /* 0x004fc8000f8808ff */
[----:B------:R-:W-:-:S05]  /*0590*/  LEA.HI.X R17, R18, UR11, R17, 0x1, P4 ;  /* 0x0000000b12117c11 */ /* 0x000fca000a0f0c11 */
[----:B------:R0:W5:Y:S04]  /*05a0*/  @!P1 LDG.E.128 R12, desc[UR6][R16.64] ;  /* 0x00000006100c9981 */ /* 0x000168000c1e1d00 */
[----:B------:R0:W5:Y:S04]  /*05b0*/  @!P2 LDG.E.128 R8, desc[UR6][R16.64+0x40] ;  /* 0x000040061008a981 */ /* 0x000168000c1e1d00 */
[----:B------:R0:W5:Y:S02]  /*05c0*/  @!P3 LDG.E.128 R4, desc[UR6][R16.64+0x80] ;  /* 0x000080061004b981 */ /* 0x000164000c1e1d00 */
.L_x_509:
[----:B------:R-:W-:Y:S05]  /*05d0*/  BSYNC.RECONVERGENT B0 ;  /* 0x0000000000007941 */ /* 0x000fea0003800200 */
.L_x_508:
[----:B------:R-:W-:Y:S01]  /*05e0*/  BSSY.RECONVERGENT B0, `(.L_x_510) ;  /* 0x000001d000007945 */ /* 0x000fe20003800200 */
[----:B------:R-:W-:Y:S02]  /*05f0*/  CS2R R18, SRZ ;  /* 0x0000000000127805 */ /* 0x000fe4000001ff00 */
[----:B0-----:R-:W-:Y:S02]  /*0600*/  CS2R R16, SRZ ;  /* 0x0000000000107805 */ /* 0x001fe4000001ff00 */
[----:B------:R-:W-:Y:S02]  /*0610*/  CS2R R22, SRZ ;  /* 0x0000000000167805 */ /* 0x000fe4000001ff00 */
[----:B------:R-:W-:Y:S02]  /*0620*/  CS2R R20, SRZ ;  /* 0x0000000000147805 */ /* 0x000fe4000001ff00 */
[----:B------:R-:W-:Y:S02]  /*0630*/  CS2R R26, SRZ ;  /* 0x00000000001a7805 */ /* 0x000fe4000001ff00 */
[----:B------:R-:W-:Y:S01]  /*0640*/  CS2R R24, SRZ ;  /* 0x0000000000187805 */ /* 0x000fe2000001ff00 */
[----:B------:R-:W-:Y:S06]  /*0650*/  @P0 BRA `(.L_x_511) ;  /* 0x0000000000540947 */ /* 0x000fec0003800000 */
[----:B------:R-:W0:Y:S01]  /*0660*/  LDC.64 R28, c[0x0][0x408] ;  /* 0x00010200ff1c7b82 */ /* 0x000e220000000a00 */
[----:B------:R-:W1:Y:S01]  /*0670*/  LDCU UR10, c[0x0][0x440] ;  /* 0x00008800ff0a77ac */ /* 0x000e620008000800 */
[----:B------:R-:W-:Y:S01]  /*0680*/  IMAD.MOV.U32 R31, RZ, RZ, RZ ;  /* 0x000000ffff1f7224 */ /* 0x000fe200078e00ff */
[----:B------:R-:W2:Y:S01]  /*0690*/  LDCU.64 UR8, c[0x0][0x3f0] ;  /* 0x00007e00ff0877ac */ /* 0x000ea20008000a00 */
[----:B-1----:R-:W-:Y:S02]  /*06a0*/  ISETP.GE.AND P1, PT, R30, UR10, PT ;  /* 0x0000000a1e007c0c */ /* 0x002fe4000bf26270 */
[----:B------:R-:W-:Y:S02]  /*06b0*/  ISETP.GE.AND P2, PT, R34, UR10, PT ;  /* 0x0000000a22007c0c */ /* 0x000fe4000bf46270 */
[----:B------:R-:W-:Y:S01]  /*06c0*/  ISETP.GE.AND P3, PT, R35, UR10, PT ;  /* 0x0000000a23007c0c */ /* 0x000fe2000bf66270 */
[----:B0-----:R-:W-:-:S04]  /*06d0*/  IMAD.WIDE.U32 R30, R28, UR4, R30 ;  /* 0x000000041c1e7c25 */ /* 0x001fc8000f8e001e */
[----:B------:R-:W-:Y:S01]  /*06e0*/  IMAD R31, R29, UR4, R31 ;  /* 0x000000041d1f7c24 */ /* 0x000fe2000f8e021f */
[----:B------:R-:W-:-:S04]  /*06f0*/  IADD3 R30, P0, PT, R33, R30, RZ ;  /* 0x0000001e211e7210 */ /* 0x000fc80007f1e0ff */
[----:B------:R-:W-:Y:S02]  /*0700*/  IADD3.X R31, PT, PT, R32, R31, RZ, P0, !PT ;  /* 0x0000001f201f7210 */ /* 0x000fe400007fe4ff */
[----:B------:R-:W0:Y:S02]  /*0710*/  LDC.64 R32, c[0x0][0x410] ;  /* 0x00010400ff207b82 */ /* 0x000e240000000a00 */
[----:B0-----:R-:W-:-:S04]  /*0720*/  IMAD.WIDE.U32 R30, R32, UR5, R30 ;  /* 0x00000005201e7c25 */ /* 0x001fc8000f8e001e */
        /* <DEDUP_REMOVED lines=8> */
.L_x_511:
[----:B------:R-:W-:Y:S05]  /*07b0*/  BSYNC.RECONVERGENT B0 ;  /* 0x0000000000007941 */ /* 0x000fea0003800200 */
.L_x_510:
[C---:B0----5:R-:W-:Y:S01]  /*07c0*/  LOP3.LUT R28, R12.reuse, 0xffff0000, RZ, 0xc0, !PT ;  /* 0xffff00000c1c7812 */ /* 0x061fe200078ec0ff */
[----:B------:R-:W-:Y:S01]  /*07d0*/  IMAD.U32 R12, R12, 0x10000, RZ ;  /* 0x000100000c0c7824 */ /* 0x000fe200078e00ff */
[C---:B------:R-:W-:Y:S01]  /*07e0*/  LOP3.LUT R31, R24.reuse, 0xffff0000, RZ, 0xc0, !PT ;  /* 0xffff0000181f7812 */ /* 0x040fe200078ec0ff */
[----:B------:R-:W-:Y:S01]  /*07f0*/  IMAD.U32 R29, R24, 0x10000, RZ ;  /* 0x00010000181d7824 */ /* 0x000fe200078e00ff */
[C---:B------:R-:W-:Y:S01]  /*0800*/  SHF.L.U32 R24, R13.reuse, 0x10, RZ ;  /* 0x000000100d187819 */ /* 0x040fe200000006ff */
[----:B------:R-:W0:Y:S01]  /*0810*/  LDCU UR8, c[0x0][0x4f4] ;  /* 0x00009e80ff0877ac */ /* 0x000e220008000800 */
[----:B------:R-:W-:Y:S01]  /*0820*/  LOP3.LUT R13, R13, 0xffff0000, RZ, 0xc0, !PT ;  /* 0xffff00000d0d7812 */ /* 0x000fe200078ec0ff */
[----:B------:R-:W-:Y:S01]  /*0830*/  FMUL.FTZ R33, R28, R31 ;  /* 0x0000001f1c217220 */ /* 0x000fe20000410000 */
[C---:B------:R-:W-:Y:S01]  /*0840*/  IMAD.U32 R31, R25.reuse, 0x10000, RZ ;  /* 0x00010000191f7824 */ /* 0x040fe200078e00ff */
[----:B------:R-:W-:Y:S02]  /*0850*/  LOP3.LUT R28, R25, 0xffff0000, RZ, 0xc0, !PT ;  /* 0xffff0000191c7812 */ /* 0x000fe400078ec0ff */
[----:B------:R-:W-:Y:S01]  /*0860*/  FFMA.FTZ R29, R12, R29, R33 ;  /* 0x0000001d0c1d7223 */ /* 0x000fe20000010021 */
[----:B------:R-:W-:Y:S01]  /*0870*/  SHF.L.U32 R25, R26, 0x10, RZ ;  /* 0x000000101a197819 */ /* 0x000fe200000006ff */
[C---:B------:R-:W-:Y:S01]  /*0880*/  IMAD.U32 R12, R14.reuse, 0x10000, RZ ;  /* 0x000100000e0c7824 */ /* 0x040fe200078e00ff */
[----:B------:R-:W-:Y:S01]  /*0890*/  LOP3.LUT R14, R14, 0xffff0000, RZ, 0xc0, !PT ;  /* 0xffff00000e0e7812 */ /* 0x000fe200078ec0ff */
[----:B------:R-:W-:Y:S01]  /*08a0*/  FFMA.FTZ R24, R24, R31, R29 ;  /* 0x0000001f18187223 */ /* 0x000fe2000001001d */
[----:B------:R-:W-:-:S03]  /*08b0*/  LOP3.LUT P0, RZ, R0, 0x3, RZ, 0xc0, !PT ;  /* 0x0000000300ff7812 */ /* 0x000fc6000780c0ff */
[----:B------:R-:W-:Y:S01]  /*08c0*/  FFMA.FTZ R29, R13, R28, R24 ;  /* 0x0000001c0d1d7223 */ /* 0x000fe20000010018 */
[----:B------:R-:W-:-:S03]  /*08d0*/  LOP3.LUT R13, R26, 0xffff0000, RZ, 0xc0, !PT ;  /* 0xffff00001a0d7812 */ /* 0x000fc600078ec0ff */
[----:B------:R-:W-:Y:S01]  /*08e0*/  FFMA.FTZ R29, R12, R25, R29 ;  /* 0x000000190c1d7223 */ /* 0x000fe2000001001d */
[C---:B------:R-:W-:Y:S01]  /*08f0*/  IMAD.U32 R12, R15.reuse, 0x10000, RZ ;  /* 0x000100000f0c7824 */ /* 0x040fe200078e00ff */
[----:B------:R-:W-:Y:S01]  /*0900*/  LOP3.LUT R15, R15, 0xffff0000, RZ, 0xc0, !PT ;  /* 0xffff00000f0f7812 */ /* 0x000fe200078ec0ff */
[C---:B------:R-:W-:Y:S02]  /*0910*/  IMAD.U32 R25, R27.reuse, 0x10000, RZ ;  /* 0x000100001b197824 */ /* 0x040fe400078e00ff */
[----:B------:R-:W-:Y:S01]  /*0920*/  FFMA.FTZ R13, R14, R13, R29 ;  /* 0x0000000d0e0d7223 */ /* 0x000fe2000001001d */
[----:B------:R-:W-:-:S03]  /*0930*/  LOP3.LUT R14, R27, 0xffff0000, RZ, 0xc0, !PT ;  /* 0xffff00001b0e7812 */ /* 0x000fc600078ec0ff */
[----:B------:R-:W-:Y:S01]  /*0940*/  FFMA.FTZ R24, R12, R25, R13 ;  /* 0x000000190c187223 */ /* 0x000fe2000001000d */
[----:B------:R-:W-:Y:S01]  /*0950*/  SHF.L.U32 R12, R8, 0x10, RZ ;  /* 0x00000010080c7819 */ /* 0x000fe200000006ff */
[----:B------:R-:W-:Y:S01]  /*0960*/  IMAD.U32 R13, R20, 0x10000, RZ ;  /* 0x00010000140d7824 */ /* 0x000fe200078e00ff */
[----:B------:R-:W-:Y:S01]  /*0970*/  LOP3.LUT R8, R8, 0xffff0000, RZ, 0xc0, !PT ;  /* 0xffff000008087812 */ /* 0x000fe200078ec0ff */
[----:B------:R-:W-:Y:S01]  /*0980*/  FFMA.FTZ R25, R15, R14, R24 ;  /* 0x0000000e0f197223 */ /* 0x000fe20000010018 */
[----:B------:R-:W-:Y:S02]  /*0990*/  LOP3.LUT R15, R20, 0xffff0000, RZ, 0xc0, !PT ;  /* 0xffff0000140f7812 */ /* 0x000fe400078ec0ff */
[C---:B------:R-:W-:Y:S01]  /*09a0*/  LOP3.LUT R14, R21.reuse, 0xffff0000, RZ, 0xc0, !PT ;  /* 0xffff0000150e7812 */ /* 0x040fe200078ec0ff */
[----:B------:R-:W-:Y:S01]  /*09b0*/  FFMA.FTZ R25, R12, R13, R25 ;  /* 0x0000000d0c197223 */ /* 0x000fe20000010019 */
[----:B------:R-:W-:Y:S01]  /*09c0*/  SHF.L.U32 R13, R21, 0x10, RZ ;  /* 0x00000010150d7819 */ /* 0x000fe200000006ff */
[C---:B------:R-:W-:Y:S01]  /*09d0*/  IMAD.U32 R12, R9.reuse, 0x10000, RZ ;  /* 0x00010000090c7824 */ /* 0x040fe200078e00ff */
[----:B------:R-:W-:Y:S01]  /*09e0*/  LOP3.LUT R9, R9, 0xffff0000, RZ, 0xc0, !PT ;  /* 0xffff000009097812 */ /* 0x000fe200078ec0ff */
[----:B------:R-:W-:Y:S01]  /*09f0*/  FFMA.FTZ R15, R8, R15, R25 ;  /* 0x0000000f080f7223 */ /* 0x000fe20000010019 */
[C---:B------:R-:W-:Y:S01]  /*0a00*/  IMAD.U32 R8, R10.reuse, 0x10000, RZ ;  /* 0x000100000a087824 */ /* 0x040fe200078e00ff */
[----:B------:R-:W-:-:S02]  /*0a10*/  LOP3.LUT R10, R10, 0xffff0000, RZ, 0xc0, !PT ;  /* 0xffff00000a0a7812 */ /* 0x000fc400078ec0ff */
[----:B------:R-:W-:Y:S01]  /*0a20*/  FFMA.FTZ R12, R12, R13, R15 ;  /* 0x0000000d0c0c7223 */ /* 0x000fe2000001000f */
[----:B------:R-:W-:-:S03]  /*0a30*/  SHF.L.U32 R13, R22, 0x10, RZ ;  /* 0x00000010160d7819 */ /* 0x000fc600000006ff */
[----:B------:R-:W-:Y:S01]  /*0a40*/  FFMA.FTZ R15, R9, R14, R12 ;  /* 0x0000000e090f7223 */ /* 0x000fe2000001000c */
[----:B------:R-:W-:-:S03]  /*0a50*/  LOP3.LUT R9, R22, 0xffff0000, RZ, 0xc0, !PT ;  /* 0xffff000016097812 */ /* 0x000fc600078ec0ff */
[----:B------:R-:W-:Y:S01]  /*0a60*/  FFMA.FTZ R15, R8, R13, R15 ;  /* 0x0000000d080f7223 */ /* 0x000fe2000001000f */
[----:B------:R-:W-:Y:S01]  /*0a70*/  SHF.L.U32 R13, R23, 0x10, RZ ;  /* 0x00000010170d7819 */ /* 0x000fe200000006ff */
[C---:B------:R-:W-:Y:S01]  /*0a80*/  IMAD.U32 R8, R11.reuse, 0x10000, RZ ;  /* 0x000100000b087824 */ /* 0x040fe200078e00ff */
[----:B------:R-:W-:Y:S01]  /*0a90*/  LOP3.LUT R11, R11, 0xffff0000, RZ, 0xc0, !PT ;  /* 0xffff00000b0b7812 */ /* 0x000fe200078ec0ff */
[----:B------:R-:W-:Y:S01]  /*0aa0*/  FFMA.FTZ R9, R10, R9, R15 ;  /* 0x000000090a097223 */ /* 0x000fe2000001000f */
[----:B------:R-:W-:-:S03]  /*0ab0*/  LOP3.LUT R10, R23, 0xffff0000, RZ, 0xc0, !PT ;  /* 0xffff0000170a7812 */ /* 0x000fc600078ec0ff */
[----:B------:R-:W-:Y:S01]  /*0ac0*/  FFMA.FTZ R12, R8, R13, R9 ;  /* 0x0000000d080c7223 */ /* 0x000fe20000010009 */
[----:B------:R-:W-:Y:S01]  /*0ad0*/  SHF.L.U32 R9, R16, 0x10, RZ ;  /* 0x0000001010097819 */ /* 0x000fe200000006ff */
[C---:B------:R-:W-:Y:S01]  /*0ae0*/  IMAD.U32 R8, R4.reuse, 0x10000, RZ ;  /* 0x0001000004087824 */ /* 0x040fe200078e00ff */
        /* <DEDUP_REMOVED lines=21> */
[----:B------:R-:W-:-:S04]  /*0c40*/  FFMA.FTZ R4, R4, R9, R5 ;  /* 0x0000000904047223 */ /* 0x000fc80000010005 */
[----:B------:R-:W-:-:S05]  /*0c50*/  FFMA.FTZ R4, R7, R6, R4 ;  /* 0x0000000607047223 */ /* 0x000fca0000010004 */
[----:B------:R-:W1:Y:S02]  /*0c60*/  SHFL.BFLY PT, R5, R4, 0x2, 0x1f ;  /* 0x0c401f0004057f89 */ /* 0x000e6400000e0000 */
[----:B-1----:R-:W-:-:S05]  /*0c70*/  FADD.FTZ R5, R4, R5 ;  /* 0x0000000504057221 */ /* 0x002fca0000010000 */
[----:B------:R-:W1:Y:S02]  /*0c80*/  SHFL.BFLY PT, R6, R5, 0x1, 0x1f ;  /* 0x0c201f0005067f89 */ /* 0x000e6400000e0000 */
[----:B-1----:R-:W-:-:S04]  /*0c90*/  FADD.FTZ R6, R5, R6 ;  /* 0x0000000605067221 */ /* 0x002fc80000010000 */
[----:B0-----:R-:W-:Y:S01]  /*0ca0*/  FMUL.FTZ R7, R6, UR8 ;  /* 0x0000000806077c20 */ /* 0x001fe20008410000 */
[----:B------:R-:W-:Y:S06]  /*0cb0*/  @P0 EXIT ;  /* 0x000000000000094d */ /* 0x000fec0003800000 */
[----:B------:R-:W0:Y:S01]  /*0cc0*/  LDCU.64 UR4, c[0x0][0x5e8] ;  /* 0x0000bd00ff0477ac */ /* 0x000e220008000a00 */
[----:B------:R-:W-:-:S04]  /*0cd0*/  IADD3 R0, P0, PT, R3, R2, RZ ;  /* 0x0000000203007210 */ /* 0x000fc80007f1e0ff */
[----:B------:R-:W-:Y:S02]  /*0ce0*/  LEA.HI.X.SX32 R3, R3, RZ, 0x1, P0 ;  /* 0x000000ff03037211 */ /* 0x000fe400000f0eff */
[----:B0-----:R-:W-:-:S04]  /*0cf0*/  LEA R2, P0, R0, UR4, 0x2 ;  /* 0x0000000400027c11 */ /* 0x001fc8000f8010ff */
[----:B------:R-:W-:-:S05]  /*0d00*/  LEA.HI.X R3, R0, UR5, R3, 0x2, P0 ;  /* 0x0000000500037c11 */ /* 0x000fca00080f1403 */
[----:B------:R-:W-:Y:S01]  /*0d10*/  STG.E desc[UR6][R2.64], R7 ;  /* 0x0000000702007986 */ /* 0x000fe2000c101906 */
[----:B------:R-:W-:Y:S05]  /*0d20*/  EXIT ;  /* 0x000000000000794d */ /* 0x000fea0003800000 */
.L_x_512:
        /* <DEDUP_REMOVED lines=13> */
.L_x_888:


//--------------------- .text._ZN5flash25flash_bwd_dot_do_o_kernelILb1E23Flash_bwd_kernel_traitsILi96ELi64ELi128ELi8ELi2ELi4ELi4ELb1ELb0EN7cutlass10bfloat16_tE19Flash_kernel_traitsILi96ELi64ELi128ELi8ES3_EEEEvNS_16Flash_bwd_paramsE --------------------------
	.section	.text._ZN5flash25flash_bwd_dot_do_o_kernelILb1E23Flash_bwd_kernel_traitsILi96ELi64ELi128ELi8ELi2ELi4ELi4ELb1ELb0EN7cutlass10bfloat16_tE19Flash_kernel_traitsILi96ELi64ELi128ELi8ES3_EEEEvNS_16Flash_bwd_paramsE,"ax",@progbits
	.align	128
        .global         _ZN5flash25flash_bwd_dot_do_o_kernelILb1E23Flash_bwd_kernel_traitsILi96ELi64ELi128ELi8ELi2ELi4ELi4ELb1ELb0EN7cutlass10bfloat16_tE19Flash_kernel_traitsILi96ELi64ELi128ELi8ES3_EEEEvNS_16Flash_bwd_paramsE
        .type           _ZN5flash25flash_bwd_dot_do_o_kernelILb1E23Flash_bwd_kernel_traitsILi96ELi64ELi128ELi8ELi2ELi4ELi4ELb1ELb0EN7cutlass10bfloat16_tE19Flash_kernel_traitsILi96ELi64ELi128ELi8ES3_EEEEvNS_16Flash_bwd_paramsE,@function
        .size           _ZN5flash25flash_bwd_dot_do_o_kernelILb1E23Flash_bwd_kernel_traitsILi96ELi64ELi128ELi8ELi2ELi4ELi4ELb1ELb0EN7cutlass10bfloat16_tE19Flash_kernel_traitsILi96ELi64ELi128ELi8ES3_EEEEvNS_16Flash_bwd_paramsE,(.L_x_889 - _ZN5flash25flash_bwd_dot_do_o_kernelILb1E23Flash_bwd_kernel_traitsILi96ELi64ELi128ELi8ELi2ELi4ELi4ELb1ELb0EN7cutlass10bfloat16_tE19Flash_kernel_traitsILi96ELi64ELi128ELi8ES3_EEEEvNS_16Flash_bwd_paramsE)
        .other          _ZN5flash25flash_bwd_dot_do_o_kernelILb1E23Flash_bwd_kernel_traitsILi96ELi64ELi128ELi8ELi2ELi4ELi4ELb1ELb0EN7cutlass10bfloat16_tE19Flash_kernel_traitsILi96ELi64ELi128ELi8ES3_EEEEvNS_16Flash_bwd_paramsE,@"STO_CUDA_ENTRY STV_DEFAULT"
_ZN5flash25flash_bwd_dot_do_o_kernelILb1E23Flash_bwd_kernel_traitsILi96ELi64ELi128ELi8ELi2ELi4ELi4ELb1ELb0EN7cutlass10bfloat16_tE19Flash_kernel_traitsILi96ELi64ELi128ELi8ES3_EEEEvNS_16Flash_bwd_paramsE:
.text._ZN5flash25flash_bwd_dot_do_o_kernelILb1E23Flash_bwd_kernel_traitsILi96ELi64ELi128ELi8ELi2ELi4ELi4ELb1ELb0EN7cutlass10bfloat16_tE19Flash_kernel_traitsILi96ELi64ELi128ELi8ES3_EEEEvNS_16Flash_bwd_paramsE:
        /* <DEDUP_REMOVED lines=15> */
[----:B------:R-:W0:Y:S01]  /*00f0*/  S2R R0, SR_CTAID.X ;  /* 0x0000000000007919 */ /* 0x000e220000002500 */
[----:B------:R-:W1:Y:S01]  /*0100*/  @!P1 LDC R9, c[0x0][0x434] ;  /* 0x00010d00ff099b82 */ /* 0x000e620000000800 */
[----:B0-----:R-:W-:Y:S01]  /*0110*/  IMAD.SHL.U32 R2, R0, 0x40, RZ ;  /* 0x0000004000027824 */ /* 0x001fe200078e00ff */
[----:B--2---:R-:W-:-:S04]  /*0120*/  @P1 IADD3 R9, PT, PT, R11, -R4, RZ ;  /* 0x800000040b091210 */ /* 0x004fc80007ffe0ff */
[----:B-1----:R-:W-:-:S13]  /*0130*/  ISETP.GT.AND P1, PT, R9, R2, PT ;  /* 0x000000020900720c */ /* 0x002fda0003f24270 */
[----:B------:R-:W-:Y:S05]  /*0140*/  @!P1 EXIT ;  /* 0x000000000000994d */ /* 0x000fea0003800000 */
[----:B------:R-:W-:Y:S01]  /*0150*/  ISETP.NE.AND P1, PT, R4, -0x1, PT ;  /* 0xffffffff0400780c */ /* 0x000fe20003f25270 */
[----:B------:R-:W0:Y:S01]  /*0160*/  LDC R32, c[0x0][0x3e0] ;  /* 0x0000f800ff207b82 */ /* 0x000e220000000800 */
[----:B------:R-:W0:Y:S07]  /*0170*/  LDCU UR8, c[0x0][0x44c] ;  /* 0x00008980ff0877ac */ /* 0x000e2e0008000800 */
[----:B------:R-:W1:Y:S08]  /*0180*/  S2UR UR5, SR_CTAID.Z ;  /* 0x00000000000579c3 */ /* 0x000e700000002700 */
[----:B------:R-:W2:Y:S08]  /*0190*/  @!P1 LDC.64 R10, c[0x0][0x588] ;  /* 0x00016200ff0a9b82 */ /* 0x000eb00000000a00 */
[----:B------:R-:W3:Y:S08]  /*01a0*/  @P1 LDC.64 R12, c[0x0][0x590] ;  /* 0x00016400ff0c1b82 */ /* 0x000ef00000000a00 */
[----:B------:R-:W4:Y:S08]  /*01b0*/  @!P1 LDC.64 R14, c[0x0][0x400] ;  /* 0x00010000ff0e9b82 */ /* 0x000f300000000a00 */
[----:B------:R-:W5:Y:S01]  /*01c0*/  @P1 LDC.64 R16, c[0x0][0x408] ;  /* 0x00010200ff101b82 */ /* 0x000f620000000a00 */
[----:B--2---:R-:W-:-:S04]  /*01d0*/  @!P1 IMAD.WIDE.U32 R6, R5, R10, RZ ;  /* 0x0000000a05069225 */ /* 0x004fc800078e00ff */
[----:B------:R-:W-:Y:S02]  /*01e0*/  @!P1 IMAD R22, R5, R11, R7 ;  /* 0x0000000b05169224 */ /* 0x000fe400078e0207 */
[----:B------:R-:W-:Y:S02]  /*01f0*/  @!P1 IMAD.MOV.U32 R23, RZ, RZ, R6 ;  /* 0x000000ffff179224 */ /* 0x000fe400078e0006 */
[----:B---3--:R-:W-:-:S04]  /*0200*/  @P1 IMAD.WIDE.U32 R6, R4, R12, RZ ;  /* 0x0000000c04061225 */ /* 0x008fc800078e00ff */
[----:B------:R-:W-:Y:S02]  /*0210*/  @P1 IMAD R22, R4, R13, R7 ;  /* 0x0000000d04161224 */ /* 0x000fe400078e0207 */
[----:B------:R-:W-:Y:S02]  /*0220*/  @P1 IMAD.MOV.U32 R23, RZ, RZ, R6 ;  /* 0x000000ffff171224 */ /* 0x000fe400078e0006 */
[----:B----4-:R-:W-:-:S04]  /*0230*/  @!P1 IMAD.WIDE.U32 R28, R5, R14, RZ ;  /* 0x0000000e051c9225 */ /* 0x010fc800078e00ff */
[----:B0-----:R-:W-:-:S04]  /*0240*/  IMAD.WIDE R6, R32, UR8, RZ ;  /* 0x0000000820067c25 */ /* 0x001fc8000f8e02ff */
[----:B-----5:R-:W-:-:S04]  /*0250*/  @P1 IMAD.WIDE.U32 R10, R4, R16, RZ ;  /* 0x00000010040a1225 */ /* 0x020fc800078e00ff */
[----:B------:R-:W-:Y:S01]  /*0260*/  @!P1 IMAD R3, R5, R15, R29 ;  /* 0x0000000f05039224 */ /* 0x000fe200078e021d */
[----:B------:R-:W-:Y:S01]  /*0270*/  @P1 MOV R28, R10 ;  /* 0x0000000a001c1202 */ /* 0x000fe20000000f00 */
[----:B------:R-:W-:Y:S01]  /*0280*/  @P1 IMAD R3, R4, R17, R11 ;  /* 0x0000001104031224 */ /* 0x000fe200078e020b */
[----:B-1----:R-:W-:Y:S06]  /*0290*/  @P1 BRA `(.L_x_513) ;  /* 0x0000000000401947 */ /* 0x002fec0003800000 */
[----:B------:R-:W0:Y:S02]  /*02a0*/  LDCU UR9, c[0x0][0x444] ;  /* 0x00008880ff0977ac */ /* 0x000e240008000800 */
[----:B0-----:R-:W-:Y:S02]  /*02b0*/  USHF.R.S32.HI UR4, URZ, 0x1f, UR9 ;  /* 0x0000001fff047899 */ /* 0x001fe40008011409 */
[----:B------:R-:W-:-:S04]  /*02c0*/  IMAD.WIDE.U32 R12, R5, UR9, RZ ;  /* 0x00000009050c7c25 */ /* 0x000fc8000f8e00ff */
[----:B------:R-:W-:Y:S01]  /*02d0*/  IMAD R11, R5, UR4, RZ ;  /* 0x00000004050b7c24 */ /* 0x000fe2000f8e02ff */
[----:B------:R-:W-:-:S03]  /*02e0*/  USHF.R.S32.HI UR4, URZ, 0x1f, UR8 ;  /* 0x0000001fff047899 */ /* 0x000fc60008011408 */
[----:B------:R-:W-:Y:S01]  /*02f0*/  IMAD.IADD R11, R13, 0x1, R11 ;  /* 0x000000010d0b7824 */ /* 0x000fe200078e020b */
[----:B------:R-:W-:-:S03]  /*0300*/  SHF.R.S32.HI R13, RZ, 0x1f, R32 ;  /* 0x0000001fff0d7819 */ /* 0x000fc60000011420 */
[-C--:B------:R-:W-:Y:S02]  /*0310*/  IMAD R8, R11, R32.reuse, RZ ;  /* 0x000000200b087224 */ /* 0x080fe400078e02ff */
[----:B------:R-:W-:-:S04]  /*0320*/  IMAD.WIDE.U32 R10, R12, R32, RZ ;  /* 0x000000200c0a7225 */ /* 0x000fc800078e00ff */
[----:B------:R-:W-:-:S04]  /*0330*/  IMAD R13, R13, R12, R8 ;  /* 0x0000000c0d0d7224 */ /* 0x000fc800078e0208 */
[----:B------:R-:W-:Y:S02]  /*0340*/  IMAD.IADD R8, R11, 0x1, R13 ;  /* 0x000000010b087824 */ /* 0x000fe400078e020d */
[----:B------:R-:W-:-:S04]  /*0350*/  IMAD.WIDE.U32 R12, R10, UR8, RZ ;  /* 0x000000080a0c7c25 */ /* 0x000fc8000f8e00ff */
[----:B------:R-:W-:-:S04]  /*0360*/  IMAD R11, R8, UR8, RZ ;  /* 0x00000008080b7c24 */ /* 0x000fc8000f8e02ff */
[----:B------:R-:W-:-:S05]  /*0370*/  IMAD R11, R10, UR4, R11 ;  /* 0x000000040a0b7c24 */ /* 0x000fca000f8e020b */
[----:B------:R-:W-:Y:S01]  /*0380*/  IADD3 R8, PT, PT, R13, R11, RZ ;  /* 0x0000000b0d087210 */ /* 0x000fe20007ffe0ff */
[----:B------:R-:W-:Y:S06]  /*0390*/  BRA `(.L_x_514) ;  /* 0x00000000000c7947 */ /* 0x000fec0003800000 */
.L_x_513:
[-C--:B------:R-:W-:Y:S02]  /*03a0*/  IMAD R11, R7, R4.reuse, RZ ;  /* 0x00000004070b7224 */ /* 0x080fe400078e02ff */
[----:B------:R-:W-:-:S04]  /*03b0*/  IMAD.WIDE.U32 R12, R6, R4, RZ ;  /* 0x00000004060c7225 */ /* 0x000fc800078e00ff */
[----:B------:R-:W-:-:S07]  /*03c0*/  IMAD.IADD R8, R13, 0x1, R11 ;  /* 0x000000010d087824 */ /* 0x000fce00078e020b */
.L_x_514:
[----:B------:R-:W0:Y:S01]  /*03d0*/  LDCU.U8 UR4, c[0x0][0x548] ;  /* 0x0000a900ff0477ac */ /* 0x000e220008000000 */
[----:B------:R-:W-:-:S05]  /*03e0*/  IMAD.SHL.U32 R13, R5, 0x80, RZ ;  /* 0x00000080050d7824 */ /* 0x000fca00078e00ff */
[----:B------:R-:W-:-:S04]  /*03f0*/  SEL R15, R13, RZ, P0 ;  /* 0x000000ff0d0f7207 */ /* 0x000fc80000000000 */
[----:B------:R-:W-:-:S04]  /*0400*/  IADD3 R15, P0, PT, R2, R15, RZ ;  /* 0x0000000f020f7210 */ /* 0x000fc80007f1e0ff */
[----:B------:R-:W-:Y:S01]  /*0410*/  IADD3.X R11, PT, PT, RZ, RZ, RZ, P0, !PT ;  /* 0x000000ffff0b7210 */ /* 0x000fe200007fe4ff */
[----:B0-----:R-:W-:-:S04]  /*0420*/  UISETP.NE.AND UP0, UPT, UR4, URZ, UPT ;  /* 0x000000ff0400728c */ /* 0x001fc8000bf05270 */
[-C--:B------:R-:W-:Y:S02]  /*0430*/  IMAD R14, R11, R6.reuse, RZ ;  /* 0x000000060b0e7224 */ /* 0x080fe400078e02ff */
[----:B------:R-:W-:-:S04]  /*0440*/  IMAD.WIDE.U32 R10, R15, R6, RZ ;  /* 0x000000060f0a7225 */ /* 0x000fc800078e00ff */
[----:B------:R-:W-:-:S04]  /*0450*/  IMAD R7, R7, R15, R14 ;  /* 0x0000000f07077224 */ /* 0x000fc800078e020e */
[----:B------:R-:W-:Y:S01]  /*0460*/  IMAD.IADD R7, R11, 0x1, R7 ;  /* 0x000000010b077824 */ /* 0x000fe200078e0207 */
[----:B------:R-:W-:Y:S06]  /*0470*/  BRA.U !UP0, `(.L_x_515) ;  /* 0x0000000108247547 */ /* 0x000fec000b800000 */
[----:B------:R-:W0:Y:S01]  /*0480*/  LDC R14, c[0x0][0x444] ;  /* 0x00011100ff0e7b82 */ /* 0x000e220000000800 */
[----:B------:R-:W-:-:S07]  /*0490*/  ISETP.NE.AND P0, PT, R4, -0x1, PT ;  /* 0xffffffff0400780c */ /* 0x000fce0003f05270 */
[----:B------:R-:W1:Y:S08]  /*04a0*/  LDC R29, c[0x0][0x430] ;  /* 0x00010c00ff1d7b82 */ /* 0x000e700000000800 */
[----:B------:R-:W1:Y:S01]  /*04b0*/  LDC R6, c[0x0][0x454] ;  /* 0x00011500ff067b82 */ /* 0x000e620000000800 */
[----:B0-----:R-:W-:-:S04]  /*04c0*/  @!P0 IMAD R4, R5, R14, RZ ;  /* 0x0000000e05048224 */ /* 0x001fc800078e02ff */
[----:B------:R-:W-:Y:S01]  /*04d0*/  IMAD.IADD R4, R13, 0x1, R4 ;  /* 0x000000010d047824 */ /* 0x000fe200078e0204 */
[----:B-1----:R-:W-:-:S05]  /*04e0*/  LEA R29, R29, R6, 0x7 ;  /* 0x000000061d1d7211 */ /* 0x002fca00078e38ff */
[----:B------:R-:W-:Y:S01]  /*04f0*/  IMAD R29, R29, UR5, R4 ;  /* 0x000000051d1d7c24 */ /* 0x000fe2000f8e0204 */
[----:B------:R-:W-:Y:S06]  /*0500*/  BRA `(.L_x_516) ;  /* 0x00000000000c7947 */ /* 0x000fec0003800000 */
.L_x_515:
[----:B------:R-:W0:Y:S01]  /*0510*/  LDC R4, c[0x0][0x444] ;  /* 0x00011100ff047b82 */ /* 0x000e220000000800 */
[----:B------:R-:W-:-:S04]  /*0520*/  IMAD R5, R5, R32, UR5 ;  /* 0x0000000505057e24 */ /* 0x000fc8000f8e0220 */
[----:B0-----:R-:W-:-:S07]  /*0530*/  IMAD R29, R5, R4, RZ ;  /* 0x00000004051d7224 */ /* 0x001fce00078e02ff */
.L_x_516:
[----:B------:R-:W0:Y:S01]  /*0540*/  S2R R36, SR_TID.X ;  /* 0x0000000000247919 */ /* 0x000e220000002100 */
[----:B------:R-:W-:Y:S02]  /*0550*/  UIMAD UR4, UR5, UR8, URZ ;  /* 0x00000008050472a4 */ /* 0x000fe4000f8e02ff */
[----:B------:R-:W-:Y:S01]  /*0560*/  IMAD R32, R32, UR8, RZ ;  /* 0x0000000820207c24 */ /* 0x000fe2000f8e02ff */
[----:B------:R-:W1:Y:S01]  /*0570*/  LDCU.64 UR10, c[0x0][0x570] ;  /* 0x0000ae00ff0a77ac */ /* 0x000e620008000a00 */
[----:B------:R-:W-:Y:S01]  /*0580*/  BSSY.RECONVERGENT B0, `(.L_x_517) ;  /* 0x000002f000007945 */ /* 0x000fe20003800200 */
[----:B------:R-:W-:Y:S01]  /*0590*/  CS2R R14, SRZ ;  /* 0x00000000000e7805 */ /* 0x000fe2000001ff00 */
[----:B------:R-:W-:Y:S02]  /*05a0*/  USHF.R.S32.HI UR8, URZ, 0x1f, UR4 ;  /* 0x0000001fff087899 */ /* 0x000fe40008011404 */
[----:B------:R-:W-:Y:S02]  /*05b0*/  IADD3 R11, P0, P1, R10, UR4, R12 ;  /* 0x000000040a0b7c10 */ /* 0x000fe4000f91e00c */
[----:B------:R-:W-:-:S02]  /*05c0*/  CS2R R12, SRZ ;  /* 0x00000000000c7805 */ /* 0x000fc4000001ff00 */
[----:B------:R-:W-:Y:S01]  /*05d0*/  IADD3.X R7, PT, PT, R7, UR8, R8, P0, P1 ;  /* 0x0000000807077c10 */ /* 0x000fe200087e2408 */
[----:B------:R-:W-:Y:S01]  /*05e0*/  IMAD.IADD R8, R9, 0x1, -R2 ;  /* 0x0000000109087824 */ /* 0x000fe200078e0a02 */
[----:B0-----:R-:W-:Y:S02]  /*05f0*/  SHF.L.U32 R4, R36, 0x2, RZ ;  /* 0x0000000224047819 */ /* 0x001fe400000006ff */
[--C-:B------:R-:W-:Y:S02]  /*0600*/  SHF.R.U32.HI R5, RZ, 0x3, R36.reuse ;  /* 0x00000003ff057819 */ /* 0x100fe40000011624 */
[----:B------:R-:W-:Y:S02]  /*0610*/  LOP3.LUT R4, R4, 0x1c, RZ, 0xc0, !PT ;  /* 0x0000001c04047812 */ /* 0x000fe400078ec0ff */
[----:B------:R-:W-:Y:S02]  /*0620*/  SHF.R.U32.HI R33, RZ, 0x2, R36 ;  /* 0x00000002ff217819 */ /* 0x000fe40000011624 */
[----:B------:R-:W-:Y:S01]  /*0630*/  SHF.L.U32 R36, R36, 0x3, RZ ;  /* 0x0000000324247819 */ /* 0x000fe200000006ff */
[----:B------:R-:W-:-:S03]  /*0640*/  IMAD R4, R32, R5, R4 ;  /* 0x0000000520047224 */ /* 0x000fc600078e0204 */
[----:B------:R-:W-:Y:S02]  /*0650*/  LOP3.LUT R36, R36, 0x18, RZ, 0xc0, !PT ;  /* 0x0000001824247812 */ /* 0x000fe400078ec0ff */
[----:B------:R-:W-:Y:S02]  /*0660*/  IADD3 R5, P0, PT, R4, R11, RZ ;  /* 0x0000000b04057210 */ /* 0x000fe40007f1e0ff */
[----:B------:R-:W-:Y:S02]  /*0670*/  CS2R R10, SRZ ;  /* 0x00000000000a7805 */ /* 0x000fe4000001ff00 */
[----:B------:R-:W-:Y:S02]  /*0680*/  LOP3.LUT R34, R36, 0x20, RZ, 0xfc, !PT ;  /* 0x0000002024227812 */ /* 0x000fe400078efcff */
[----:B------:R-:W-:Y:S02]  /*0690*/  LEA.HI.X.SX32 R6, R4, R7, 0x1, P0 ;  /* 0x0000000704067211 */ /* 0x000fe400000f0eff */
[----:B------:R-:W-:-:S02]  /*06a0*/  ISETP.GE.AND P0, PT, R33, R8, PT ;  /* 0x000000082100720c */ /* 0x000fc40003f06270 */
[----:B------:R-:W-:Y:S02]  /*06b0*/  CS2R R8, SRZ ;  /* 0x0000000000087805 */ /* 0x000fe4000001ff00 */
[C---:B-1----:R-:W-:Y:S02]  /*06c0*/  LEA R30, P1, R5.reuse, UR10, 0x2 ;  /* 0x0000000a051e7c11 */ /* 0x042fe4000f8210ff */
[----:B------:R-:W-:Y:S02]  /*06d0*/  LOP3.LUT R35, R36, 0x40, RZ, 0xfc, !PT ;  /* 0x0000004024237812 */ /* 0x000fe400078efcff */
[----:B------:R-:W-:Y:S02]  /*06e0*/  LEA.HI.X R31, R5, UR11, R6, 0x2, P1 ;  /* 0x0000000b051f7c11 */ /* 0x000fe400088f1406 */
[----:B------:R-:W-:Y:S02]  /*06f0*/  CS2R R4, SRZ ;  /* 0x0000000000047805 */ /* 0x000fe4000001ff00 */
[----:B------:R-:W-:Y:S01]  /*0700*/  CS2R R6, SRZ ;  /* 0x0000000000067805 */ /* 0x000fe2000001ff00 */
[----:B------:R-:W-:Y:S06]  /*0710*/  @P0 BRA `(.L_x_518) ;  /* 0x0000000000540947 */ /* 0x000fec0003800000 */
[----:B------:R-:W0:Y:S01]  /*0720*/  LDC.64 R16, c[0x0][0x590] ;  /* 0x00016400ff107b82 */ /* 0x000e220000000a00 */
[----:B------:R-:W-:Y:S01]  /*0730*/  IMAD.MOV.U32 R37, RZ, RZ, RZ ;  /* 0x000000ffff257224 */ /* 0x000fe200078e00ff */
[----:B------:R-:W1:Y:S01]  /*0740*/  LDCU UR4, c[0x0][0x440] ;  /* 0x00008800ff0477ac */ /* 0x000e620008000800 */
[----:B------:R-:W2:Y:S05]  /*0750*/  LDCU.64 UR8, c[0x0][0x550] ;  /* 0x0000aa00ff0877ac */ /* 0x000eaa0008000a00 */
[----:B------:R-:W3:Y:S01]  /*0760*/  LDC.64 R18, c[0x0][0x598] ;  /* 0x00016600ff127b82 */ /* 0x000ee20000000a00 */
[----:B-1----:R-:W-:Y:S02]  /*0770*/  ISETP.GE.AND P2, PT, R34, UR4, PT ;  /* 0x0000000422007c0c */ /* 0x002fe4000bf46270 */
[----:B------:R-:W-:Y:S01]  /*0780*/  ISETP.GE.AND P3, PT, R35, UR4, PT ;  /* 0x0000000423007c0c */ /* 0x000fe2000bf66270 */
[----:B0-----:R-:W-:-:S04]  /*0790*/  IMAD.WIDE.U32 R20, R2, R16, R36 ;  /* 0x0000001002147225 */ /* 0x001fc800078e0024 */
[----:B------:R-:W-:Y:S01]  /*07a0*/  IMAD R21, R2, R17, R21 ;  /* 0x0000001102157224 */ /* 0x000fe200078e0215 */
[----:B------:R-:W-:-:S04]  /*07b0*/  IADD3 R20, P1, PT, R23, R20, RZ ;  /* 0x0000001417147210 */ /* 0x000fc80007f3e0ff */
[----:B------:R-:W-:Y:S02]  /*07c0*/  IADD3.X R21, PT, PT, R22, R21, RZ, P1, !PT ;  /* 0x0000001516157210 */ /* 0x000fe40000ffe4ff */
        /* <DEDUP_REMOVED lines=10> */
.L_x_518:
[----:B------:R-:W-:Y:S05]  /*0870*/  BSYNC.RECONVERGENT B0 ;  /* 0x0000000000007941 */ /* 0x000fea0003800200 */
.L_x_517:
[----:B------:R-:W-:Y:S01]  /*0880*/  BSSY.RECONVERGENT B0, `(.L_x_519) ;  /* 0x000001d000007945 */ /* 0x000fe20003800200 */
[----:B0-----:R-:W-:Y:S02]  /*0890*/  CS2R R16, SRZ ;  /* 0x0000000000107805 */ /* 0x001fe4000001ff00 */
[----:B------:R-:W-:Y:S02]  /*08a0*/  CS2R R18, SRZ ;  /* 0x0000000000127805 */ /* 0x000fe4000001ff00 */
[----:B------:R-:W-:Y:S02]  /*08b0*/  CS2R R20, SRZ ;  /* 0x0000000000147805 */ /* 0x000fe4000001ff00 */
[----:B------:R-:W-:Y:S02]  /*08c0*/  CS2R R22, SRZ ;  /* 0x0000000000167805 */ /* 0x000fe4000001ff00 */
[----:B------:R-:W-:Y:S02]  /*08d0*/  CS2R R24, SRZ ;  /* 0x0000000000187805 */ /* 0x000fe4000001ff00 */
[----:B------:R-:W-:Y:S01]  /*08e0*/  CS2R R26, SRZ ;  /* 0x00000000001a7805 */ /* 0x000fe2000001ff00 */
[----:B------:R-:W-:Y:S06]  /*08f0*/  @P0 BRA `(.L_x_520) ;  /* 0x0000000000540947 */ /* 0x000fec0003800000 */
[----:B------:R-:W0:Y:S01]  /*0900*/  LDCU UR4, c[0x0][0x440] ;  /* 0x00008800ff0477ac */ /* 0x000e220008000800 */
[----:B------:R-:W-:Y:S01]  /*0910*/  IMAD.MOV.U32 R37, RZ, RZ, RZ ;  /* 0x000000ffff257224 */ /* 0x000fe200078e00ff */
[----:B------:R-:W1:Y:S01]  /*0920*/  LDCU.64 UR10, c[0x0][0x408] ;  /* 0x00008100ff0a77ac */ /* 0x000e620008000a00 */
[----:B------:R-:W2:Y:S01]  /*0930*/  LDCU.64 UR8, c[0x0][0x3f0] ;  /* 0x00007e00ff0877ac */ /* 0x000ea20008000a00 */
[----:B0-----:R-:W-:Y:S02]  /*0940*/  ISETP.GE.AND P1, PT, R36, UR4, PT ;  /* 0x0000000424007c0c */ /* 0x001fe4000bf26270 */
[----:B------:R-:W-:Y:S01]  /*0950*/  ISETP.GE.AND P2, PT, R34, UR4, PT ;  /* 0x0000000422007c0c */ /* 0x000fe2000bf46270 */
[----:B-1----:R-:W-:Y:S01]  /*0960*/  IMAD.WIDE.U32 R36, R2, UR10, R36 ;  /* 0x0000000a02247c25 */ /* 0x002fe2000f8e0024 */
[----:B------:R-:W-:-:S03]  /*0970*/  ISETP.GE.AND P3, PT, R35, UR4, PT ;  /* 0x0000000423007c0c */ /* 0x000fc6000bf66270 */
[----:B------:R-:W-:Y:S01]  /*0980*/  IMAD R2, R2, UR11, R37 ;  /* 0x0000000b02027c24 */ /* 0x000fe2000f8e0225 */
[----:B------:R-:W-:-:S04]  /*0990*/  IADD3 R36, P0, PT, R28, R36, RZ ;  /* 0x000000241c247210 */ /* 0x000fc80007f1e0ff */
[----:B------:R-:W-:Y:S02]  /*09a0*/  IADD3.X R37, PT, PT, R3, R2, RZ, P0, !PT ;  /* 0x0000000203257210 */ /* 0x000fe400007fe4ff */
[----:B------:R-:W0:Y:S02]  /*09b0*/  LDC.64 R2, c[0x0][0x410] ;  /* 0x00010400ff027b82 */ /* 0x000e240000000a00 */
[----:B0-----:R-:W-:-:S04]  /*09c0*/  IMAD.WIDE.U32 R36, R2, UR5, R36 ;  /* 0x0000000502247c25 */ /* 0x001fc8000f8e0024 */
[----:B------:R-:W-:Y:S02]  /*09d0*/  IMAD R37, R3, UR5, R37 ;  /* 0x0000000503257c24 */ /* 0x000fe4000f8e0225 */
[----:B------:R-:W-:-:S04]  /*09e0*/  IMAD.WIDE.U32 R34, R33, UR10, R36 ;  /* 0x0000000a21227c25 */ /* 0x000fc8000f8e0024 */
[----:B------:R-:W-:Y:S01]  /*09f0*/  IMAD R3, R33, UR11, R35 ;  /* 0x0000000b21037c24 */ /* 0x000fe2000f8e0223 */
[----:B--2---:R-:W-:-:S04]  /*0a00*/  LEA R2, P0, R34, UR8, 0x1 ;  /* 0x0000000822027c11 */ /* 0x004fc8000f8008ff */
[----:B------:R-:W-:-:S05]  /*0a10*/  LEA.HI.X R3, R34, UR9, R3, 0x1, P0 ;  /* 0x0000000922037c11 */ /* 0x000fca00080f0c03 */
[----:B------:R0:W5:Y:S04]  /*0a20*/  @!P1 LDG.E.128 R16, desc[UR6][R2.64] ;  /* 0x0000000602109981 */ /* 0x000168000c1e1d00 */
[----:B------:R0:W5:Y:S04]  /*0a30*/  @!P2 LDG.E.128 R20, desc[UR6][R2.64+0x40] ;  /* 0x000040060214a981 */ /* 0x000168000c1e1d00 */
[----:B------:R0:W5:Y:S02]  /*0a40*/  @!P3 LDG.E.128 R24, desc[UR6][R2.64+0x80] ;  /* 0x000080060218b981 */ /* 0x000164000c1e1d00 */
.L_x_520:
[----:B------:R-:W-:Y:S05]  /*0a50*/  BSYNC.RECONVERGENT B0 ;  /* 0x0000000000007941 */ /* 0x000fea0003800200 */
.L_x_519:
[C---:B0----5:R-:W-:Y:S01]  /*0a60*/  LOP3.LUT R2, R4.reuse, 0xffff0000, RZ, 0xc0, !PT ;  /* 0xffff000004027812 */ /* 0x061fe200078ec0ff */
[----:B------:R-:W-:Y:S01]  /*0a70*/  IMAD.U32 R4, R4, 0x10000, RZ ;  /* 0x0001000004047824 */ /* 0x000fe200078e00ff */
[----:B------:R-:W-:Y:S01]  /*0a80*/  LOP3.LUT R3, R16, 0xffff0000, RZ, 0xc0, !PT ;  /* 0xffff000010037812 */ /* 0x000fe200078ec0ff */
[----:B------:R-:W0:Y:S04]  /*0a90*/  LDCU UR4, c[0x0][0x4f4] ;  /* 0x00009e80ff0477ac */ /* 0x000e280008000800 */
[----:B------:R-:W-:Y:S01]  /*0aa0*/  FMUL.FTZ R35, R2, R3 ;  /* 0x0000000302237220 */ /* 0x000fe20000410000 */
[----:B------:R-:W-:Y:S01]  /*0ab0*/  SHF.L.U32 R3, R16, 0x10, RZ ;  /* 0x0000001010037819 */ /* 0x000fe200000006ff */
[C---:B------:R-:W-:Y:S01]  /*0ac0*/  IMAD.U32 R2, R5.reuse, 0x10000, RZ ;  /* 0x0001000005027824 */ /* 0x040fe200078e00ff */
[----:B------:R-:W-:-:S03]  /*0ad0*/  LOP3.LUT R5, R5, 0xffff0000, RZ, 0xc0, !PT ;  /* 0xffff000005057812 */ /* 0x000fc600078ec0ff */
[----:B------:R-:W-:Y:S01]  /*0ae0*/  FFMA.FTZ R35, R4, R3, R35 ;  /* 0x0000000304237223 */ /* 0x000fe20000010023 */
[C---:B------:R-:W-:Y:S02]  /*0af0*/  SHF.L.U32 R3, R17.reuse, 0x10, RZ ;  /* 0x0000001011037819 */ /* 0x040fe400000006ff */
        /* <DEDUP_REMOVED lines=12> */
[----:B------:R-:W-:-:S04]  /*0bc0*/  FFMA.FTZ R5, R6, R5, R17 ;  /* 0x0000000506057223 */ /* 0x000fc80000010011 */
        /* <DEDUP_REMOVED lines=12> */
[----:B------:R-:W-:-:S03]  /*0c90*/  SHF.L.U32 R7, R32, 0x3, RZ ;  /* 0x0000000320077819 */ /* 0x000fc600000006ff */
        /* <DEDUP_REMOVED lines=29> */
[----:B------:R-:W-:Y:S01]  /*0e70*/  LOP3.LUT R5, R26, 0xffff0000, RZ, 0xc0, !PT ;  /* 0xffff00001a057812 */ /* 0x000fe200078ec0ff */
[----:B------:R-:W1:Y:S01]  /*0e80*/  S2R R6, SR_TID.X ;  /* 0x0000000000067919 */ /* 0x000e620000002100 */
[C---:B------:R-:W-:Y:S01]  /*0e90*/  LOP3.LUT R4, R27.reuse, 0xffff0000, RZ, 0xc0, !PT ;  /* 0xffff00001b047812 */ /* 0x040fe200078ec0ff */
[----:B------:R-:W-:Y:S01]  /*0ea0*/  FFMA.FTZ R13, R2, R3, R13 ;  /* 0x00000003020d7223 */ /* 0x000fe2000001000d */
[----:B------:R-:W-:Y:S01]  /*0eb0*/  SHF.L.U32 R3, R27, 0x10, RZ ;  /* 0x000000101b037819 */ /* 0x000fe200000006ff */
[C---:B------:R-:W-:Y:S01]  /*0ec0*/  IMAD.U32 R2, R15.reuse, 0x10000, RZ ;  /* 0x000100000f027824 */ /* 0x040fe200078e00ff */
[----:B------:R-:W-:Y:S01]  /*0ed0*/  LOP3.LUT R15, R15, 0xffff0000, RZ, 0xc0, !PT ;  /* 0xffff00000f0f7812 */ /* 0x000fe200078ec0ff */
[----:B------:R-:W-:-:S04]  /*0ee0*/  FFMA.FTZ R5, R14, R5, R13 ;  /* 0x000000050e057223 */ /* 0x000fc8000001000d */
[----:B------:R-:W-:-:S04]  /*0ef0*/  FFMA.FTZ R2, R2, R3, R5 ;  /* 0x0000000302027223 */ /* 0x000fc80000010005 */
[----:B------:R-:W-:-:S05]  /*0f00*/  FFMA.FTZ R2, R15, R4, R2 ;  /* 0x000000040f027223 */ /* 0x000fca0000010002 */
[----:B------:R-:W2:Y:S01]  /*0f10*/  SHFL.BFLY PT, R3, R2, 0x2, 0x1f ;  /* 0x0c401f0002037f89 */ /* 0x000ea200000e0000 */
[----:B-1----:R-:W-:Y:S01]  /*0f20*/  LOP3.LUT P0, RZ, R6, 0x3, RZ, 0xc0, !PT ;  /* 0x0000000306ff7812 */ /* 0x002fe2000780c0ff */
[----:B--2---:R-:W-:-:S12]  /*0f30*/  FADD.FTZ R6, R2, R3 ;  /* 0x0000000302067221 */ /* 0x004fd80000010000 */
[----:B------:R-:W1:Y:S01]  /*0f40*/  @!P0 LDC.64 R4, c[0x0][0x5e8] ;  /* 0x00017a00ff048b82 */ /* 0x000e620000000a00 */
[----:B------:R-:W-:Y:S01]  /*0f50*/  @!P0 IMAD R0, R0, 0x40, R29 ;  /* 0x0000004000008824 */ /* 0x000fe200078e021d */
[----:B------:R-:W2:Y:S04]  /*0f60*/  SHFL.BFLY PT, R3, R6, 0x1, 0x1f ;  /* 0x0c201f0006037f89 */ /* 0x000ea800000e0000 */
[----:B------:R-:W-:-:S04]  /*0f70*/  @!P0 IADD3 R33, P1, PT, R33, R0, RZ ;  /* 0x0000000021218210 */ /* 0x000fc80007f3e0ff */
[----:B------:R-:W-:Y:S02]  /*0f80*/  @!P0 LEA.HI.X.SX32 R0, R0, RZ, 0x1, P1 ;  /* 0x000000ff00008211 */ /* 0x000fe400008f0eff */
[----:B-1----:R-:W-:Y:S01]  /*0f90*/  @!P0 LEA R4, P1, R33, R4, 0x2 ;  /* 0x0000000421048211 */ /* 0x002fe200078210ff */
[----:B--2---:R-:W-:-:S03]  /*0fa0*/  FADD.FTZ R3, R6, R3 ;  /* 0x0000000306037221 */ /* 0x004fc60000010000 */
[----:B------:R-:W-:Y:S01]  /*0fb0*/  @!P0 LEA.HI.X R5, R33, R5, R0, 0x2, P1 ;  /* 0x0000000521058211 */ /* 0x000fe200008f1400 */
[----:B0-----:R-:W-:Y:S01]  /*0fc0*/  FMUL.FTZ R9, R3, UR4 ;  /* 0x0000000403097c20 */ /* 0x001fe20008410000 */
[----:B------:R-:W-:-:S04]  /*0fd0*/  IMAD.WIDE R2, R7, 0x10, R30 ;  /* 0x0000001007027825 */ /* 0x000fc800078e021e */
[----:B------:R-:W-:Y:S04]  /*0fe0*/  @!P0 STG.E desc[UR6][R4.64], R9 ;  /* 0x0000000904008986 */ /* 0x000fe8000c101906 */
[----:B------:R-:W-:Y:S04]  /*0ff0*/  STG.E.128 desc[UR6][R30.64], RZ ;  /* 0x000000ff1e007986 */ /* 0x000fe8000c101d06 */
[----:B------:R-:W-:Y:S04]  /*1000*/  STG.E.128 desc[UR6][R2.64], RZ ;  /* 0x000000ff02007986 */ /* 0x000fe8000c101d06 */
[----:B------:R-:W-:Y:S04]  /*1010*/  STG.E.128 desc[UR6][R30.64+0x80], RZ ;  /* 0x000080ff1e007986 */ /* 0x000fe8000c101d06 */
[----:B------:R-:W-:Y:S04]  /*1020*/  STG.E.128 desc[UR6][R2.64+0x80], RZ ;  /* 0x000080ff02007986 */ /* 0x000fe8000c101d06 */
[----:B------:R-:W-:Y:S04]  /*1030*/  STG.E.128 desc[UR6][R30.64+0x100], RZ ;  /* 0x000100ff1e007986 */ /* 0x000fe8000c101d06 */
[----:B------:R-:W-:Y:S01]  /*1040*/  STG.E.128 desc[UR6][R2.64+0x100], RZ ;  /* 0x000100ff02007986 */ /* 0x000fe2000c101d06 */
[----:B------:R-:W-:Y:S05]  /*1050*/  EXIT ;  /* 0x000000000000794d */ /* 0x000fea0003800000 */
.L_x_521:
        /* <DEDUP_REMOVED lines=10> */
.L_x_889:


//--------------------- .text._ZN5flash27flash_bwd_convert_dq_kernelI23Flash_bwd_kernel_traitsILi96ELi64ELi128ELi8ELi2ELi4ELi4ELb0ELb0EN7cutlass10bfloat16_tE19Flash_kernel_traitsILi96ELi64ELi128ELi8ES3_EEEEvNS_16Flash_bwd_paramsEi --------------------------
	.section	.text._ZN5flash27flash_bwd_convert_dq_kernelI23Flash_bwd_kernel_traitsILi96ELi64ELi128ELi8ELi2ELi4ELi4ELb0ELb0EN7cutlass10bfloat16_tE19Flash_kernel_traitsILi96ELi64ELi128ELi8ES3_EEEEvNS_16Flash_bwd_paramsEi,"ax",@progbits
	.align	128
        .global         _ZN5flash27flash_bwd_convert_dq_kernelI23Flash_bwd_kernel_traitsILi96ELi64ELi128ELi8ELi2ELi4ELi4ELb0ELb0EN7cutlass10bfloat16_tE19Flash_kernel_traitsILi96ELi64ELi128ELi8ES3_EEEEvNS_16Flash_bwd_paramsEi
        .type           _ZN5flash27flash_bwd_convert_dq_kernelI23Flash_bwd_kernel_traitsILi96ELi64ELi128ELi8ELi2ELi4ELi4ELb0ELb0EN7cutlass10bfloat16_tE19Flash_kernel_traitsILi96ELi64ELi128ELi8ES3_EEEEvNS_16Flash_bwd_paramsEi,@function
        .size           _ZN5flash27flash_bwd_convert_dq_kernelI23Flash_bwd_kernel_traitsILi96ELi64ELi128ELi8ELi2ELi4ELi4ELb0ELb0EN7cutlass10bfloat16_tE19Flash_kernel_traitsILi96ELi64ELi128ELi8ES3_EEEEvNS_16Flash_bwd_paramsEi,(.L_x_890 - _ZN5flash27flash_bwd_convert_dq_kernelI23Flash_bwd_kernel_traitsILi96ELi64ELi128ELi8ELi2ELi4ELi4ELb0ELb0EN7cutlass10bfloat16_tE19Flash_kernel_traitsILi96ELi64ELi128ELi8ES3_EEEEvNS_16Flash_bwd_paramsEi)
        .other          _ZN5flash27flash_bwd_convert_dq_kernelI23Flash_bwd_kernel_traitsILi96ELi64ELi128ELi8ELi2ELi4ELi4ELb0ELb0EN7cutlass10bfloat16_tE19Flash_kernel_traitsILi96ELi64ELi128ELi8ES3_EEEEvNS_16Flash_bwd_paramsEi,@"STO_CUDA_ENTRY STV_DEFAULT"
_ZN5flash27flash_bwd_convert_dq_kernelI23Flash_bwd_kernel_traitsILi96ELi64ELi128ELi8ELi2ELi4ELi4ELb0ELb0EN7cutlass10bfloat16_tE19Flash_kernel_traitsILi96ELi64ELi128ELi8ES3_EEEEvNS_16Flash_bwd_paramsEi:
.text._ZN5flash27flash_bwd_convert_dq_kernelI23Flash_bwd_kernel_traitsILi96ELi64ELi128ELi8ELi2ELi4ELi4ELb0ELb0EN7cutlass10bfloat16_tE19Flash_kernel_traitsILi96ELi64ELi128ELi8ES3_EEEEvNS_16Flash_bwd_paramsEi:
        /* <DEDUP_REMOVED lines=57> */
.L_x_522:
[----:B------:R-:W-:Y:S02]  /*0390*/  UIMAD.WIDE.U32 UR6, UR4, UR10, URZ ;  /* 0x0000000a040672a5 */ /* 0x000fe4000f8e00ff */
[----:B------:R-:W-:-:S04]  /*03a0*/  UIMAD UR10, UR5, UR10, URZ ;  /* 0x0000000a050a72a4 */ /* 0x000fc8000f8e02ff */
[----:B------:R-:W-:Y:S01]  /*03b0*/  UIADD3 UR10, UPT, UPT, UR7, UR10, URZ ;  /* 0x0000000a070a7290 */ /* 0x000fe2000fffe0ff */
[----:B------:R-:W-:-:S11]  /*03c0*/  UMOV UR9, UR6 ;  /* 0x0000000600097c82 */ /* 0x000fd60008000000 */
.L_x_523:
        /* <DEDUP_REMOVED lines=45> */
.L_x_525:
        /* <DEDUP_REMOVED lines=70> */
.L_x_524:
        /* <DEDUP_REMOVED lines=108> */
.L_x_526:
        /* <DEDUP_REMOVED lines=12> */
.L_x_890:


//--------------------- .text._ZN5flash44flash_bwd_dq_dk_dv_loop_seqk_parallel_kernelI23Flash_bwd_kernel_traitsILi96ELi64ELi128ELi8ELi2ELi4ELi4ELb0ELb0EN7cutlass10bfloat16_tE19Flash_kernel_traitsILi96ELi64ELi128ELi8ES3_EELb1ELb1ELb0ELb0ELb0ELb0ELb0EEEvNS_16Flash_bwd_paramsE --------------------------
	.section	.text._ZN5flash44flash_bwd_dq_dk_dv_loop_seqk_parallel_kernelI23Flash_bwd_kernel_traitsILi96ELi64ELi128ELi8ELi2ELi4ELi4ELb0ELb0EN7cutlass10bfloat16_tE19Flash_kernel_traitsILi96ELi64ELi128ELi8ES3_EELb1ELb1ELb0ELb0ELb0ELb0ELb0EEEvNS_16Flash_bwd_paramsE,"ax",@progbits
	.align	128
        .global         _ZN5flash44flash_bwd_dq_dk_dv_loop_seqk_parallel_kernelI23Flash_bwd_kernel_traitsILi96ELi64ELi128ELi8ELi2ELi4ELi4ELb0ELb0EN7cutlass10bfloat16_tE19Flash_kernel_traitsILi96ELi64ELi128ELi8ES3_EELb1ELb1ELb0ELb0ELb0ELb0ELb0EEEvNS_16Flash_bwd_paramsE
        .type           _ZN5flash44flash_bwd_dq_dk_dv_loop_seqk_parallel_kernelI23Flash_bwd_kernel_traitsILi96ELi64ELi128ELi8ELi2ELi4ELi4ELb0ELb0EN7cutlass10bfloat16_tE19Flash_kernel_traitsILi96ELi64ELi128ELi8ES3_EELb1ELb1ELb0ELb0ELb0ELb0ELb0EEEvNS_16Flash_bwd_paramsE,@function
        .size           _ZN5flash44flash_bwd_dq_dk_dv_loop_seqk_parallel_kernelI23Flash_bwd_kernel_traitsILi96ELi64ELi128ELi8ELi2ELi4ELi4ELb0ELb0EN7cutlass10bfloat16_tE19Flash_kernel_traitsILi96ELi64ELi128ELi8ES3_EELb1ELb1ELb0ELb0ELb0ELb0ELb0EEEvNS_16Flash_bwd_paramsE,(.L_x_891 - _ZN5flash44flash_bwd_dq_dk_dv_loop_seqk_parallel_kernelI23Flash_bwd_kernel_traitsILi96ELi64ELi128ELi8ELi2ELi4ELi4ELb0ELb0EN7cutlass10bfloat16_tE19Flash_kernel_traitsILi96ELi64ELi128ELi8ES3_EELb1ELb1ELb0ELb0ELb0ELb0ELb0EEEvNS_16Flash_bwd_paramsE)
        .other          _ZN5flash44flash_bwd_dq_dk_dv_loop_seqk_parallel_kernelI23Flash_bwd_kernel_traitsILi96ELi64ELi128ELi8ELi2ELi4ELi4ELb0ELb0EN7cutlass10bfloat16_tE19Flash_kernel_traitsILi96ELi64ELi128ELi8ES3_EELb1ELb1ELb0ELb0ELb0ELb0ELb0EEEvNS_16Flash_bwd_paramsE,@"STO_CUDA_ENTRY STV_DEFAULT"
_ZN5flash44flash_bwd_dq_dk_dv_loop_seqk_parallel_kernelI23Flash_bwd_kernel_traitsILi96ELi64ELi128ELi8ELi2ELi4ELi4ELb0ELb0EN7cutlass10bfloat16_tE19Flash_kernel_traitsILi96ELi64ELi128ELi8ES3_EELb1ELb1ELb0ELb0ELb0ELb0ELb0EEEvNS_16Flash_bwd_paramsE:
.text._ZN5flash44flash_bwd_dq_dk_dv_loop_seqk_parallel_kernelI23Flash_bwd_kernel_traitsILi96ELi64ELi128ELi8ELi2ELi4ELi4ELb0ELb0EN7cutlass10bfloat16_tE19Flash_kernel_traitsILi96ELi64ELi128ELi8ES3_EELb1ELb1ELb0ELb0ELb0ELb0ELb0EEEvNS_16Flash_bwd_paramsE:
        /* <DEDUP_REMOVED lines=9> */
[----:B------:R-:W1:Y:S01]  /*0090*/  S2R R190, SR_TID.X ;  /* 0x0000000000be7919 */ /* 0x000e620000002100 */
[----:B------:R-:W2:Y:S01]  /*00a0*/  S2UR UR6, SR_CgaCtaId ;  /* 0x00000000000679c3 */ /* 0x000ea20000008800 */
[----:B------:R-:W3:Y:S01]  /*00b0*/  LDCU UR7, c[0x0][0x438] ;  /* 0x00008700ff0777ac */ /* 0x000ee20008000800 */
[----:B------:R-:W-:Y:S01]  /*00c0*/  UMOV UR5, 0x400 ;  /* 0x0000040000057882 */ /* 0x000fe20000000000 */
[----:B------:R-:W-:Y:S01]  /*00d0*/  UMOV UR8, 0x400 ;  /* 0x0000040000087882 */ /* 0x000fe20000000000 */
[----:B------:R-:W4:Y:S04]  /*00e0*/  LDCU.64 UR24, c[0x0][0x358] ;  /* 0x00006b00ff1877ac */ /* 0x000f280008000a00 */
[----:B------:R-:W5:Y:S01]  /*00f0*/  S2UR UR4, SR_CgaCtaId ;  /* 0x00000000000479c3 */ /* 0x000f620000008800 */
[----:B------:R-:W-:Y:S01]  /*0100*/  UMOV UR27, URZ ;  /* 0x000000ff001b7c82 */ /* 0x000fe20008000000 */
[----:B------:R-:W-:-:S06]  /*0110*/  UMOV UR28, URZ ;  /* 0x000000ff001c7c82 */ /* 0x000fcc0008000000 */
[----:B------:R-:W3:Y:S08]  /*0120*/  S2UR UR21, SR_CgaCtaId ;  /* 0x00000000001579c3 */ /* 0x000ef00000008800 */
[----:B------:R-:W3:Y:S01]  /*0130*/  S2UR UR22, SR_CTAID.X ;  /* 0x00000000001679c3 */ /* 0x000ee20000002500 */
[----:B--2---:R-:W-:Y:S01]  /*0140*/  ULEA UR6, UR6, UR5, 0x18 ;  /* 0x0000000506067291 */ /* 0x004fe2000f8ec0ff */
[----:B-1----:R-:W-:-:S06]  /*0150*/  IMAD.SHL.U32 R187, R190, 0x20, RZ ;  /* 0x00000020bebb7824 */ /* 0x002fcc00078e00ff */
[----:B------:R-:W1:Y:S01]  /*0160*/  S2UR UR20, SR_CTAID.Z ;  /* 0x00000000001479c3 */ /* 0x000e620000002700 */
[C---:B------:R-:W-:Y:S01]  /*0170*/  IMAD.SHL.U32 R2, R190.reuse, 0x4, RZ ;  /* 0x00000004be027824 */ /* 0x040fe200078e00ff */
[C---:B------:R-:W-:Y:S01]  /*0180*/  LOP3.LUT P0, RZ, R190.reuse, 0x8, RZ, 0xc0, !PT ;  /* 0x00000008beff7812 */ /* 0x040fe2000780c0ff */
[C---:B------:R-:W-:Y:S01]  /*0190*/  IMAD.SHL.U32 R0, R190.reuse, 0x10, RZ ;  /* 0x00000010be007824 */ /* 0x040fe200078e00ff */
[C---:B------:R-:W-:Y:S01]  /*01a0*/  LOP3.LUT R3, R187.reuse, 0xc0, RZ, 0xc0, !PT ;  /* 0x000000c0bb037812 */ /* 0x040fe200078ec0ff */
[C---:B------:R-:W-:Y:S01]  /*01b0*/  IMAD.SHL.U32 R189, R190.reuse, 0x8, RZ ;  /* 0x00000008bebd7824 */ /* 0x040fe200078e00ff */
[----:B------:R-:W-:Y:S01]  /*01c0*/  LOP3.LUT R178, R187, 0x20, RZ, 0xc0, !PT ;  /* 0x00000020bbb27812 */ /* 0x000fe200078ec0ff */
[----:B-----5:R-:W-:Y:S01]  /*01d0*/  ULEA UR4, UR4, UR5, 0x18 ;  /* 0x0000000504047291 */ /* 0x020fe2000f8ec0ff */
[----:B------:R-:W-:Y:S01]  /*01e0*/  LOP3.LUT R2, R3, 0x18, R2, 0xf8, !PT ;  /* 0x0000001803027812 */ /* 0x000fe200078ef802 */
[----:B------:R-:W-:Y:S01]  /*01f0*/  IMAD.SHL.U32 R3, R190, 0x2, RZ ;  /* 0x00000002be037824 */ /* 0x000fe200078e00ff */
[----:B------:R-:W-:Y:S01]  /*0200*/  LOP3.LUT R4, R187, 0x120, RZ, 0xc0, !PT ;  /* 0x00000120bb047812 */ /* 0x000fe200078ec0ff */
[----:B------:R-:W2:Y:S01]  /*0210*/  LDC.U8 R182, c[0x0][0x532] ;  /* 0x00014c80ffb67b82 */ /* 0x000ea20000000000 */
[----:B------:R-:W-:Y:S01]  /*0220*/  LOP3.LUT R178, R178, 0x3c00, R0, 0xf8, !PT ;  /* 0x00003c00b2b27812 */ /* 0x000fe200078ef800 */
[----:B------:R-:W-:Y:S01]  /*0230*/  UIADD3 UR5, UPT, UPT, UR6, 0x9000, URZ ;  /* 0x0000900006057890 */ /* 0x000fe2000fffe0ff */
[C---:B------:R-:W-:Y:S01]  /*0240*/  LOP3.LUT R5, R0.reuse, 0x1c0, RZ, 0xc0, !PT ;  /* 0x000001c000057812 */ /* 0x040fe200078ec0ff */
[----:B---3--:R-:W-:Y:S01]  /*0250*/  ULEA UR21, UR21, UR8, 0x18 ;  /* 0x0000000815157291 */ /* 0x008fe2000f8ec0ff */
[----:B------:R-:W-:-:S02]  /*0260*/  LOP3.LUT R191, R0, 0x600, RZ, 0xc0, !PT ;  /* 0x0000060000bf7812 */ /* 0x000fc400078ec0ff */
[--C-:B------:R-:W-:Y:S02]  /*0270*/  LOP3.LUT R4, R4, 0x200, R0.reuse, 0xf8, !PT ;  /* 0x0000020004047812 */ /* 0x100fe400078ef800 */
[----:B------:R-:W-:Y:S02]  /*0280*/  LOP3.LUT R178, R178, 0x100, R0, 0xf8, !PT ;  /* 0x00000100b2b27812 */ /* 0x000fe400078ef800 */
[----:B------:R-:W-:Y:S02]  /*0290*/  LOP3.LUT R187, R187, 0x7400, RZ, 0xc0, !PT ;  /* 0x00007400bbbb7812 */ /* 0x000fe400078ec0ff */
[--C-:B------:R-:W-:Y:S02]  /*02a0*/  LOP3.LUT R5, R5, 0x38, R3.reuse, 0xf8, !PT ;  /* 0x0000003805057812 */ /* 0x100fe400078ef803 */
[----:B------:R-:W-:Y:S02]  /*02b0*/  SHF.R.U32.HI R0, RZ, 0x1, R190 ;  /* 0x00000001ff007819 */ /* 0x000fe400000116be */
[----:B------:R-:W-:-:S02]  /*02c0*/  LOP3.LUT R187, R187, 0x6, R3, 0xf8, !PT ;  /* 0x00000006bbbb7812 */ /* 0x000fc400078ef803 */
[----:B------:R-:W-:Y:S02]  /*02d0*/  LOP3.LUT R191, R191, 0x6, R3, 0xf8, !PT ;  /* 0x00000006bfbf7812 */ /* 0x000fe400078ef803 */
[----:B------:R-:W-:Y:S02]  /*02e0*/  LOP3.LUT R5, R5, 0x20, R0, 0x78, !PT ;  /* 0x0000002005057812 */ /* 0x000fe400078e7800 */
[----:B------:R-:W-:Y:S02]  /*02f0*/  LOP3.LUT R3, R189, 0xc0, RZ, 0xc0, !PT ;  /* 0x000000c0bd037812 */ /* 0x000fe400078ec0ff */
[----:B------:R-:W-:Y:S02]  /*0300*/  LOP3.LUT R187, R187, R5, RZ, 0xfc, !PT ;  /* 0x00000005bbbb7212 */ /* 0x000fe400078efcff */
[--C-:B------:R-:W-:Y:S02]  /*0310*/  SHF.R.U32.HI R6, RZ, 0x4, R190.reuse ;  /* 0x00000004ff067819 */ /* 0x100fe400000116be */
[----:B------:R-:W-:-:S02]  /*0320*/  LOP3.LUT R3, R3, 0x18, R190, 0xf8, !PT ;  /* 0x0000001803037812 */ /* 0x000fc400078ef8be */
[C---:B------:R-:W-:Y:S02]  /*0330*/  LOP3.LUT R179, R2.reuse, 0x8, R0, 0x78, !PT ;  /* 0x0000000802b37812 */ /* 0x040fe400078e7800 */
[----:B------:R-:W-:Y:S02]  /*0340*/  LOP3.LUT R2, R2, 0x8, R190, 0x78, !PT ;  /* 0x0000000802027812 */ /* 0x000fe400078e78be */
[----:B------:R-:W-:Y:S02]  /*0350*/  LEA R187, R187, UR6, 0x1 ;  /* 0x00000006bbbb7c11 */ /* 0x000fe4000f8e08ff */
[----:B------:R-:W-:Y:S02]  /*0360*/  LOP3.LUT R3, R3, 0x8, R6, 0x78, !PT ;  /* 0x0000000803037812 */ /* 0x000fe400078e7806 */
[----:B------:R-:W-:Y:S01]  /*0370*/  LOP3.LUT R191, R191, 0x20, R189, 0xf8, !PT ;  /* 0x00000020bfbf7812 */ /* 0x000fe200078ef8bd */
[C---:B------:R-:W-:Y:S01]  /*0380*/  VIADD R183, R187.reuse, 0x19020 ;  /* 0x00019020bbb77836 */ /* 0x040fe20000000000 */
[----:B------:R-:W-:Y:S01]  /*0390*/  LOP3.LUT R178, R178, R2, RZ, 0xfc, !PT ;  /* 0x00000002b2b27212 */ /* 0x000fe200078efcff */
[----:B------:R-:W-:Y:S01]  /*03a0*/  VIADD R2, R187, 0x19000 ;  /* 0x00019000bb027836 */ /* 0x000fe20000000000 */
[----:B------:R-:W-:-:S02]  /*03b0*/  LOP3.LUT R179, R4, R179, RZ, 0xfc, !PT ;  /* 0x000000b304b37212 */ /* 0x000fc400078efcff */
[----:B------:R-:W-:Y:S01]  /*03c0*/  LOP3.LUT R191, R191, R3, RZ, 0xfc, !PT ;  /* 0x00000003bfbf7212 */ /* 0x000fe200078efcff */
[----:B------:R-:W-:Y:S01]  /*03d0*/  @P0 VIADD R183, R2, 0xffffffe0 ;  /* 0xffffffe002b70836 */ /* 0x000fe20000000000 */
[----:B------:R-:W-:Y:S02]  /*03e0*/  SHF.R.U32.HI R190, RZ, 0x2, R190 ;  /* 0x00000002ffbe7819 */ /* 0x000fe400000116be */
[----:B------:R-:W-:Y:S01]  /*03f0*/  LOP3.LUT R186, R0, 0x10, RZ, 0xc0, !PT ;  /* 0x0000001000ba7812 */ /* 0x000fe200078ec0ff */
[----:B------:R-:W-:Y:S01]  /*0400*/  IMAD.U32 R0, RZ, RZ, UR7 ;  /* 0x00000007ff007e24 */ /* 0x000fe2000f8e00ff */
[----:B------:R-:W-:Y:S02]  /*0410*/  LOP3.LUT R188, R189, 0x18, RZ, 0xc0, !PT ;  /* 0x00000018bdbc7812 */ /* 0x000fe400078ec0ff */
[----:B------:R-:W-:Y:S02]  /*0420*/  LOP3.LUT R186, R186, 0x7, R190, 0xf8, !PT ;  /* 0x00000007baba7812 */ /* 0x000fe400078ef8be */
[----:B------:R-:W-:-:S02]  /*0430*/  LOP3.LUT R185, R188, 0x20, RZ, 0xfc, !PT ;  /* 0x00000020bcb97812 */ /* 0x000fc400078efcff */
[----:B------:R-:W-:Y:S02]  /*0440*/  LOP3.LUT R184, R188, 0x40, RZ, 0xfc, !PT ;  /* 0x00000040bcb87812 */ /* 0x000fe400078efcff */
[----:B------:R-:W-:Y:S02]  /*0450*/  LEA R179, R179, UR6, 0x1 ;  /* 0x00000006b3b37c11 */ /* 0x000fe4000f8e08ff */
[----:B------:R-:W-:Y:S02]  /*0460*/  LEA R191, R191, UR5, 0x1 ;  /* 0x00000005bfbf7c11 */ /* 0x000fe4000f8e08ff */
[----:B-12-4-:R-:W-:-:S07]  /*0470*/  LEA R178, R178, UR5, 0x1 ;  /* 0x00000005b2b27c11 */ /* 0x016fce000f8e08ff */
.L_x_584:
[----:B-1----:R-:W1:Y:S01]  /*0480*/  LDC.64 R2, c[0x0][0x478] ;  /* 0x00011e00ff027b82 */ /* 0x002e620000000a00 */
[----:B------:R-:W2:Y:S01]  /*0490*/  S2R R7, SR_CTAID.Y ;  /* 0x0000000000077919 */ /* 0x000ea20000002600 */
[----:B---3--:R-:W3:Y:S01]  /*04a0*/  LDCU.64 UR6, c[0x0][0x470] ;  /* 0x00008e00ff0677ac */ /* 0x008ee20008000a00 */
[----:B------:R-:W-:Y:S02]  /*04b0*/  IMAD.MOV.U32 R213, RZ, RZ, RZ ;  /* 0x000000ffffd57224 */ /* 0x000fe400078e00ff */
[----:B------:R-:W-:-:S03]  /*04c0*/  IMAD.MOV.U32 R16, RZ, RZ, -0x1 ;  /* 0xffffffffff107424 */ /* 0x000fc600078e00ff */
[----:B------:R-:W4:Y:S08]  /*04d0*/  LDC.64 R4, c[0x0][0x460] ;  /* 0x00011800ff047b82 */ /* 0x000f300000000a00 */
[----:B------:R-:W2:Y:S01]  /*04e0*/  LDC.64 R10, c[0x0][0x460] ;  /* 0x00011800ff0a7b82 */ /* 0x000ea20000000a00 */
[----:B---3--:R-:W-:Y:S02]  /*04f0*/  ISETP.NE.U32.AND P2, PT, RZ, UR6, PT ;  /* 0x00000006ff007c0c */ /* 0x008fe4000bf45070 */
[----:B-1----:R-:W-:-:S02]  /*0500*/  ISETP.NE.U32.AND P0, PT, R2, RZ, PT ;  /* 0x000000ff0200720c */ /* 0x002fc40003f05070 */
[----:B------:R-:W-:Y:S02]  /*0510*/  ISETP.NE.AND.EX P2, PT, RZ, UR7, PT, P2 ;  /* 0x00000007ff007c0c */ /* 0x000fe4000bf45320 */
[----:B------:R-:W-:Y:S02]  /*0520*/  ISETP.NE.AND.EX P0, PT, R3, RZ, PT, P0 ;  /* 0x000000ff0300720c */ /* 0x000fe40003f05300 */
[C---:B----4-:R-:W-:Y:S01]  /*0530*/  ISETP.NE.U32.AND P5, PT, R4.reuse, RZ, PT ;  /* 0x000000ff0400720c */ /* 0x050fe20003fa5070 */
[----:B--2---:R-:W-:Y:S01]  /*0540*/  IMAD.SHL.U32 R6, R7, 0x4, RZ ;  /* 0x0000000407067824 */ /* 0x004fe200078e00ff */
[----:B------:R-:W-:Y:S02]  /*0550*/  ISETP.NE.U32.AND P3, PT, R4, RZ, PT ;  /* 0x000000ff0400720c */ /* 0x000fe40003f65070 */
[C---:B------:R-:W-:Y:S02]  /*0560*/  ISETP.NE.AND.EX P5, PT, R5.reuse, RZ, PT, P5 ;  /* 0x000000ff0500720c */ /* 0x040fe40003fa5350 */
[----:B------:R-:W-:-:S02]  /*0570*/  ISETP.NE.AND.EX P3, PT, R5, RZ, PT, P3 ;  /* 0x000000ff0500720c */ /* 0x000fc40003f65330 */
[----:B------:R-:W1:Y:S03]  /*0580*/  LDC.64 R4, c[0x0][0x468] ;  /* 0x00011a00ff047b82 */ /* 0x000e660000000a00 */
[----:B------:R-:W-:Y:S01]  /*0590*/  VOTEU.ANY UP0, P0 ;  /* 0x0000000000ff7886 */ /* 0x000fe20000000100 */
[----:B------:R-:W-:Y:S01]  /*05a0*/  PLOP3.LUT P0, PT, PT, PT, UP0, 0x80, 0x8 ;  /* 0x000000000008781c */ /* 0x000fe20003f0f008 */
[----:B------:R-:W-:Y:S01]  /*05b0*/  IMAD.WIDE.U32 R10, R7, 0x4, R10 ;  /* 0x00000004070a7825 */ /* 0x000fe200078e000a */
[----:B------:R-:W-:Y:S02]  /*05c0*/  SHF.R.U32.HI R9, RZ, 0x1e, R7 ;  /* 0x0000001eff097819 */ /* 0x000fe40000011607 */
[----:B------:R-:W-:Y:S02]  /*05d0*/  @P2 IADD3 R12, P1, PT, R6, UR6, RZ ;  /* 0x00000006060c2c10 */ /* 0x000fe4000ff3e0ff */
[----:B------:R-:W-:Y:S01]  /*05e0*/  ISETP.NE.AND P4, PT, R182, RZ, PT ;  /* 0x000000ffb600720c */ /* 0x000fe20003f85270 */
[----:B-----5:R-:W5:Y:S01]  /*05f0*/  @P5 LDG.E R16, desc[UR24][R10.64] ;  /* 0x000000180a105981 */ /* 0x020f62000c1e1900 */
[----:B------:R-:W-:-:S03]  /*0600*/  @P2 IADD3.X R13, PT, PT, R9, UR7, RZ, P1, !PT ;  /* 0x00000007090d2c10 */ /* 0x000fc60008ffe4ff */
[----:B------:R-:W5:Y:S02]  /*0610*/  @P3 LDG.E R8, desc[UR24][R10.64+0x4] ;  /* 0x000004180a083981 */ /* 0x000f64000c1e1900 */
[----:B------:R-:W-:Y:S02]  /*0620*/  @P0 IADD3 R2, P1, PT, R6, R2, RZ ;  /* 0x0000000206020210 */ /* 0x000fe40007f3e0ff */
[----:B------:R2:W5:Y:S03]  /*0630*/  @P2 LDG.E R213, desc[UR24][R12.64] ;  /* 0x000000180cd52981 */ /* 0x000566000c1e1900 */
[----:B------:R-:W-:Y:S01]  /*0640*/  @P0 IMAD.X R3, R9, 0x1, R3, P1 ;  /* 0x0000000109030824 */ /* 0x000fe200008e0603 */
[----:B-1----:R-:W-:-:S04]  /*0650*/  ISETP.EQ.U32.AND P2, PT, R4, RZ, PT ;  /* 0x000000ff0400720c */ /* 0x002fc80003f42070 */
[----:B------:R-:W-:Y:S01]  /*0660*/  ISETP.EQ.OR.EX P2, PT, R5, RZ, !P4, P2 ;  /* 0x000000ff0500720c */ /* 0x000fe20006742720 */
[----:B------:R-:W-:Y:S01]  /*0670*/  IMAD.MOV.U32 R214, RZ, RZ, -0x1 ;  /* 0xffffffffffd67424 */ /* 0x000fe200078e00ff */
[----:B------:R1:W5:Y:S01]  /*0680*/  @P0 LDG.E R10, desc[UR24][R2.64] ;  /* 0x00000018020a0981 */ /* 0x000362000c1e1900 */
[----:B--2---:R-:W-:Y:S02]  /*0690*/  IADD3 R12, P1, PT, R6, R4, RZ ;  /* 0x00000004060c7210 */ /* 0x004fe40007f3e0ff */
[----:B------:R-:W2:Y:S03]  /*06a0*/  @!P0 LDC R6, c[0x0][0x43c] ;  /* 0x00010f00ff068b82 */ /* 0x000ea60000000800 */
[----:B------:R-:W-:-:S05]  /*06b0*/  IMAD.X R13, R9, 0x1, R5, P1 ;  /* 0x00000001090d7824 */ /* 0x000fca00008e0605 */
[----:B------:R1:W5:Y:S01]  /*06c0*/  @!P2 LDG.E R214, desc[UR24][R12.64] ;  /* 0x000000180cd6a981 */ /* 0x000362000c1e1900 */
[----:B------:R-:W3:Y:S01]  /*06d0*/  @!P0 LDC.64 R2, c[0x0][0x488] ;  /* 0x00012200ff028b82 */ /* 0x000ee20000000a00 */
[----:B------:R-:W-:-:S04]  /*06e0*/  ISETP.NE.U32.AND P2, PT, R4, RZ, PT ;  /* 0x000000ff0400720c */ /* 0x000fc80003f45070 */
[----:B------:R-:W-:Y:S02]  /*06f0*/  ISETP.NE.AND.EX P2, PT, R5, RZ, PT, P2 ;  /* 0x000000ff0500720c */ /* 0x000fe40003f45320 */
[----:B---3--:R-:W-:-:S04]  /*0700*/  @!P0 ISETP.NE.U32.AND P1, PT, R2, RZ, PT ;  /* 0x000000ff0200820c */ /* 0x008fc80003f25070 */
[----:B------:R-:W-:-:S04]  /*0710*/  @!P0 ISETP.NE.AND.EX P1, PT, R3, RZ, PT, P1 ;  /* 0x000000ff0300820c */ /* 0x000fc80003f25310 */
[----:B--2---:R-:W-:-:S03]  /*0720*/  @!P0 SEL R6, R6, RZ, P1 ;  /* 0x000000ff06068207 */ /* 0x004fc60000800000 */
[----:B-1----:R-:W-:Y:S06]  /*0730*/  @!P2 BRA `(.L_x_527) ;  /* 0x00000000000ca947 */ /* 0x002fec0003800000 */
[----:B------:R-:W2:Y:S02]  /*0740*/  @P4 LDG.E R0, desc[UR24][R12.64+0x4] ;  /* 0x000004180c004981 */ /* 0x000ea4000c1e1900 */
[----:B--2--5:R-:W-:-:S06]  /*0750*/  @P4 IADD3 R0, PT, PT, R0, -R214, RZ ;  /* 0x800000d600004210 */ /* 0x024fcc0007ffe0ff */
[----:B------:R1:W5:Y:S02]  /*0760*/  @!P4 LDG.E R0, desc[UR24][R12.64] ;  /* 0x000000180c00c981 */ /* 0x000364000c1e1900 */
.L_x_527:
[--C-:B-----5:R-:W-:Y:S01]  /*0770*/  @!P0 IADD3 R0, PT, PT, R6, R0, -R213.reuse ;  /* 0x0000000006008210 */ /* 0x120fe20007ffe8d5 */
[----:B------:R-:W-:Y:S01]  /*0780*/  @P0 IMAD.IADD R10, R10, 0x1, -R213 ;  /* 0x000000010a0a0824 */ /* 0x000fe200078e0ad5 */
[----:B------:R-:W2:Y:S01]  /*0790*/  @!P3 LDC R205, c[0x0][0x434] ;  /* 0x00010d00ffcdbb82 */ /* 0x000ea20000000800 */
[----:B------:R-:W-:Y:S01]  /*07a0*/  USHF.L.U32 UR26, UR23, 0x7, URZ ;  /* 0x00000007171a7899 */ /* 0x000fe200080006ff */
[----:B------:R-:W-:Y:S02]  /*07b0*/  @!P0 R2UR UR5, R0 ;  /* 0x00000000000582ca */ /* 0x000fe400000e0000 */
[----:B------:R-:W-:-:S11]  /*07c0*/  @P0 R2UR UR29, R10 ;  /* 0x000000000a1d02ca */ /* 0x000fd600000e0000 */
[----:B------:R-:W-:Y:S02]  /*07d0*/  @!UP0 UMOV UR29, UR5 ;  /* 0x00000005001d8c82 */ /* 0x000fe40008000000 */
[----:B------:R-:W-:Y:S01]  /*07e0*/  UISETP.GT.AND UP0, UPT, UR29, UR26, UPT ;  /* 0x0000001a1d00728c */ /* 0x000fe2000bf04270 */
[----:B------:R-:W-:-:S08]  /*07f0*/  @P3 IMAD.IADD R205, R8, 0x1, -R16 ;  /* 0x0000000108cd3824 */ /* 0x000fd000078e0a10 */
[----:B--2---:R-:W-:Y:S05]  /*0800*/  BRA.U !UP0, `(.L_x_528) ;  /* 0x0000008508747547 */ /* 0x004fea000b800000 */
[----:B------:R-:W-:Y:S01]  /*0810*/  ISETP.NE.AND P3, PT, R16, -0x1, PT ;  /* 0xffffffff1000780c */ /* 0x000fe20003f65270 */
[----:B------:R-:W-:Y:S01]  /*0820*/  VIADD R0, R205, 0x3f ;  /* 0x0000003fcd007836 */ /* 0x000fe20000000000 */
[----:B------:R-:W-:-:S04]  /*0830*/  ISETP.NE.AND P2, PT, R214, -0x1, PT ;  /* 0xffffffffd600780c */ /* 0x000fc80003f45270 */
[----:B------:R-:W-:-:S04]  /*0840*/  SHF.R.S32.HI R212, RZ, 0x1f, R0 ;  /* 0x0000001fffd47819 */ /* 0x000fc80000011400 */
[----:B------:R-:W-:-:S03]  /*0850*/  LEA.HI R212, R212, R0, RZ, 0x6 ;  /* 0x00000000d4d47211 */ /* 0x000fc600078f30ff */
[----:B------:R-:W2:Y:S01]  /*0860*/  @!P3 LDC.64 R4, c[0x0][0x398] ;  /* 0x0000e600ff04bb82 */ /* 0x000ea20000000a00 */
[----:B------:R-:W-:-:S05]  /*0870*/  SHF.R.S32.HI R212, RZ, 0x6, R212 ;  /* 0x00000006ffd47819 */ /* 0x000fca00000114d4 */
[----:B------:R-:W-:Y:S02]  /*0880*/  IMAD.SHL.U32 R211, R212, 0x40, RZ ;  /* 0x00000040d4d37824 */ /* 0x000fe400078e00ff */
[----:B------:R-:W3:Y:S03]  /*0890*/  @P3 LDC.64 R2, c[0x0][0x3b0] ;  /* 0x0000ec00ff023b82 */ /* 0x000ee60000000a00 */
[----:B------:R-:W-:Y:S01]  /*08a0*/  IADD3 R21, PT, PT, R211, -0x40, RZ ;  /* 0xffffffc0d3157810 */ /* 0x000fe20007ffe0ff */
[----:B--2---:R-:W-:-:S04]  /*08b0*/  @!P3 IMAD.WIDE.U32 R22, R7, R4, RZ ;  /* 0x000000040716b225 */ /* 0x004fc800078e00ff */
[----:B------:R-:W-:Y:S01]  /*08c0*/  @!P3 IMAD R20, R7, R5, R23 ;  /* 0x000000050714b224 */ /* 0x000fe200078e0217 */
[----:B------:R-:W-:Y:S01]  /*08d0*/  SHF.R.S32.HI R23, RZ, 0x1f, R21 ;  /* 0x0000001fff177819 */ /* 0x000fe20000011415 */
[----:B---3--:R-:W-:-:S04]  /*08e0*/  @P3 IMAD.WIDE.U32 R4, R16, R2, RZ ;  /* 0x0000000210043225 */ /* 0x008fc800078e00ff */
[----:B------:R-:W-:Y:S02]  /*08f0*/  @P3 IMAD R20, R16, R3, R5 ;  /* 0x0000000310143224 */ /* 0x000fe400078e0205 */
[----:B------:R-:W-:Y:S01]  /*0900*/  @P3 IMAD.MOV.U32 R22, RZ, RZ, R4 ;  /* 0x000000ffff163224 */ /* 0x000fe200078e0004 */
[----:B------:R-:W-:Y:S06]  /*0910*/  @P2 BRA `(.L_x_529) ;  /* 0x00000000002c2947 */ /* 0x000fec0003800000 */
[----:B------:R-:W2:Y:S01]  /*0920*/  LDCU.64 UR16, c[0x0][0x3b8] ;  /* 0x00007700ff1077ac */ /* 0x000ea20008000a00 */
[----:B------:R-:W-:Y:S01]  /*0930*/  SHF.R.S32.HI R0, RZ, 0x1f, R213 ;  /* 0x0000001fff007819 */ /* 0x000fe200000114d5 */
[----:B------:R-:W3:Y:S04]  /*0940*/  LDCU.64 UR6, c[0x0][0x3a0] ;  /* 0x00007400ff0677ac */ /* 0x000ee80008000a00 */
[----:B--2---:R-:W-:Y:S02]  /*0950*/  IMAD R0, R0, UR16, RZ ;  /* 0x0000001000007c24 */ /* 0x004fe4000f8e02ff */
[----:B------:R-:W-:-:S04]  /*0960*/  IMAD.WIDE.U32 R2, R213, UR16, RZ ;  /* 0x00000010d5027c25 */ /* 0x000fc8000f8e00ff */
[----:B------:R-:W-:-:S05]  /*0970*/  IMAD R0, R213, UR17, R0 ;  /* 0x00000011d5007c24 */ /* 0x000fca000f8e0200 */
[----:B------:R-:W-:-:S03]  /*0980*/  IADD3 R3, PT, PT, R3, R0, RZ ;  /* 0x0000000003037210 */ /* 0x000fc60007ffe0ff */
[----:B---3--:R-:W-:-:S04]  /*0990*/  IMAD.WIDE.U32 R2, R7, UR6, R2 ;  /* 0x0000000607027c25 */ /* 0x008fc8000f8e0002 */
[----:B------:R-:W-:Y:S01]  /*09a0*/  IMAD R10, R7, UR7, R3 ;  /* 0x00000007070a7c24 */ /* 0x000fe2000f8e0203 */
[----:B------:R-:W-:Y:S01]  /*09b0*/  MOV R11, R2 ;  /* 0x00000002000b7202 */ /* 0x000fe20000000f00 */
[----:B------:R-:W-:Y:S06]  /*09c0*/  BRA `(.L_x_530) ;  /* 0x0000000000187947 */ /* 0x000fec0003800000 */
.L_x_529:
[----:B------:R-:W2:Y:S01]  /*09d0*/  LDCU.64 UR16, c[0x0][0x3b8] ;  /* 0x00007700ff1077ac */ /* 0x000ea20008000a00 */
[----:B------:R-:W-:-:S05]  /*09e0*/  IADD3 R2, PT, PT, R213, R214, RZ ;  /* 0x000000d6d5027210 */ /* 0x000fca0007ffe0ff */
[C---:B--2---:R-:W-:Y:S02]  /*09f0*/  IMAD R10, R2.reuse, UR17, RZ ;  /* 0x00000011020a7c24 */ /* 0x044fe4000f8e02ff */
[----:B------:R-:W-:-:S05]  /*0a00*/  IMAD.WIDE.U32 R2, R2, UR16, RZ ;  /* 0x0000001002027c25 */ /* 0x000fca000f8e00ff */
[----:B------:R-:W-:Y:S02]  /*0a10*/  IADD3 R10, PT, PT, R3, R10, RZ ;  /* 0x0000000a030a7210 */ /* 0x000fe40007ffe0ff */
[----:B------:R-:W-:-:S07]  /*0a20*/  MOV R11, R2 ;  /* 0x00000002000b7202 */ /* 0x000fce0000000f00 */
.L_x_530:
[----:B------:R-:W2:Y:S01]  /*0a30*/  LDC R0, c[0x0][0x3e8] ;  /* 0x0000fa00ff007b82 */ /* 0x000ea20000000800 */
[----:B------:R-:W3:Y:S01]  /*0a40*/  S2R R6, SR_CTAID.Z ;  /* 0x0000000000067919 */ /* 0x000ee20000002700 */
[----:B------:R-:W-:Y:S01]  /*0a50*/  USHF.R.S32.HI UR5, URZ, 0x1f, UR26 ;  /* 0x0000001fff057899 */ /* 0x000fe2000801141a */
[----:B--2---:R-:W-:-:S04]  /*0a60*/  IABS R4, R0 ;  /* 0x0000000000047213 */ /* 0x004fc80000000000 */
[----:B------:R-:W2:Y:S08]  /*0a70*/  I2F.RP R8, R4 ;  /* 0x0000000400087306 */ /* 0x000eb00000209400 */
[----:B--2---:R-:W2:Y:S02]  /*0a80*/  MUFU.RCP R8, R8 ;  /* 0x0000000800087308 */ /* 0x004ea40000001000 */
[----:B--2---:R-:W-:-:S06]  /*0a90*/  VIADD R8, R8, 0xffffffe ;  /* 0x0ffffffe08087836 */ /* 0x004fcc0000000000 */
[----:B------:R-:W2:Y:S02]  /*0aa0*/  F2I.FTZ.U32.TRUNC.NTZ R9, R8 ;  /* 0x0000000800097305 */ /* 0x000ea4000021f000 */
[----:B--2---:R-:W-:Y:S02]  /*0ab0*/  IMAD.MOV R2, RZ, RZ, -R9 ;  /* 0x000000ffff027224 */ /* 0x004fe400078e0a09 */
[----:B------:R-:W-:Y:S02]  /*0ac0*/  IMAD.MOV.U32 R8, RZ, RZ, RZ ;  /* 0x000000ffff087224 */ /* 0x000fe400078e00ff */
[----:B------:R-:W-:Y:S01]  /*0ad0*/  IMAD R3, R2, R4, RZ ;  /* 0x0000000402037224 */ /* 0x000fe200078e02ff */
[----:B---3--:R-:W-:-:S03]  /*0ae0*/  IABS R2, R6 ;  /* 0x0000000600027213 */ /* 0x008fc60000000000 */
[----:B------:R-:W-:Y:S01]  /*0af0*/  IMAD.HI.U32 R9, R9, R3, R8 ;  /* 0x0000000309097227 */ /* 0x000fe200078e0008 */
[----:B------:R-:W-:-:S05]  /*0b00*/  MOV R3, R2 ;  /* 0x0000000200037202 */ /* 0x000fca0000000f00 */
[----:B------:R-:W-:-:S04]  /*0b10*/  IMAD.HI.U32 R9, R9, R3, RZ ;  /* 0x0000000309097227 */ /* 0x000fc800078e00ff */
[----:B------:R-:W-:-:S04]  /*0b20*/  IMAD.MOV R2, RZ, RZ, -R9 ;  /* 0x000000ffff027224 */ /* 0x000fc800078e0a09 */
[----:B------:R-:W-:-:S05]  /*0b30*/  IMAD R2, R4, R2, R3 ;  /* 0x0000000204027224 */ /* 0x000fca00078e0203 */
[----:B------:R-:W-:-:S13]  /*0b40*/  ISETP.GT.U32.AND P1, PT, R4, R2, PT ;  /* 0x000000020400720c */ /* 0x000fda0003f24070 */
[----:B------:R-:W-:Y:S01]  /*0b50*/  @!P1 IMAD.IADD R2, R2, 0x1, -R4 ;  /* 0x0000000102029824 */ /* 0x000fe200078e0a04 */
[----:B------:R-:W-:Y:S02]  /*0b60*/  @!P1 IADD3 R9, PT, PT, R9, 0x1, RZ ;  /* 0x0000000109099810 */ /* 0x000fe40007ffe0ff */
[----:B------:R-:W-:Y:S02]  /*0b70*/  ISETP.NE.AND P1, PT, R0, RZ, PT ;  /* 0x000000ff0000720c */ /* 0x000fe40003f25270 */
[----:B------:R-:W-:Y:S02]  /*0b80*/  ISETP.GE.U32.AND P4, PT, R2, R4, PT ;  /* 0x000000040200720c */ /* 0x000fe40003f86070 */
[----:B------:R-:W-:-:S04]  /*0b90*/  LOP3.LUT R2, R6, R0, RZ, 0x3c, !PT ;  /* 0x0000000006027212 */ /* 0x000fc800078e3cff */
[----:B------:R-:W-:-:S07]  /*0ba0*/  ISETP.GE.AND P0, PT, R2, RZ, PT ;  /* 0x000000ff0200720c */ /* 0x000fce0003f06270 */
[----:B------:R-:W-:-:S06]  /*0bb0*/  @P4 VIADD R9, R9, 0x1 ;  /* 0x0000000109094836 */ /* 0x000fcc0000000000 */
[----:B------:R-:W-:Y:S02]  /*0bc0*/  @!P0 IADD3 R9, PT, PT, -R9, RZ, RZ ;  /* 0x000000ff09098210 */ /* 0x000fe40007ffe1ff */
[----:B------:R-:W-:-:S04]  /*0bd0*/  @!P1 LOP3.LUT R9, RZ, R0, RZ, 0x33, !PT ;  /* 0x00000000ff099212 */ /* 0x000fc800078e33ff */
[----:B------:R-:W-:Y:S01]  /*0be0*/  SHF.R.S32.HI R8, RZ, 0x1f, R9 ;  /* 0x0000001fff087819 */ /* 0x000fe20000011409 */
        /* <DEDUP_REMOVED lines=9> */
[----:B-1----:R-:W-:Y:S01]  /*0c80*/  IMAD R12, R7, UR7, R3 ;  /* 0x00000007070c7c24 */ /* 0x002fe2000f8e0203 */
[----:B------:R-:W-:Y:S01]  /*0c90*/  MOV R13, R2 ;  /* 0x00000002000d7202 */ /* 0x000fe20000000f00 */
[----:B------:R-:W-:Y:S06]  /*0ca0*/  BRA `(.L_x_532) ;  /* 0x0000000000187947 */ /* 0x000fec0003800000 */
.L_x_531:
[----:B------:R-:W1:Y:S01]  /*0cb0*/  LDCU.64 UR14, c[0x0][0x3c0] ;  /* 0x00007800ff0e77ac */ /* 0x000e620008000a00 */
[----:B------:R-:W-:-:S05]  /*0cc0*/  IADD3 R2, PT, PT, R213, R214, RZ ;  /* 0x000000d6d5027210 */ /* 0x000fca0007ffe0ff */
[C---:B-1----:R-:W-:Y:S02]  /*0cd0*/  IMAD R12, R2.reuse, UR15, RZ ;  /* 0x0000000f020c7c24 */ /* 0x042fe4000f8e02ff */
[----:B------:R-:W-:-:S05]  /*0ce0*/  IMAD.WIDE.U32 R2, R2, UR14, RZ ;  /* 0x0000000e02027c25 */ /* 0x000fca000f8e00ff */
[----:B------:R-:W-:Y:S02]  /*0cf0*/  IADD3 R12, PT, PT, R3, R12, RZ ;  /* 0x0000000c030c7210 */ /* 0x000fe40007ffe0ff */
[----:B------:R-:W-:-:S07]  /*0d00*/  MOV R13, R2 ;  /* 0x00000002000d7202 */ /* 0x000fce0000000f00 */
.L_x_532:
[----:B------:R-:W1:Y:S01]  /*0d10*/  @!P3 LDC.64 R4, c[0x0][0x588] ;  /* 0x00016200ff04bb82 */ /* 0x000e620000000a00 */
[----:B------:R-:W2:Y:S07]  /*0d20*/  LDCU UR31, c[0x0][0x44c] ;  /* 0x00008980ff1f77ac */ /* 0x000eae0008000800 */
[----:B------:R-:W3:Y:S08]  /*0d30*/  @P3 LDC.64 R2, c[0x0][0x590] ;  /* 0x00016400ff023b82 */ /* 0x000ef00000000a00 */
[----:B------:R-:W2:Y:S01]  /*0d40*/  LDC R0, c[0x0][0x3e0] ;  /* 0x0000f800ff007b82 */ /* 0x000ea20000000800 */
[----:B-1----:R-:W-:-:S04]  /*0d50*/  @!P3 IMAD.WIDE.U32 R28, R7, R4, RZ ;  /* 0x00000004071cb225 */ /* 0x002fc800078e00ff */
[----:B------:R-:W-:Y:S02]  /*0d60*/  @!P3 IMAD R4, R7, R5, R29 ;  /* 0x000000050704b224 */ /* 0x000fe400078e021d */
[----:B---3--:R-:W-:-:S04]  /*0d70*/  @P3 IMAD.WIDE.U32 R18, R16, R2, RZ ;  /* 0x0000000210123225 */ /* 0x008fc800078e00ff */
[----:B------:R-:W-:Y:S01]  /*0d80*/  @P3 IMAD R4, R16, R3, R19 ;  /* 0x0000000310043224 */ /* 0x000fe200078e0213 */
[----:B------:R-:W-:Y:S01]  /*0d90*/  @P3 MOV R28, R18 ;  /* 0x00000012001c3202 */ /* 0x000fe20000000f00 */
[----:B--2---:R-:W-:Y:S01]  /*0da0*/  IMAD.WIDE R14, R0, UR31, RZ ;  /* 0x0000001f000e7c25 */ /* 0x004fe2000f8e02ff */
[----:B------:R-:W-:Y:S06]  /*0db0*/  @P3 BRA `(.L_x_533) ;  /* 0x0000000000443947 */ /* 0x000fec0003800000 */
[----:B------:R-:W1:Y:S01]  /*0dc0*/  LDCU UR6, c[0x0][0x444] ;  /* 0x00008880ff0677ac */ /* 0x000e620008000800 */
[----:B------:R-:W-:Y:S01]  /*0dd0*/  SHF.R.S32.HI R3, RZ, 0x1f, R0 ;  /* 0x0000001fff037819 */ /* 0x000fe20000011400 */
[----:B-1----:R-:W-:Y:S01]  /*0de0*/  USHF.R.S32.HI UR7, URZ, 0x1f, UR6 ;  /* 0x0000001fff077899 */ /* 0x002fe20008011406 */
[----:B------:R-:W-:Y:S01]  /*0df0*/  IMAD.WIDE.U32 R24, R7, UR6, RZ ;  /* 0x0000000607187c25 */ /* 0x000fe2000f8e00ff */
[----:B------:R-:W-:-:S04]  /*0e00*/  USHF.R.S32.HI UR6, URZ, 0x1f, UR31 ;  /* 0x0000001fff067899 */ /* 0x000fc8000801141f */
[----:B------:R-:W-:Y:S02]  /*0e10*/  IMAD R2, R7, UR7, RZ ;  /* 0x0000000707027c24 */ /* 0x000fe4000f8e02ff */
[----:B------:R-:W-:-:S03]  /*0e20*/  IMAD.WIDE.U32 R18, R24, R0, RZ ;  /* 0x0000000018127225 */ /* 0x000fc600078e00ff */
[----:B------:R-:W-:-:S05]  /*0e30*/  IADD3 R2, PT, PT, R25, R2, RZ ;  /* 0x0000000219027210 */ /* 0x000fca0007ffe0ff */
[----:B------:R-:W-:-:S04]  /*0e40*/  IMAD R2, R2, R0, RZ ;  /* 0x0000000002027224 */ /* 0x000fc800078e02ff */
[----:B------:R-:W-:-:S05]  /*0e50*/  IMAD R2, R3, R24, R2 ;  /* 0x0000001803027224 */ /* 0x000fca00078e0202 */
[----:B------:R-:W-:-:S05]  /*0e60*/  IADD3 R2, PT, PT, R19, R2, RZ ;  /* 0x0000000213027210 */ /* 0x000fca0007ffe0ff */
[----:B------:R-:W-:Y:S02]  /*0e70*/  IMAD R19, R2, UR31, RZ ;  /* 0x0000001f02137c24 */ /* 0x000fe4000f8e02ff */
[----:B------:R-:W-:-:S04]  /*0e80*/  IMAD.WIDE.U32 R2, R18, UR31, RZ ;  /* 0x0000001f12027c25 */ /* 0x000fc8000f8e00ff */
[----:B------:R-:W-:Y:S01]  /*0e90*/  IMAD R19, R18, UR6, R19 ;  /* 0x0000000612137c24 */ /* 0x000fe2000f8e0213 */
[----:B------:R-:W-:-:S04]  /*0ea0*/  MOV R24, R2 ;  /* 0x0000000200187202 */ /* 0x000fc80000000f00 */
[----:B------:R-:W-:Y:S01]  /*0eb0*/  IADD3 R19, PT, PT, R3, R19, RZ ;  /* 0x0000001303137210 */ /* 0x000fe20007ffe0ff */
[----:B------:R-:W-:Y:S06]  /*0ec0*/  BRA `(.L_x_534) ;  /* 0x00000000000c7947 */ /* 0x000fec0003800000 */
.L_x_533:
[-C--:B------:R-:W-:Y:S02]  /*0ed0*/  IMAD R19, R15, R16.reuse, RZ ;  /* 0x000000100f137224 */ /* 0x080fe400078e02ff */
[----:B------:R-:W-:-:S05]  /*0ee0*/  IMAD.WIDE.U32 R24, R14, R16, RZ ;  /* 0x000000100e187225 */ /* 0x000fca00078e00ff */
[----:B------:R-:W-:-:S07]  /*0ef0*/  IADD3 R19, PT, PT, R25, R19, RZ ;  /* 0x0000001319137210 */ /* 0x000fce0007ffe0ff */
.L_x_534:
[----:B------:R-:W1:Y:S01]  /*0f00*/  LDCU.U8 UR6, c[0x0][0x548] ;  /* 0x0000a900ff0677ac */ /* 0x000e620008000000 */
[----:B------:R-:W-:Y:S01]  /*0f10*/  SHF.L.U32 R18, R7, 0x7, RZ ;  /* 0x0000000707127819 */ /* 0x000fe200000006ff */
[----:B------:R-:W-:Y:S01]  /*0f20*/  IMAD R25, R6, UR31, RZ ;  /* 0x0000001f06197c24 */ /* 0x000fe2000f8e02ff */
[----:B------:R-:W2:Y:S02]  /*0f30*/  LDCU.U8 UR30, c[0x0][0x5f0] ;  /* 0x0000be00ff1e77ac */ /* 0x000ea40008000000 */
[----:B------:R-:W-:-:S04]  /*0f40*/  SEL R3, R18, RZ, P5 ;  /* 0x000000ff12037207 */ /* 0x000fc80002800000 */
[----:B------:R-:W-:-:S04]  /*0f50*/  IADD3 R3, P0, PT, R21, R3, RZ ;  /* 0x0000000315037210 */ /* 0x000fc80007f1e0ff */
[----:B------:R-:W-:Y:S01]  /*0f60*/  IADD3.X R2, PT, PT, RZ, R23, RZ, P0, !PT ;  /* 0x00000017ff027210 */ /* 0x000fe200007fe4ff */
[----:B------:R-:W-:Y:S01]  /*0f70*/  IMAD.WIDE.U32 R26, R3, R14, RZ ;  /* 0x0000000e031a7225 */ /* 0x000fe200078e00ff */
[----:B-1----:R-:W-:-:S03]  /*0f80*/  UISETP.NE.AND UP0, UPT, UR6, URZ, UPT ;  /* 0x000000ff0600728c */ /* 0x002fc6000bf05270 */
[----:B------:R-:W-:-:S04]  /*0f90*/  IMAD R2, R2, R14, RZ ;  /* 0x0000000e02027224 */ /* 0x000fc800078e02ff */
[----:B------:R-:W-:-:S05]  /*0fa0*/  IMAD R14, R15, R3, R2 ;  /* 0x000000030f0e7224 */ /* 0x000fca00078e0202 */
[----:B------:R-:W-:Y:S01]  /*0fb0*/  IADD3 R14, PT, PT, R27, R14, RZ ;  /* 0x0000000e1b0e7210 */ /* 0x000fe20007ffe0ff */
[----:B--2---:R-:W-:Y:S06]  /*0fc0*/  BRA.U !UP0, `(.L_x_535) ;  /* 0x00000001081c7547 */ /* 0x004fec000b800000 */
[----:B------:R-:W1:Y:S01]  /*0fd0*/  LDC R2, c[0x0][0x434] ;  /* 0x00010d00ff027b82 */ /* 0x000e620000000800 */
[----:B------:R-:W-:-:S07]  /*0fe0*/  ISETP.NE.AND P0, PT, R16, -0x1, PT ;  /* 0xffffffff1000780c */ /* 0x000fce0003f05270 */
[----:B------:R-:W2:Y:S01]  /*0ff0*/  LDC R5, c[0x0][0x454] ;  /* 0x00011500ff057b82 */ /* 0x000ea20000000800 */
[----:B-1----:R-:W-:-:S05]  /*1000*/  IMAD R2, R7, R2, RZ ;  /* 0x0000000207027224 */ /* 0x002fca00078e02ff */
[----:B------:R-:W-:-:S05]  /*1010*/  SEL R2, R2, R16, !P0 ;  /* 0x0000001002027207 */ /* 0x000fca0004000000 */
[----:B--2---:R-:W-:Y:S01]  /*1020*/  IMAD R5, R6, R5, R2 ;  /* 0x0000000506057224 */ /* 0x004fe200078e0202 */
[----:B------:R-:W-:Y:S05]  /*1030*/  BRA `(.L_x_536) ;  /* 0x00000000000c7947 */ /* 0x000fea0003800000 */
.L_x_535:
[----:B------:R-:W1:Y:S01]  /*1040*/  LDC R5, c[0x0][0x434] ;  /* 0x00010d00ff057b82 */ /* 0x000e620000000800 */
[----:B------:R-:W-:-:S04]  /*1050*/  IMAD R2, R7, R0, R6 ;  /* 0x0000000007027224 */ /* 0x000fc800078e0206 */
[----:B-1----:R-:W-:-:S03]  /*1060*/  IMAD R5, R2, R5, RZ ;  /* 0x0000000502057224 */ /* 0x002fc600078e02ff */
.L_x_536:
[----:B------:R-:W-:Y:S01]  /*1070*/  IADD3 R15, PT, PT, R212, -0x1, RZ ;  /* 0xffffffffd40f7810 */ /* 0x000fe20007ffe0ff */
[----:B------:R-:W-:Y:S05]  /*1080*/  BRA.U !UP0, `(.L_x_537) ;  /* 0x0000000108247547 */ /* 0x000fea000b800000 */
[----:B------:R-:W1:Y:S01]  /*1090*/  LDC R2, c[0x0][0x444] ;  /* 0x00011100ff027b82 */ /* 0x000e620000000800 */
[----:B------:R-:W-:-:S07]  /*10a0*/  ISETP.NE.AND P0, PT, R16, -0x1, PT ;  /* 0xffffffff1000780c */ /* 0x000fce0003f05270 */
[----:B------:R-:W2:Y:S08]  /*10b0*/  LDC R17, c[0x0][0x430] ;  /* 0x00010c00ff117b82 */ /* 0x000eb00000000800 */
[----:B------:R-:W2:Y:S01]  /*10c0*/  LDC R3, c[0x0][0x454] ;  /* 0x00011500ff037b82 */ /* 0x000ea20000000800 */
[----:B-1----:R-:W-:-:S05]  /*10d0*/  @!P0 IMAD R16, R7, R2, RZ ;  /* 0x0000000207108224 */ /* 0x002fca00078e02ff */
[----:B------:R-:W-:Y:S02]  /*10e0*/  IADD3 R18, PT, PT, R18, R16, RZ ;  /* 0x0000001012127210 */ /* 0x000fe40007ffe0ff */
[----:B--2---:R-:W-:-:S05]  /*10f0*/  LEA R3, R17, R3, 0x7 ;  /* 0x0000000311037211 */ /* 0x004fca00078e38ff */
[----:B------:R-:W-:Y:S01]  /*1100*/  IMAD R18, R3, R6, R18 ;  /* 0x0000000603127224 */ /* 0x000fe200078e0212 */
[----:B------:R-:W-:Y:S06]  /*1110*/  BRA `(.L_x_538) ;  /* 0x00000000000c7947 */ /* 0x000fec0003800000 */
.L_x_537:
[----:B------:R-:W1:Y:S01]  /*1120*/  LDC R18, c[0x0][0x444] ;  /* 0x00011100ff127b82 */ /* 0x000e620000000800 */
[----:B------:R-:W-:-:S04]  /*1130*/  IMAD R2, R7, R0, R6 ;  /* 0x0000000007027224 */ /* 0x000fc800078e0206 */
[----:B-1----:R-:W-:-:S07]  /*1140*/  IMAD R18, R2, R18, RZ ;  /* 0x0000001202127224 */ /* 0x002fce00078e02ff */
.L_x_538:
[----:B------:R-:W1:Y:S01]  /*1150*/  LDCU.64 UR6, c[0x0][0x3b0] ;  /* 0x00007600ff0677ac */ /* 0x000e620008000a00 */
[----:B------:R-:W-:Y:S01]  /*1160*/  IADD3 R28, P0, PT, R188, R28, RZ ;  /* 0x0000001cbc1c7210 */ /* 0x000fe20007f1e0ff */
[----:B------:R-:W-:Y:S01]  /*1170*/  IMAD.MOV.U32 R16, RZ, RZ, R188 ;  /* 0x000000ffff107224 */ /* 0x000fe200078e00bc */
[----:B------:R-:W-:Y:S01]  /*1180*/  ISETP.NE.AND P3, PT, RZ, UR30, PT ;  /* 0x0000001eff007c0c */ /* 0x000fe2000bf65270 */
[----:B------:R-:W2:Y:S01]  /*1190*/  LDCU.128 UR8, c[0x0][0x590] ;  /* 0x0000b200ff0877ac */ /* 0x000ea20008000c00 */
[----:B------:R-:W-:Y:S01]  /*11a0*/  IMAD.MOV.U32 R17, RZ, RZ, RZ ;  /* 0x000000ffff117224 */ /* 0x000fe200078e00ff */
[----:B------:R-:W-:Y:S01]  /*11b0*/  IADD3.X R29, PT, PT, RZ, R4, RZ, P0, !PT ;  /* 0x00000004ff1d7210 */ /* 0x000fe200007fe4ff */
[----:B------:R-:W-:Y:S01]  /*11c0*/  IMAD R200, R0, UR31, RZ ;  /* 0x0000001f00c87c24 */ /* 0x000fe2000f8e02ff */
[----:B------:R-:W3:Y:S01]  /*11d0*/  LDCU.64 UR18, c[0x0][0x3c8] ;  /* 0x00007900ff1277ac */ /* 0x000ee20008000a00 */
[----:B------:R-:W4:Y:S01]  /*11e0*/  S2R R4, SR_TID.X ;  /* 0x0000000000047919 */ /* 0x000f220000002100 */
[----:B------:R-:W5:Y:S01]  /*11f0*/  LDC.64 R224, c[0x0][0x420] ;  /* 0x00010800ffe07b82 */ /* 0x000f620000000a00 */
[C---:B------:R-:W-:Y:S01]  /*1200*/  LEA R18, R15.reuse, R18, 0x6 ;  /* 0x000000120f127211 */ /* 0x040fe200078e30ff */
[----:B------:R-:W4:Y:S01]  /*1210*/  LDCU.64 UR12, c[0x0][0x380] ;  /* 0x00007000ff0c77ac */ /* 0x000f220008000a00 */
[----:B------:R-:W-:Y:S01]  /*1220*/  IMAD R5, R15, 0x40, R5 ;  /* 0x000000400f057824 */ /* 0x000fe200078e0205 */
[----:B------:R-:W-:Y:S01]  /*1230*/  BSSY.RECONVERGENT B1, `(.L_x_528) ;  /* 0x00007ba000017945 */ /* 0x000fe20003800200 */
[----:B-1----:R-:W-:-:S02]  /*1240*/  IMAD R2, R23, UR6, RZ ;  /* 0x0000000617027c24 */ /* 0x002fc4000f8e02ff */
[----:B------:R-:W-:-:S04]  /*1250*/  IMAD.WIDE.U32 R30, R21, UR6, R16 ;  /* 0x00000006151e7c25 */ /* 0x000fc8000f8e0010 */
[----:B--2---:R-:W-:Y:S01]  /*1260*/  IMAD R23, R23, UR8, RZ ;  /* 0x0000000817177c24 */ /* 0x004fe2000f8e02ff */
[----:B------:R-:W-:Y:S01]  /*1270*/  IADD3 R30, P0, PT, R22, R30, RZ ;  /* 0x0000001e161e7210 */ /* 0x000fe20007f1e0ff */
[----:B------:R-:W-:-:S04]  /*1280*/  IMAD.WIDE.U32 R28, R21, UR8, R28 ;  /* 0x00000008151c7c25 */ /* 0x000fc8000f8e001c */
[C---:B------:R-:W-:Y:S02]  /*1290*/  IMAD R23, R21.reuse, UR9, R23 ;  /* 0x0000000915177c24 */ /* 0x040fe4000f8e0217 */
[----:B------:R-:W-:Y:S02]  /*12a0*/  IMAD R2, R21, UR7, R2 ;  /* 0x0000000715027c24 */ /* 0x000fe4000f8e0202 */
[----:B------:R-:W-:Y:S02]  /*12b0*/  IMAD.IADD R23, R29, 0x1, R23 ;  /* 0x000000011d177824 */ /* 0x000fe400078e0217 */
[----:B------:R-:W-:Y:S01]  /*12c0*/  IMAD.MOV.U32 R22, RZ, RZ, R28 ;  /* 0x000000ffff167224 */ /* 0x000fe200078e001c */
[----:B------:R-:W-:Y:S01]  /*12d0*/  IADD3.X R31, PT, PT, R20, R31, R2, P0, !PT ;  /* 0x0000001f141f7210 */ /* 0x000fe200007fe402 */
[----:B-----5:R-:W-:Y:S01]  /*12e0*/  IMAD.WIDE R224, R5, 0x4, R224 ;  /* 0x0000000405e07825 */ /* 0x020fe200078e02e0 */
[----:B------:R-:W1:Y:S01]  /*12f0*/  LDC.64 R2, c[0x0][0x5f8] ;  /* 0x00017e00ff027b82 */ /* 0x000e620000000a00 */
[----:B------:R-:W-:-:S02]  /*1300*/  IADD3 R20, PT, PT, R205, UR26, RZ ;  /* 0x0000001acd147c10 */ /* 0x000fc4000fffe0ff */
[----:B------:R-:W-:Y:S01]  /*1310*/  IMAD.WIDE.U32 R22, R6, UR10, R22 ;  /* 0x0000000a06167c25 */ /* 0x000fe2000f8e0016 */
[----:B------:R-:W2:Y:S01]  /*1320*/  LDCU UR10, c[0x0][0x508] ;  /* 0x0000a100ff0a77ac */ /* 0x000ea20008000800 */
[----:B------:R-:W-:Y:S02]  /*1330*/  IADD3 R24, P1, P0, R26, R24, R25 ;  /* 0x000000181a187210 */ /* 0x000fe4000783e019 */
[----:B---3--:R-:W-:Y:S01]  /*1340*/  IMAD.WIDE.U32 R30, R6, UR18, R30 ;  /* 0x00000012061e7c25 */ /* 0x008fe2000f8e001e */
[----:B------:R-:W-:Y:S02]  /*1350*/  R2UR UR18, R20 ;  /* 0x00000000141272ca */ /* 0x000fe400000e0000 */
[----:B------:R-:W-:Y:S01]  /*1360*/  SHF.R.S32.HI R25, RZ, 0x1f, R25 ;  /* 0x0000001fff197819 */ /* 0x000fe20000011419 */
[----:B------:R-:W-:Y:S01]  /*1370*/  IMAD R27, R6, UR19, R31 ;  /* 0x00000013061b7c24 */ /* 0x000fe2000f8e021f */
[----:B----4-:R-:W-:Y:S01]  /*1380*/  LOP3.LUT R216, R4, 0x1f, RZ, 0xc0, !PT ;  /* 0x0000001f04d87812 */ /* 0x010fe200078ec0ff */
[----:B------:R-:W-:Y:S01]  /*1390*/  IMAD.MOV.U32 R26, RZ, RZ, R30 ;  /* 0x000000ffff1a7224 */ /* 0x000fe200078e001e */
[----:B------:R-:W-:Y:S01]  /*13a0*/  IADD3.X R14, PT, PT, R14, R19, R25, P1, P0 ;  /* 0x000000130e0e7210 */ /* 0x000fe20000fe0419 */
[----:B------:R-:W-:Y:S01]  /*13b0*/  IMAD R23, R6, UR11, R23 ;  /* 0x0000000b06177c24 */ /* 0x000fe2000f8e0217 */
[----:B------:R-:W-:Y:S01]  /*13c0*/  SHF.R.U32.HI R204, RZ, 0x5, R4 ;  /* 0x00000005ffcc7819 */ /* 0x000fe20000011604 */
[C---:B------:R-:W-:Y:S01]  /*13d0*/  IMAD.WIDE.U32 R26, R190.reuse, UR6, R26 ;  /* 0x00000006be1a7c25 */ /* 0x040fe2000f8e001a */
[----:B------:R-:W3:Y:S03]  /*13e0*/  LDC.64 R20, c[0x0][0x5e8] ;  /* 0x00017a00ff147b82 */ /* 0x000ee60000000a00 */
[----:B------:R-:W-:Y:S01]  /*13f0*/  IMAD R19, R190, UR7, R27 ;  /* 0x00000007be137c24 */ /* 0x000fe2000f8e021b */
[----:B------:R-:W-:Y:S01]  /*1400*/  LEA R222, P0, R26, UR12, 0x1 ;  /* 0x0000000c1ade7c11 */ /* 0x000fe2000f8008ff */
[----:B--2---:R-:W-:Y:S01]  /*1410*/  UIADD3 UR12, UPT, UPT, UR18, -UR10, -UR29 ;  /* 0x8000000a120c7290 */ /* 0x004fe2000fffe81d */
[----:B-1----:R-:W-:Y:S01]  /*1420*/  IMAD.WIDE.U32 R28, R2, UR22, RZ ;  /* 0x00000016021c7c25 */ /* 0x002fe2000f8e00ff */
[----:B------:R-:W1:Y:S01]  /*1430*/  LDCU.64 UR6, c[0x0][0x550] ;  /* 0x0000aa00ff0677ac */ /* 0x000e620008000a00 */
[----:B------:R-:W-:-:S02]  /*1440*/  LEA.HI.X R223, R26, UR13, R19, 0x1, P0 ;  /* 0x0000000d1adf7c11 */ /* 0x000fc400080f0c13 */
[----:B------:R-:W-:Y:S01]  /*1450*/  IMAD R25, R200, R204, R216 ;  /* 0x000000ccc8197224 */ /* 0x000fe200078e02d8 */
[----:B------:R-:W-:Y:S01]  /*1460*/  USHF.R.S32.HI UR13, URZ, 0x1f, UR12 ;  /* 0x0000001fff0d7899 */ /* 0x000fe2000801140c */
[----:B------:R-:W-:Y:S01]  /*1470*/  SEL R2, R28, RZ, P3 ;  /* 0x000000ff1c027207 */ /* 0x000fe20001800000 */
[----:B------:R-:W-:Y:S01]  /*1480*/  IMAD R3, R3, UR22, R29 ;  /* 0x0000001603037c24 */ /* 0x000fe2000f8e021d */
[----:B------:R-:W2:Y:S01]  /*1490*/  LDCU.64 UR10, c[0x0][0x570] ;  /* 0x0000ae00ff0a77ac */ /* 0x000ea20008000a00 */
[C---:B------:R-:W-:Y:S01]  /*14a0*/  IMAD.WIDE.U32 R22, R190.reuse, UR8, R22 ;  /* 0x00000008be167c25 */ /* 0x040fe2000f8e0016 */
[----:B------:R-:W-:Y:S01]  /*14b0*/  IADD3 R24, P1, P0, R25, R24, R2 ;  /* 0x0000001819187210 */ /* 0x000fe2000783e002 */
[----:B------:R-:W-:Y:S01]  /*14c0*/  ULEA.HI UR13, UR13, UR12, URZ, 0x6 ;  /* 0x0000000c0d0d7291 */ /* 0x000fe2000f8f30ff */
[----:B------:R-:W-:Y:S01]  /*14d0*/  SHF.R.S32.HI R25, RZ, 0x1f, R25 ;  /* 0x0000001fff197819 */ /* 0x000fe20000011419 */
[----:B------:R-:W-:Y:S01]  /*14e0*/  IMAD R2, R190, UR9, R23 ;  /* 0x00000009be027c24 */ /* 0x000fe2000f8e0217 */
[----:B------:R-:W-:Y:S01]  /*14f0*/  SEL R3, R3, RZ, P3 ;  /* 0x000000ff03037207 */ /* 0x000fe20001800000 */
[----:B------:R-:W-:Y:S01]  /*1500*/  USHF.R.S32.HI UR13, URZ, 0x6, UR13 ;  /* 0x00000006ff0d7899 */ /* 0x000fe2000801140d */
[----:B------:R-:W-:-:S02]  /*1510*/  IMAD.SHL.U32 R19, R200, 0x40, RZ ;  /* 0x00000040c8137824 */ /* 0x000fc400078e00ff */
[----:B------:R-:W-:Y:S01]  /*1520*/  IADD3.X R3, PT, PT, R25, R14, R3, P1, P0 ;  /* 0x0000000e19037210 */ /* 0x000fe20000fe0403 */
[----:B------:R-:W-:Y:S01]  /*1530*/  UISETP.LT.AND UP0, UPT, URZ, UR13, UPT ;  /* 0x0000000dff00728c */ /* 0x000fe2000bf01270 */
[C---:B-1----:R-:W-:Y:S02]  /*1540*/  LEA R220, P1, R22.reuse, UR6, 0x1 ;  /* 0x0000000616dc7c11 */ /* 0x042fe4000f8208ff */
[C---:B------:R-:W-:Y:S01]  /*1550*/  IADD3 R14, P0, PT, R19.reuse, R24, RZ ;  /* 0x00000018130e7210 */ /* 0x040fe20007f1e0ff */
[----:B------:R-:W-:Y:S01]  /*1560*/  USEL UR8, URZ, UR13, !UP0 ;  /* 0x0000000dff087287 */ /* 0x000fe2000c000000 */
[----:B------:R-:W-:Y:S02]  /*1570*/  LEA.HI.X R221, R22, UR7, R2, 0x1, P1 ;  /* 0x0000000716dd7c11 */ /* 0x000fe400088f0c02 */
[----:B------:R-:W-:Y:S01]  /*1580*/  LEA.HI.X.SX32 R3, R19, R3, 0x1, P0 ;  /* 0x0000000313037211 */ /* 0x000fe200000f0eff */
[----:B---3--:R-:W-:Y:S01]  /*1590*/  IMAD.WIDE R18, R18, 0x4, R20 ;  /* 0x0000000412127825 */ /* 0x008fe200078e0214 */
[----:B--2---:R-:W-:-:S02]  /*15a0*/  LEA R218, P0, R14, UR10, 0x2 ;  /* 0x0000000a0eda7c11 */ /* 0x004fc4000f8010ff */
[----:B------:R-:W-:Y:S01]  /*15b0*/  ISETP.GT.AND P1, PT, R212, UR8, PT ;  /* 0x00000008d4007c0c */ /* 0x000fe2000bf24270 */
[----:B------:R-:W-:Y:S01]  /*15c0*/  IMAD.MOV.U32 R196, RZ, RZ, R19 ;  /* 0x000000ffffc47224 */ /* 0x000fe200078e0013 */
[----:B------:R-:W-:Y:S02]  /*15d0*/  LEA.HI.X R219, R14, UR11, R3, 0x2, P0 ;  /* 0x0000000b0edb7c11 */ /* 0x000fe400080f1403 */
[----:B------:R-:W-:Y:S02]  /*15e0*/  IADD3 R14, P0, PT, R190, 0x40, RZ ;  /* 0x00000040be0e7810 */ /* 0x000fe40007f1e0ff */
[----:B------:R-:W-:Y:S02]  /*15f0*/  MOV R197, R18 ;  /* 0x0000001200c57202 */ /* 0x000fe40000000f00 */
[----:B------:R-:W-:Y:S02]  /*1600*/  IADD3.X R5, PT, PT, RZ, RZ, RZ, P0, !PT ;  /* 0x000000ffff057210 */ /* 0x000fe400007fe4ff */
[----:B------:R-:W-:-:S03]  /*1610*/  LEA.HI R3, R4, 0x40, RZ, 0x1e ;  /* 0x0000004004037811 */ /* 0x000fc600078ff0ff */
[----:B------:R-:W-:Y:S05]  /*1620*/  @P1 BRA `(.L_x_539) ;  /* 0x0000000400fc1947 */ /* 0x000fea0003800000 */
[----:B------:R-:W-:Y:S05]  /*1630*/  @P2 BRA `(.L_x_540) ;  /* 0x00000000002c2947 */ /* 0x000fea0003800000 */
[----:B------:R-:W1:Y:S01]  /*1640*/  LDCU.64 UR10, c[0x0][0x5c0] ;  /* 0x0000b800ff0a77ac */ /* 0x000e620008000a00 */
[----:B------:R-:W-:Y:S01]  /*1650*/  SHF.R.S32.HI R0, RZ, 0x1f, R213 ;  /* 0x0000001fff007819 */ /* 0x000fe200000114d5 */
[----:B------:R-:W2:Y:S04]  /*1660*/  LDCU.64 UR6, c[0x0][0x5a8] ;  /* 0x0000b500ff0677ac */ /* 0x000ea80008000a00 */
[----:B-1----:R-:W-:Y:S02]  /*1670*/  IMAD R0, R0, UR10, RZ ;  /* 0x0000000a00007c24 */ /* 0x002fe4000f8e02ff */
[----:B------:R-:W-:-:S04]  /*1680*/  IMAD.WIDE.U32 R8, R213, UR10, RZ ;  /* 0x0000000ad5087c25 */ /* 0x000fc8000f8e00ff */
[----:B------:R-:W-:-:S05]  /*1690*/  IMAD R0, R213, UR11, R0 ;  /* 0x0000000bd5007c24 */ /* 0x000fca000f8e0200 */
[----:B------:R-:W-:-:S03]  /*16a0*/  IADD3 R9, PT, PT, R9, R0, RZ ;  /* 0x0000000009097210 */ /* 0x000fc60007ffe0ff */
[----:B--2---:R-:W-:-:S04]  /*16b0*/  IMAD.WIDE.U32 R8, R7, UR6, R8 ;  /* 0x0000000607087c25 */ /* 0x004fc8000f8e0008 */
[----:B------:R-:W-:Y:S01]  /*16c0*/  IMAD R0, R7, UR7, R9 ;  /* 0x0000000707007c24 */ /* 0x000fe2000f8e0209 */
[----:B------:R-:W-:Y:S01]  /*16d0*/  MOV R2, R8 ;  /* 0x0000000800027202 */ /* 0x000fe20000000f00 */
[----:B------:R-:W-:Y:S05]  /*16e0*/  BRA `(.L_x_541) ;  /* 0x0000000000187947 */ /* 0x000fea0003800000 */
.L_x_540:
[----:B------:R-:W1:Y:S01]  /*16f0*/  LDCU.64 UR10, c[0x0][0x5c0] ;  /* 0x0000b800ff0a77ac */ /* 0x000e620008000a00 */
[----:B------:R-:W-:-:S05]  /*1700*/  IADD3 R0, PT, PT, R213, R214, RZ ;  /* 0x000000d6d5007210 */ /* 0x000fca0007ffe0ff */
[C---:B-1----:R-:W-:Y:S02]  /*1710*/  IMAD R2, R0.reuse, UR11, RZ ;  /* 0x0000000b00027c24 */ /* 0x042fe4000f8e02ff */
[----:B------:R-:W-:-:S05]  /*1720*/  IMAD.WIDE.U32 R8, R0, UR10, RZ ;  /* 0x0000000a00087c25 */ /* 0x000fca000f8e00ff */
[----:B------:R-:W-:Y:S02]  /*1730*/  IADD3 R0, PT, PT, R9, R2, RZ ;  /* 0x0000000209007210 */ /* 0x000fe40007ffe0ff */
[----:B------:R-:W-:Y:S02]  /*1740*/  MOV R2, R8 ;  /* 0x0000000800027202 */ /* 0x000fe40000000f00 */
.L_x_541:
        /* <DEDUP_REMOVED lines=11> */
[----:B------:R-:W-:Y:S06]  /*1800*/  BRA `(.L_x_543) ;  /* 0x0000000000187947 */ /* 0x000fec0003800000 */
.L_x_542:
[----:B------:R-:W1:Y:S01]  /*1810*/  LDCU.64 UR8, c[0x0][0x5c8] ;  /* 0x0000b900ff0877ac */ /* 0x000e620008000a00 */
[----:B------:R-:W-:-:S05]  /*1820*/  IADD3 R213, PT, PT, R213, R214, RZ ;  /* 0x000000d6d5d57210 */ /* 0x000fca0007ffe0ff */
[C---:B-1----:R-:W-:Y:S02]  /*1830*/  IMAD R7, R213.reuse, UR9, RZ ;  /* 0x00000009d5077c24 */ /* 0x042fe4000f8e02ff */
[----:B------:R-:W-:-:S05]  /*1840*/  IMAD.WIDE.U32 R8, R213, UR8, RZ ;  /* 0x00000008d5087c25 */ /* 0x000fca000f8e00ff */
[----:B------:R-:W-:Y:S02]  /*1850*/  IADD3 R7, PT, PT, R9, R7, RZ ;  /* 0x0000000709077210 */ /* 0x000fe40007ffe0ff */
[----:B------:R-:W-:-:S07]  /*1860*/  MOV R4, R8 ;  /* 0x0000000800047202 */ /* 0x000fce0000000f00 */
.L_x_543:
[----:B------:R-:W-:Y:S01]  /*1870*/  IMAD.U32 R8, RZ, RZ, UR10 ;  /* 0x0000000aff087e24 */ /* 0x000fe2000f8e00ff */
[----:B------:R-:W1:Y:S01]  /*1880*/  LDCU.64 UR6, c[0x0][0x5d8] ;  /* 0x0000bb00ff0677ac */ /* 0x000e620008000a00 */
[----:B------:R-:W-:Y:S02]  /*1890*/  BSSY.RECONVERGENT B0, `(.L_x_544) ;  /* 0x000001b000007945 */ /* 0x000fe40003800200 */
[----:B------:R-:W-:Y:S01]  /*18a0*/  IMAD.WIDE.U32 R8, R8, UR26, R16 ;  /* 0x0000001a08087c25 */ /* 0x000fe2000f8e0010 */
[----:B------:R-:W-:Y:S02]  /*18b0*/  UIMAD UR12, UR5, UR10, URZ ;  /* 0x0000000a050c72a4 */ /* 0x000fe4000f8e02ff */
[----:B------:R-:W-:Y:S02]  /*18c0*/  UIADD3 UR29, UPT, UPT, -UR26, UR29, URZ ;  /* 0x0000001d1a1d7290 */ /* 0x000fe4000fffe1ff */
[----:B------:R-:W-:Y:S01]  /*18d0*/  UIMAD UR12, UR26, UR11, UR12 ;  /* 0x0000000b1a0c72a4 */ /* 0x000fe2000f8e020c */
[----:B------:R-:W-:-:S03]  /*18e0*/  IADD3 R8, P0, PT, R2, R8, RZ ;  /* 0x0000000802087210 */ /* 0x000fc60007f1e0ff */
[----:B------:R-:W-:Y:S02]  /*18f0*/  ISETP.GE.AND P5, PT, R190, UR29, PT ;  /* 0x0000001dbe007c0c */ /* 0x000fe4000bfa6270 */
[----:B------:R-:W-:Y:S02]  /*1900*/  IADD3.X R9, PT, PT, R0, UR12, R9, P0, !PT ;  /* 0x0000000c00097c10 */ /* 0x000fe400087fe409 */
[----:B------:R-:W-:Y:S02]  /*1910*/  ISETP.GE.AND P4, PT, R3, UR29, PT ;  /* 0x0000001d03007c0c */ /* 0x000fe4000bf86270 */
[----:B------:R-:W-:Y:S01]  /*1920*/  MOV R0, UR8 ;  /* 0x0000000800007c02 */ /* 0x000fe20008000f00 */
[----:B-1----:R-:W-:-:S04]  /*1930*/  IMAD.WIDE.U32 R8, R6, UR6, R8 ;  /* 0x0000000606087c25 */ /* 0x002fc8000f8e0008 */
[----:B------:R-:W-:Y:S02]  /*1940*/  IMAD R2, R6, UR7, R9 ;  /* 0x0000000706027c24 */ /* 0x000fe4000f8e0209 */
[----:B------:R-:W-:Y:S05]  /*1950*/  @P5 BRA `(.L_x_545) ;  /* 0x0000000000385947 */ /* 0x000fea0003800000 */
        /* <DEDUP_REMOVED lines=14> */
.L_x_545:
[----:B------:R-:W-:Y:S05]  /*1a40*/  BSYNC.RECONVERGENT B0 ;  /* 0x0000000000007941 */ /* 0x000fea0003800200 */
.L_x_544:
[----:B------:R-:W-:Y:S04]  /*1a50*/  BSSY.RECONVERGENT B0, `(.L_x_546) ;  /* 0x0000011000007945 */ /* 0x000fe80003800200 */
[----:B------:R-:W-:Y:S05]  /*1a60*/  @P4 BRA `(.L_x_547) ;  /* 0x00000000003c4947 */ /* 0x000fea0003800000 */
[----:B------:R-:W2:Y:S01]  /*1a70*/  LDCU UR12, c[0x0][0x440] ;  /* 0x00008800ff0c77ac */ /* 0x000ea20008000800 */
[----:B------:R-:W-:Y:S02]  /*1a80*/  IMAD R3, R5, UR10, RZ ;  /* 0x0000000a05037c24 */ /* 0x000fe4000f8e02ff */
[----:B------:R-:W-:Y:S01]  /*1a90*/  IMAD.MOV.U32 R9, RZ, RZ, R2 ;  /* 0x000000ffff097224 */ /* 0x000fe200078e0002 */
[----:B------:R-:W3:Y:S01]  /*1aa0*/  LDCU.64 UR6, c[0x0][0x560] ;  /* 0x0000ac00ff0677ac */ /* 0x000ee20008000a00 */
        /* <DEDUP_REMOVED lines=11> */
.L_x_547:
[----:B------:R-:W-:Y:S05]  /*1b60*/  BSYNC.RECONVERGENT B0 ;  /* 0x0000000000007941 */ /* 0x000fea0003800200 */
.L_x_546:
[----:B------:R-:W3:Y:S01]  /*1b70*/  LDCU.64 UR6, c[0x0][0x5e0] ;  /* 0x0000bc00ff0677ac */ /* 0x000ee20008000a00 */
[----:B--2---:R-:W-:Y:S01]  /*1b80*/  IMAD.WIDE.U32 R2, R0, UR26, R16 ;  /* 0x0000001a00027c25 */ /* 0x004fe2000f8e0010 */
[----:B------:R-:W-:Y:S01]  /*1b90*/  BSSY.RECONVERGENT B0, `(.L_x_548) ;  /* 0x0000016000007945 */ /* 0x000fe20003800200 */
[----:B------:R-:W-:Y:S01]  /*1ba0*/  UIMAD UR5, UR5, UR8, URZ ;  /* 0x00000008050572a4 */ /* 0x000fe2000f8e02ff */
[----:B------:R-:W-:-:S03]  /*1bb0*/  IADD3 R2, P0, PT, R4, R2, RZ ;  /* 0x0000000204027210 */ /* 0x000fc60007f1e0ff */
[----:B------:R-:W-:-:S06]  /*1bc0*/  UIMAD UR5, UR26, UR9, UR5 ;  /* 0x000000091a0572a4 */ /* 0x000fcc000f8e0205 */
[----:B------:R-:W-:-:S03]  /*1bd0*/  IADD3.X R3, PT, PT, R7, UR5, R3, P0, !PT ;  /* 0x0000000507037c10 */ /* 0x000fc600087fe403 */
[----:B---3--:R-:W-:-:S04]  /*1be0*/  IMAD.WIDE.U32 R2, R6, UR6, R2 ;  /* 0x0000000606027c25 */ /* 0x008fc8000f8e0002 */
[----:B------:R-:W-:Y:S01]  /*1bf0*/  IMAD R6, R6, UR7, R3 ;  /* 0x0000000706067c24 */ /* 0x000fe2000f8e0203 */
[----:B------:R-:W-:Y:S06]  /*1c00*/  @P5 BRA `(.L_x_549) ;  /* 0x0000000000385947 */ /* 0x000fec0003800000 */
[----:B------:R-:W2:Y:S01]  /*1c10*/  LDCU UR5, c[0x0][0x440] ;  /* 0x00008800ff0577ac */ /* 0x000ea20008000800 */
[----:B------:R-:W-:Y:S02]  /*1c20*/  IMAD.MOV.U32 R8, RZ, RZ, R2 ;  /* 0x000000ffff087224 */ /* 0x000fe400078e0002 */
[----:B------:R-:W-:Y:S01]  /*1c30*/  IMAD.MOV.U32 R9, RZ, RZ, R6 ;  /* 0x000000ffff097224 */ /* 0x000fe200078e0006 */
[----:B------:R-:W3:Y:S01]  /*1c40*/  LDCU.64 UR6, c[0x0][0x568] ;  /* 0x0000ad00ff0677ac */ /* 0x000ee20008000a00 */
[----:B-1----:R-:W-:-:S04]  /*1c50*/  IMAD.WIDE.U32 R10, R190, UR8, R8 ;  /* 0x00000008be0a7c25 */ /* 0x002fc8000f8e0008 */
        /* <DEDUP_REMOVED lines=9> */
.L_x_549:
[----:B------:R-:W-:Y:S05]  /*1cf0*/  BSYNC.RECONVERGENT B0 ;  /* 0x0000000000007941 */ /* 0x000fea0003800200 */
.L_x_548:
[----:B------:R-:W-:Y:S05]  /*1d00*/  @P4 BRA `(.L_x_550) ;  /* 0x0000007000304947 */ /* 0x000fea0003800000 */
[----:B------:R-:W3:Y:S01]  /*1d10*/  LDCU UR5, c[0x0][0x440] ;  /* 0x00008800ff0577ac */ /* 0x000ee20008000800 */
[----:B------:R-:W-:Y:S02]  /*1d20*/  IMAD R5, R5, UR8, RZ ;  /* 0x0000000805057c24 */ /* 0x000fe4000f8e02ff */
[----:B------:R-:W-:Y:S01]  /*1d30*/  IMAD.MOV.U32 R3, RZ, RZ, R6 ;  /* 0x000000ffff037224 */ /* 0x000fe200078e0006 */
[----:B------:R-:W4:Y:S01]  /*1d40*/  LDCU.64 UR6, c[0x0][0x568] ;  /* 0x0000ad00ff0677ac */ /* 0x000f220008000a00 */
[C---:B------:R-:W-:Y:S02]  /*1d50*/  IMAD R0, R14.reuse, UR9, R5 ;  /* 0x000000090e007c24 */ /* 0x040fe4000f8e0205 */
[----:B------:R-:W-:-:S04]  /*1d60*/  IMAD.WIDE.U32 R2, R14, UR8, R2 ;  /* 0x000000080e027c25 */ /* 0x000fc8000f8e0002 */
[----:B------:R-:W-:Y:S01]  /*1d70*/  IMAD.IADD R0, R3, 0x1, R0 ;  /* 0x0000000103007824 */ /* 0x000fe200078e0200 */
[----:B---3--:R-:W-:Y:S02]  /*1d80*/  ISETP.GE.AND P1, PT, R188, UR5, PT ;  /* 0x00000005bc007c0c */ /* 0x008fe4000bf26270 */
[----:B------:R-:W-:Y:S02]  /*1d90*/  ISETP.GE.AND P0, PT, R185, UR5, PT ;  /* 0x00000005b9007c0c */ /* 0x000fe4000bf06270 */
[----:B----4-:R-:W-:-:S04]  /*1da0*/  LEA R4, P2, R2, UR6, 0x1 ;  /* 0x0000000602047c11 */ /* 0x010fc8000f8408ff */
[----:B------:R-:W-:-:S05]  /*1db0*/  LEA.HI.X R5, R2, UR7, R0, 0x1, P2 ;  /* 0x0000000702057c11 */ /* 0x000fca00090f0c00 */
[----:B------:R3:W-:Y:S04]  /*1dc0*/  @!P1 STG.E.128 desc[UR24][R4.64], RZ ;  /* 0x000000ff04009986 */ /* 0x0007e8000c101d18 */
[----:B------:R3:W-:Y:S01]  /*1dd0*/  @!P0 STG.E.128 desc[UR24][R4.64+0x40], RZ ;  /* 0x000040ff04008986 */ /* 0x0007e2000c101d18 */
[----:B------:R-:W-:-:S13]  /*1de0*/  ISETP.GE.AND P0, PT, R184, UR5, PT ;  /* 0x00000005b8007c0c */ /* 0x000fda000bf06270 */
[----:B------:R-:W-:Y:S05]  /*1df0*/  @P0 BRA `(.L_x_550) ;  /* 0x0000006c00f40947 */ /* 0x000fea0003800000 */
[----:B------:R4:W-:Y:S01]  /*1e00*/  STG.E.128 desc[UR24][R4.64+0x80], RZ ;  /* 0x000080ff04007986 */ /* 0x0009e2000c101d18 */
[----:B------:R-:W-:Y:S05]  /*1e10*/  BRA `(.L_x_550) ;  /* 0x0000006c00ec7947 */ /* 0x000fea0003800000 */
.L_x_539:
[C---:B------:R-:W-:Y:S01]  /*1e20*/  IMAD R2, R15.reuse, -0x40, R205 ;  /* 0xffffffc00f027824 */ /* 0x040fe200078e02cd */
[----:B------:R-:W-:Y:S01]  /*1e30*/  LOP3.LUT R20, R15, 0x80000001, RZ, 0xc0, !PT ;  /* 0x800000010f147812 */ /* 0x000fe200078ec0ff */
[----:B------:R-:W-:Y:S01]  /*1e40*/  IMAD.SHL.U32 R18, R4, 0x8, RZ ;  /* 0x0000000804127824 */ /* 0x000fe200078e00ff */
[----:B------:R-:W-:Y:S02]  /*1e50*/  @P3 BAR.SYNC.DEFER_BLOCKING 0x0 ;  /* 0x0000000000003b1d */ /* 0x000fe40000010000 */
[----:B------:R-:W-:Y:S02]  /*1e60*/  ISETP.GE.AND P2, PT, R190, R2, PT ;  /* 0x00000002be00720c */ /* 0x000fe40003f46270 */
[----:B------:R-:W-:Y:S02]  /*1e70*/  LOP3.LUT R19, R18, 0xd8, RZ, 0xc0, !PT ;  /* 0x000000d812137812 */ /* 0x000fe400078ec0ff */
[----:B------:R-:W-:Y:S01]  /*1e80*/  ISETP.NE.AND P0, PT, R20, 0x1, PT ;  /* 0x000000011400780c */ /* 0x000fe20003f05270 */
[----:B------:R-:W-:Y:S01]  /*1e90*/  BSSY.RECONVERGENT B0, `(.L_x_551) ;  /* 0x000001f000007945 */ /* 0x000fe20003800200 */
[----:B------:R-:W-:-:S02]  /*1ea0*/  LOP3.LUT R19, R19, 0x18, R4, 0x78, !PT ;  /* 0x0000001813137812 */ /* 0x000fc400078e7804 */
[----:B------:R-:W-:Y:S02]  /*1eb0*/  SEL R177, RZ, 0x3000, P0 ;  /* 0x00003000ffb17807 */ /* 0x000fe40000000000 */
[----:B------:R-:W-:-:S04]  /*1ec0*/  LOP3.LUT R15, R19, 0x1f20, R18, 0xf8, !PT ;  /* 0x00001f20130f7812 */ /* 0x000fc800078ef812 */
[----:B------:R-:W-:Y:S01]  /*1ed0*/  LEA R15, R15, UR21, 0x1 ;  /* 0x000000150f0f7c11 */ /* 0x000fe2000f8e08ff */
[----:B------:R-:W-:Y:S06]  /*1ee0*/  @P2 BRA `(.L_x_552) ;  /* 0x0000000000582947 */ /* 0x000fec0003800000 */
[----:B------:R-:W1:Y:S02]  /*1ef0*/  LDCU UR6, c[0x0][0x440] ;  /* 0x00008800ff0677ac */ /* 0x000e640008000800 */
[----:B-1----:R-:W-:Y:S02]  /*1f00*/  ISETP.GE.AND P1, PT, R188, UR6, PT ;  /* 0x00000006bc007c0c */ /* 0x002fe4000bf26270 */
        /* <DEDUP_REMOVED lines=18> */
.L_x_553:
[----:B------:R2:W-:Y:S01]  /*2030*/  STS.128 [R15+0x8000], RZ ;  /* 0x008000ff0f007388 */ /* 0x0005e20000000c00 */
[----:B------:R-:W-:Y:S05]  /*2040*/  BRA `(.L_x_554) ;  /* 0x00000000000c7947 */ /* 0x000fea0003800000 */
.L_x_552:
[----:B------:R1:W-:Y:S04]  /*2050*/  STS.128 [R15+0x6000], RZ ;  /* 0x006000ff0f007388 */ /* 0x0003e80000000c00 */
[----:B------:R1:W-:Y:S04]  /*2060*/  STS.128 [R15+0x7000], RZ ;  /* 0x007000ff0f007388 */ /* 0x0003e80000000c00 */
[----:B------:R1:W-:Y:S02]  /*2070*/  STS.128 [R15+0x8000], RZ ;  /* 0x008000ff0f007388 */ /* 0x0003e40000000c00 */
.L_x_554:
[----:B------:R-:W-:Y:S05]  /*2080*/  BSYNC.RECONVERGENT B0 ;  /* 0x0000000000007941 */ /* 0x000fea0003800200 */
.L_x_551:
[----:B------:R-:W-:Y:S01]  /*2090*/  BSSY.RECONVERGENT B0, `(.L_x_555) ;  /* 0x000001c000007945 */ /* 0x000fe20003800200 */
[----:B------:R-:W-:-:S03]  /*20a0*/  IADD3 R210, PT, PT, R177, R15, RZ ;  /* 0x0000000fb1d27210 */ /* 0x000fc60007ffe0ff */
[----:B------:R-:W-:Y:S05]  /*20b0*/  @P2 BRA `(.L_x_556) ;  /* 0x0000000000582947 */ /* 0x000fea0003800000 */
[----:B------:R-:W4:Y:S02]  /*20c0*/  LDCU UR6, c[0x0][0x440] ;  /* 0x00008800ff0677ac */ /* 0x000f240008000800 */
[----:B----4-:R-:W-:Y:S02]  /*20d0*/  ISETP.GE.AND P1, PT, R188, UR6, PT ;  /* 0x00000006bc007c0c */ /* 0x010fe4000bf26270 */
        /* <DEDUP_REMOVED lines=18> */
.L_x_557:
[----:B------:R1:W-:Y:S01]  /*2200*/  STS.128 [R210+0x2000], RZ ;  /* 0x002000ffd2007388 */ /* 0x0003e20000000c00 */
[----:B------:R-:W-:Y:S05]  /*2210*/  BRA `(.L_x_558) ;  /* 0x00000000000c7947 */ /* 0x000fea0003800000 */
.L_x_556:
[----:B------:R4:W-:Y:S04]  /*2220*/  STS.128 [R210], RZ ;  /* 0x000000ffd2007388 */ /* 0x0009e80000000c00 */
[----:B------:R4:W-:Y:S04]  /*2230*/  STS.128 [R210+0x1000], RZ ;  /* 0x001000ffd2007388 */ /* 0x0009e80000000c00 */
[----:B------:R4:W-:Y:S02]  /*2240*/  STS.128 [R210+0x2000], RZ ;  /* 0x002000ffd2007388 */ /* 0x0009e40000000c00 */
.L_x_558:
[----:B------:R-:W-:Y:S05]  /*2250*/  BSYNC.RECONVERGENT B0 ;  /* 0x0000000000007941 */ /* 0x000fea0003800200 */
.L_x_555:
[C---:B------:R-:W-:Y:S01]  /*2260*/  VIADD R20, R186.reuse, 0x8 ;  /* 0x00000008ba147836 */ /* 0x040fe20000000000 */
[C---:B------:R-:W-:Y:S01]  /*2270*/  LOP3.LUT R19, R186.reuse, 0x20, RZ, 0xfc, !PT ;  /* 0x00000020ba137812 */ /* 0x040fe200078efcff */
[C---:B------:R-:W-:Y:S01]  /*2280*/  VIADD R18, R186.reuse, 0x28 ;  /* 0x00000028ba127836 */ /* 0x040fe20000000000 */
[-C--:B------:R-:W-:Y:S01]  /*2290*/  ISETP.GE.AND P3, PT, R186, R2.reuse, PT ;  /* 0x00000002ba00720c */ /* 0x080fe20003f66270 */
[----:B------:R-:W2:Y:S01]  /*22a0*/  LDCU.64 UR6, c[0x0][0x3d0] ;  /* 0x00007a00ff0677ac */ /* 0x000ea20008000a00 */
[-C--:B------:R-:W-:Y:S01]  /*22b0*/  ISETP.GE.AND P2, PT, R20, R2.reuse, PT ;  /* 0x000000021400720c */ /* 0x080fe20003f46270 */
[----:B------:R-:W-:Y:S01]  /*22c0*/  IMAD.MOV.U32 R208, RZ, RZ, 0x7f800000 ;  /* 0x7f800000ffd07424 */ /* 0x000fe200078e00ff */
[-C--:B------:R-:W-:Y:S01]  /*22d0*/  ISETP.GE.AND P1, PT, R19, R2.reuse, PT ;  /* 0x000000021300720c */ /* 0x080fe20003f26270 */
[----:B------:R-:W-:Y:S01]  /*22e0*/  IMAD.MOV.U32 R206, RZ, RZ, 0x7f800000 ;  /* 0x7f800000ffce7424 */ /* 0x000fe200078e00ff */
[----:B------:R-:W-:Y:S01]  /*22f0*/  ISETP.GE.AND P0, PT, R18, R2, PT ;  /* 0x000000021200720c */ /* 0x000fe20003f06270 */
[----:B------:R-:W-:Y:S01]  /*2300*/  IMAD.WIDE.U32 R18, R186, 0x4, R224 ;  /* 0x00000004ba127825 */ /* 0x000fe200078e00e0 */
[----:B------:R-:W-:-:S02]  /*2310*/  MOV R209, 0x7f800000 ;  /* 0x7f80000000d17802 */ /* 0x000fc40000000f00 */
[----:B------:R-:W-:Y:S02]  /*2320*/  MOV R207, 0x7f800000 ;  /* 0x7f80000000cf7802 */ /* 0x000fe40000000f00 */
[----:B------:R-:W-:Y:S01]  /*2330*/  MOV R2, UR16 ;  /* 0x0000001000027c02 */ /* 0x000fe20008000f00 */
[----:B------:R-:W-:Y:S01]  /*2340*/  UIADD3 UR9, UPT, UPT, -UR26, UR29, URZ ;  /* 0x0000001d1a097290 */ /* 0x000fe2000fffe1ff */
[----:B------:R-:W5:Y:S01]  /*2350*/  @!P3 LDG.E R209, desc[UR24][R18.64] ;  /* 0x0000001812d1b981 */ /* 0x000f62000c1e1900 */
[----:B------:R-:W-:-:S03]  /*2360*/  UIMAD UR10, UR5, UR16, URZ ;  /* 0x00000010050a72a4 */ /* 0x000fc6000f8e02ff */
[----:B------:R-:W5:Y:S04]  /*2370*/  @!P2 LDG.E R208, desc[UR24][R18.64+0x20] ;  /* 0x0000201812d0a981 */ /* 0x000f68000c1e1900 */
[----:B------:R-:W5:Y:S04]  /*2380*/  @!P1 LDG.E R207, desc[UR24][R18.64+0x80] ;  /* 0x0000801812cf9981 */ /* 0x000f68000c1e1900 */
[----:B------:R3:W5:Y:S01]  /*2390*/  @!P0 LDG.E R206, desc[UR24][R18.64+0xa0] ;  /* 0x0000a01812ce8981 */ /* 0x000762000c1e1900 */
[----:B------:R-:W-:Y:S01]  /*23a0*/  UIMAD UR10, UR26, UR17, UR10 ;  /* 0x000000111a0a72a4 */ /* 0x000fe2000f8e020a */
[----:B------:R-:W-:Y:S01]  /*23b0*/  ISETP.GE.AND P4, PT, R190, UR9, PT ;  /* 0x00000009be007c0c */ /* 0x000fe2000bf86270 */
[----:B------:R-:W-:Y:S01]  /*23c0*/  BSSY.RECONVERGENT B0, `(.L_x_559) ;  /* 0x0000029000007945 */ /* 0x000fe20003800200 */
[----:B---3--:R-:W-:-:S04]  /*23d0*/  IMAD.WIDE.U32 R18, R2, UR26, R16 ;  /* 0x0000001a02127c25 */ /* 0x008fc8000f8e0010 */
[----:B--2---:R-:W-:Y:S01]  /*23e0*/  IMAD R2, R8, UR6, RZ ;  /* 0x0000000608027c24 */ /* 0x004fe2000f8e02ff */
[----:B------:R-:W-:-:S03]  /*23f0*/  IADD3 R18, P0, PT, R11, R18, RZ ;  /* 0x000000120b127210 */ /* 0x000fc60007f1e0ff */
[----:B------:R-:W-:Y:S01]  /*2400*/  IMAD R2, R9, UR7, R2 ;  /* 0x0000000709027c24 */ /* 0x000fe2000f8e0202 */
[----:B------:R-:W-:-:S03]  /*2410*/  IADD3.X R19, PT, PT, R10, UR10, R19, P0, !PT ;  /* 0x0000000a0a137c10 */ /* 0x000fc600087fe413 */
[----:B------:R-:W-:-:S04]  /*2420*/  IMAD.WIDE.U32 R18, R9, UR6, R18 ;  /* 0x0000000609127c25 */ /* 0x000fc8000f8e0012 */
        /* <DEDUP_REMOVED lines=29> */
.L_x_561:
[----:B------:R3:W-:Y:S01]  /*2600*/  STS.128 [R15+0xd000], RZ ;  /* 0x00d000ff0f007388 */ /* 0x0007e20000000c00 */
[----:B------:R-:W-:Y:S05]  /*2610*/  BRA `(.L_x_562) ;  /* 0x00000000000c7947 */ /* 0x000fea0003800000 */
.L_x_560:
[----:B------:R2:W-:Y:S04]  /*2620*/  STS.128 [R15+0x9000], RZ ;  /* 0x009000ff0f007388 */ /* 0x0005e80000000c00 */
[----:B------:R2:W-:Y:S04]  /*2630*/  STS.128 [R15+0xb000], RZ ;  /* 0x00b000ff0f007388 */ /* 0x0005e80000000c00 */
[----:B------:R2:W-:Y:S02]  /*2640*/  STS.128 [R15+0xd000], RZ ;  /* 0x00d000ff0f007388 */ /* 0x0005e40000000c00 */
.L_x_562:
[----:B------:R-:W-:Y:S05]  /*2650*/  BSYNC.RECONVERGENT B0 ;  /* 0x0000000000007941 */ /* 0x000fea0003800200 */
.L_x_559:
[----:B------:R-:W-:Y:S01]  /*2660*/  ISETP.GE.AND P0, PT, R3, UR9, PT ;  /* 0x0000000903007c0c */ /* 0x000fe2000bf06270 */
[----:B------:R-:W-:-:S12]  /*2670*/  BSSY.RECONVERGENT B0, `(.L_x_563) ;  /* 0x0000023000007945 */ /* 0x000fd80003800200 */
[----:B------:R1:W-:Y:S04]  /*2680*/  @P0 STS.128 [R15+0xa000], RZ ;  /* 0x00a000ff0f000388 */ /* 0x0003e80000000c00 */
[----:B------:R1:W-:Y:S04]  /*2690*/  @P0 STS.128 [R15+0xc000], RZ ;  /* 0x00c000ff0f000388 */ /* 0x0003e80000000c00 */
[----:B------:R1:W-:Y:S01]  /*26a0*/  @P0 STS.128 [R15+0xe000], RZ ;  /* 0x00e000ff0f000388 */ /* 0x0003e20000000c00 */
[----:B------:R-:W-:Y:S05]  /*26b0*/  @P0 BRA `(.L_x_564) ;  /* 0x0000000000780947 */ /* 0x000fea0003800000 */
[----:B------:R-:W2:Y:S01]  /*26c0*/  LDCU UR10, c[0x0][0x440] ;  /* 0x00008800ff0a77ac */ /* 0x000ea20008000800 */
[----:B------:R-:W-:Y:S01]  /*26d0*/  MOV R11, R2 ;  /* 0x00000002000b7202 */ /* 0x000fe20000000f00 */
[----:B------:R-:W-:Y:S01]  /*26e0*/  IMAD R3, R5, UR16, RZ ;  /* 0x0000001005037c24 */ /* 0x000fe2000f8e02ff */
[----:B------:R-:W3:Y:S01]  /*26f0*/  LDCU.64 UR6, c[0x0][0x388] ;  /* 0x00007100ff0677ac */ /* 0x000ee20008000a00 */
[----:B------:R-:W-:Y:S02]  /*2700*/  IMAD.MOV.U32 R10, RZ, RZ, R18 ;  /* 0x000000ffff0a7224 */ /* 0x000fe400078e0012 */
[C---:B------:R-:W-:Y:S02]  /*2710*/  IMAD R3, R14.reuse, UR17, R3 ;  /* 0x000000110e037c24 */ /* 0x040fe4000f8e0203 */
[----:B------:R-:W-:-:S04]  /*2720*/  IMAD.WIDE.U32 R10, R14, UR16, R10 ;  /* 0x000000100e0a7c25 */ /* 0x000fc8000f8e000a */
[----:B------:R-:W-:Y:S01]  /*2730*/  IMAD.IADD R3, R11, 0x1, R3 ;  /* 0x000000010b037824 */ /* 0x000fe200078e0203 */
        /* <DEDUP_REMOVED lines=21> */
.L_x_565:
[----:B------:R3:W-:Y:S02]  /*2890*/  STS.128 [R15+0xe000], RZ ;  /* 0x00e000ff0f007388 */ /* 0x0007e40000000c00 */
.L_x_564:
[----:B------:R-:W-:Y:S05]  /*28a0*/  BSYNC.RECONVERGENT B0 ;  /* 0x0000000000007941 */ /* 0x000fea0003800200 */
.L_x_563:
[----:B------:R-:W4:Y:S01]  /*28b0*/  LDCU.64 UR6, c[0x0][0x3d8] ;  /* 0x00007b00ff0677ac */ /* 0x000f220008000a00 */
[----:B--23--:R-:W-:Y:S01]  /*28c0*/  MOV R2, UR14 ;  /* 0x0000000e00027c02 */ /* 0x00cfe20008000f00 */
[----:B------:R-:W-:Y:S01]  /*28d0*/  BSSY.RECONVERGENT B0, `(.L_x_566) ;  /* 0x000002b000007945 */ /* 0x000fe20003800200 */
[----:B------:R-:W-:-:S03]  /*28e0*/  UIMAD UR5, UR5, UR14, URZ ;  /* 0x0000000e050572a4 */ /* 0x000fc6000f8e02ff */
[----:B------:R-:W-:Y:S01]  /*28f0*/  IMAD.WIDE.U32 R2, R2, UR26, R16 ;  /* 0x0000001a02027c25 */ /* 0x000fe2000f8e0010 */
[----:B------:R-:W-:Y:S02]  /*2900*/  UIMAD UR5, UR26, UR15, UR5 ;  /* 0x0000000f1a0572a4 */ /* 0x000fe4000f8e0205 */
[----:B------:R-:W-:-:S04]  /*2910*/  IADD3 R10, P1, PT, R13, R2, RZ ;  /* 0x000000020d0a7210 */ /* 0x000fc80007f3e0ff */
[----:B------:R-:W-:Y:S01]  /*2920*/  IADD3.X R11, PT, PT, R12, UR5, R3, P1, !PT ;  /* 0x000000050c0b7c10 */ /* 0x000fe20008ffe403 */
[----:B----4-:R-:W-:Y:S02]  /*2930*/  IMAD R8, R8, UR6, RZ ;  /* 0x0000000608087c24 */ /* 0x010fe4000f8e02ff */
[----:B------:R-:W-:-:S04]  /*2940*/  IMAD.WIDE.U32 R10, R9, UR6, R10 ;  /* 0x00000006090a7c25 */ /* 0x000fc8000f8e000a */
[----:B------:R-:W-:-:S05]  /*2950*/  IMAD R8, R9, UR7, R8 ;  /* 0x0000000709087c24 */ /* 0x000fca000f8e0208 */
[----:B------:R-:W-:Y:S01]  /*2960*/  IADD3 R8, PT, PT, R11, R8, RZ ;  /* 0x000000080b087210 */ /* 0x000fe20007ffe0ff */
        /* <DEDUP_REMOVED lines=28> */
.L_x_568:
[----:B------:R4:W-:Y:S01]  /*2b30*/  STS.128 [R15+0x13000], RZ ;  /* 0x013000ff0f007388 */ /* 0x0009e20000000c00 */
[----:B------:R-:W-:Y:S05]  /*2b40*/  BRA `(.L_x_569) ;  /* 0x00000000000c7947 */ /* 0x000fea0003800000 */
.L_x_567:
[----:B------:R2:W-:Y:S04]  /*2b50*/  STS.128 [R15+0xf000], RZ ;  /* 0x00f000ff0f007388 */ /* 0x0005e80000000c00 */
[----:B------:R2:W-:Y:S04]  /*2b60*/  STS.128 [R15+0x11000], RZ ;  /* 0x011000ff0f007388 */ /* 0x0005e80000000c00 */
[----:B------:R2:W-:Y:S02]  /*2b70*/  STS.128 [R15+0x13000], RZ ;  /* 0x013000ff0f007388 */ /* 0x0005e40000000c00 */
.L_x_569:
[----:B------:R-:W-:Y:S05]  /*2b80*/  BSYNC.RECONVERGENT B0 ;  /* 0x0000000000007941 */ /* 0x000fea0003800200 */
.L_x_566:
[----:B------:R-:W1:Y:S01]  /*2b90*/  LDC.64 R2, c[0x0][0x528] ;  /* 0x00014a00ff027b82 */ /* 0x000e620000000a00 */
[----:B------:R-:W-:Y:S01]  /*2ba0*/  SHF.R.U32.HI R9, RZ, 0x4, R4 ;  /* 0x00000004ff097819 */ /* 0x000fe20000011604 */
[----:B------:R-:W-:Y:S01]  /*2bb0*/  IMAD R6, R7, R0, R6 ;  /* 0x0000000007067224 */ /* 0x000fe200078e0206 */
[C---:B------:R-:W-:Y:S01]  /*2bc0*/  LOP3.LUT P6, RZ, R4.reuse, 0x4, RZ, 0xc0, !PT ;  /* 0x0000000404ff7812 */ /* 0x040fe200078cc0ff */
[----:B------:R-:W1:Y:S01]  /*2bd0*/  LDCU UR5, c[0x0][0x440] ;  /* 0x00008800ff0577ac */ /* 0x000e620008000800 */
[----:B------:R-:W1:Y:S01]  /*2be0*/  LDCU UR10, c[0x0][0x3e0] ;  /* 0x00007c00ff0a77ac */ /* 0x000e620008000800 */
[----:B------:R-:W1:Y:S02]  /*2bf0*/  LDCU UR11, c[0x0][0x45c] ;  /* 0x00008b80ff0b77ac */ /* 0x000e640008000800 */
[----:B-1----:R-:W4:Y:S04]  /*2c00*/  LDG.E.64 R198, desc[UR24][R2.64+0x8] ;  /* 0x0000081802c67981 */ /* 0x002f28000c1e1b00 */
[----:B------:R-:W5:Y:S01]  /*2c10*/  LDG.E.64 R2, desc[UR24][R2.64] ;  /* 0x0000001802027981 */ /* 0x000f62000c1e1b00 */
[----:B------:R-:W-:Y:S01]  /*2c20*/  LOP3.LUT R7, R9, 0x8, RZ, 0xc0, !PT ;  /* 0x0000000809077812 */ /* 0x000fe200078ec0ff */
[----:B------:R-:W-:Y:S01]  /*2c30*/  IMAD.SHL.U32 R0, R4, 0x20, RZ ;  /* 0x0000002004007824 */ /* 0x000fe200078e00ff */
[----:B------:R-:W-:Y:S01]  /*2c40*/  IADD3 R9, PT, PT, R211, UR29, R186 ;  /* 0x0000001dd3097c10 */ /* 0x000fe2000fffe0ba */
[----:B------:R1:W-:Y:S01]  /*2c50*/  @P0 STS.128 [R15+0x10000], RZ ;  /* 0x010000ff0f000388 */ /* 0x0003e20000000c00 */
[----:B------:R-:W-:Y:S01]  /*2c60*/  LOP3.LUT R7, R7, 0x10, R4, 0xf8, !PT ;  /* 0x0000001007077812 */ /* 0x000fe200078ef804 */
[----:B------:R-:W-:Y:S01]  /*2c70*/  IMAD.SHL.U32 R6, R6, 0x20, RZ ;  /* 0x0000002006067824 */ /* 0x000fe200078e00ff */
[----:B------:R-:W-:Y:S01]  /*2c80*/  BSSY.RECONVERGENT B0, `(.L_x_570) ;  /* 0x0000026000007945 */ /* 0x000fe20003800200 */
[----:B------:R1:W-:Y:S01]  /*2c90*/  @P0 STS.128 [R15+0x12000], RZ ;  /* 0x012000ff0f000388 */ /* 0x0003e20000000c00 */
[----:B------:R-:W-:Y:S01]  /*2ca0*/  IMAD.SHL.U32 R4, R4, 0x4, RZ ;  /* 0x0000000404047824 */ /* 0x000fe200078e00ff */
[----:B------:R-:W-:-:S02]  /*2cb0*/  LOP3.LUT R7, R7, 0xc0, R0, 0xf8, !PT ;  /* 0x000000c007077812 */ /* 0x000fc400078ef800 */
[----:B------:R1:W-:Y:S01]  /*2cc0*/  @P0 STS.128 [R15+0x14000], RZ ;  /* 0x014000ff0f000388 */ /* 0x0003e20000000c00 */
[----:B------:R-:W-:Y:S02]  /*2cd0*/  IADD3 R205, PT, PT, R9, -0x1f, -R205 ;  /* 0xffffffe109cd7810 */ /* 0x000fe40007ffe8cd */
[----:B------:R-:W-:Y:S02]  /*2ce0*/  LOP3.LUT R4, R7, 0x18, R4, 0x78, !PT ;  /* 0x0000001807047812 */ /* 0x000fe400078e7804 */
[----:B----4-:R-:W-:Y:S02]  /*2cf0*/  IADD3 R216, P4, P3, R6, R198, R216 ;  /* 0x000000c606d87210 */ /* 0x010fe40007b9e0d8 */
[----:B------:R-:W-:Y:S01]  /*2d00*/  SHF.R.S32.HI R6, RZ, 0x1f, R6 ;  /* 0x0000001fff067819 */ /* 0x000fe20000011406 */
[----:B-1----:R-:W-:Y:S10]  /*2d10*/  @P0 BRA `(.L_x_571) ;  /* 0x0000000000700947 */ /* 0x002ff40003800000 */
[----:B------:R-:W1:Y:S01]  /*2d20*/  LDCU UR12, c[0x0][0x440] ;  /* 0x00008800ff0c77ac */ /* 0x000e620008000800 */
[----:B------:R-:W-:Y:S01]  /*2d30*/  IMAD.MOV.U32 R9, RZ, RZ, R8 ;  /* 0x000000ffff097224 */ /* 0x000fe200078e0008 */
[----:B------:R-:W-:Y:S01]  /*2d40*/  MOV R8, R10 ;  /* 0x0000000a00087202 */ /* 0x000fe20000000f00 */
[----:B------:R-:W-:Y:S01]  /*2d50*/  IMAD R5, R5, UR14, RZ ;  /* 0x0000000e05057c24 */ /* 0x000fe2000f8e02ff */
[----:B------:R-:W4:Y:S03]  /*2d60*/  LDCU.64 UR6, c[0x0][0x390] ;  /* 0x00007200ff0677ac */ /* 0x000f260008000a00 */
[----:B------:R-:W-:-:S04]  /*2d70*/  IMAD.WIDE.U32 R8, R14, UR14, R8 ;  /* 0x0000000e0e087c25 */ /* 0x000fc8000f8e0008 */
[----:B------:R-:W-:-:S04]  /*2d80*/  IMAD R5, R14, UR15, R5 ;  /* 0x0000000f0e057c24 */ /* 0x000fc8000f8e0205 */
[----:B------:R-:W-:Y:S01]  /*2d90*/  IMAD.IADD R5, R9, 0x1, R5 ;  /* 0x0000000109057824 */ /* 0x000fe200078e0205 */
[----:B-1----:R-:W-:Y:S02]  /*2da0*/  ISETP.GE.AND P2, PT, R188, UR12, PT ;  /* 0x0000000cbc007c0c */ /* 0x002fe4000bf46270 */
[----:B------:R-:W-:Y:S02]  /*2db0*/  ISETP.GE.AND P1, PT, R185, UR12, PT ;  /* 0x0000000cb9007c0c */ /* 0x000fe4000bf26270 */
[----:B----4-:R-:W-:Y:S02]  /*2dc0*/  LEA R10, P5, R8, UR6, 0x1 ;  /* 0x00000006080a7c11 */ /* 0x010fe4000f8a08ff */
[----:B------:R-:W-:Y:S02]  /*2dd0*/  ISETP.GE.AND P0, PT, R184, UR12, PT ;  /* 0x0000000cb8007c0c */ /* 0x000fe4000bf06270 */
        /* <DEDUP_REMOVED lines=15> */
[----:B------:R1:W-:Y:S02]  /*2ed0*/  @P0 STS.128 [R15+0x14000], RZ ;  /* 0x014000ff0f000388 */ /* 0x0003e40000000c00 */
.L_x_571:
[----:B------:R-:W-:Y:S05]  /*2ee0*/  BSYNC.RECONVERGENT B0 ;  /* 0x0000000000007941 */ /* 0x000fea0003800200 */
.L_x_570:
[----:B-----5:R-:W-:Y:S01]  /*2ef0*/  R2UR UR14, R2 ;  /* 0x00000000020e72ca */ /* 0x020fe200000e0000 */
[----:B------:R-:W4:Y:S01]  /*2f00*/  LDC R195, c[0x0][0x44c] ;  /* 0x00011300ffc37b82 */ /* 0x000f220000000800 */
[----:B------:R-:W2:Y:S01]  /*2f10*/  S2R R2, SR_TID.X ;  /* 0x0000000000027919 */ /* 0x000ea20000002100 */
[----:B------:R-:W3:Y:S01]  /*2f20*/  LDCU UR7, c[0x0][0x3b0] ;  /* 0x00007600ff0777ac */ /* 0x000ee20008000800 */
[----:B------:R-:W-:Y:S01]  /*2f30*/  LOP3.LUT R4, R4, 0x120, R0, 0xf8, !PT ;  /* 0x0000012004047812 */ /* 0x000fe200078ef800 */
[----:B------:R-:W-:Y:S01]  /*2f40*/  IMAD.MOV.U32 R164, RZ, RZ, 0x20 ;  /* 0x00000020ffa47424 */ /* 0x000fe200078e00ff */
[----:B------:R-:W0:Y:S01]  /*2f50*/  LDGDEPBAR ;  /* 0x00000000000079af */ /* 0x000e220000000000 */
[----:B------:R-:W1:Y:S01]  /*2f60*/  LDCU UR12, c[0x0][0x590] ;  /* 0x0000b200ff0c77ac */ /* 0x000e620008000800 */
[----:B------:R-:W-:Y:S01]  /*2f70*/  R2UR UR13, R3 ;  /* 0x00000000030d72ca */ /* 0x000fe200000e0000 */
[----:B------:R-:W-:Y:S01]  /*2f80*/  IMAD.MOV.U32 R202, RZ, RZ, 0x10 ;  /* 0x00000010ffca7424 */ /* 0x000fe200078e00ff */
[----:B------:R-:W-:Y:S01]  /*2f90*/  LOP3.LUT R204, R204, 0x1, RZ, 0xc0, !PT ;  /* 0x00000001cccc7812 */ /* 0x000fe200078ec0ff */
[----:B------:R-:W-:Y:S01]  /*2fa0*/  IMAD.MOV.U32 R0, RZ, RZ, 0x20 ;  /* 0x00000020ff007424 */ /* 0x000fe200078e00ff */
[----:B------:R-:W-:Y:S01]  /*2fb0*/  LEA R4, R4, UR21, 0x1 ;  /* 0x0000001504047c11 */ /* 0x000fe2000f8e08ff */
[----:B------:R-:W-:Y:S01]  /*2fc0*/  IMAD.SHL.U32 R200, R200, 0x8, RZ ;  /* 0x00000008c8c87824 */ /* 0x000fe200078e00ff */
[----:B------:R-:W-:Y:S01]  /*2fd0*/  SEL R164, R164, 0xffffffe0, !P6 ;  /* 0xffffffe0a4a47807 */ /* 0x000fe20007000000 */
[----:B------:R-:W-:Y:S01]  /*2fe0*/  IMAD R204, R212, 0x4, R204 ;  /* 0x00000004d4cc7824 */ /* 0x000fe200078e02cc */
[----:B------:R-:W-:Y:S01]  /*2ff0*/  IADD3.X R198, PT, PT, R6, R199, RZ, P4, P3 ;  /* 0x000000c706c67210 */ /* 0x000fe200027e64ff */
[----:B------:R-:W-:Y:S01]  /*3000*/  IMAD.IADD R176, R177, 0x1, R4 ;  /* 0x00000001b1b07824 */ /* 0x000fe200078e0204 */
[----:B------:R-:W-:Y:S01]  /*3010*/  CS2R R126, SRZ ;  /* 0x00000000007e7805 */ /* 0x000fe2000001ff00 */
[----:B------:R-:W-:Y:S01]  /*3020*/  IMAD.IADD R177, R179, 0x1, R177 ;  /* 0x00000001b3b17824 */ /* 0x000fe200078e02b1 */
[----:B------:R-:W-:Y:S01]  /*3030*/  CS2R R124, SRZ ;  /* 0x00000000007c7805 */ /* 0x000fe2000001ff00 */
[----:B------:R-:W-:Y:S01]  /*3040*/  IMAD.MOV.U32 R203, RZ, RZ, R210 ;  /* 0x000000ffffcb7224 */ /* 0x000fe200078e00d2 */
[----:B------:R-:W-:Y:S01]  /*3050*/  CS2R R130, SRZ ;  /* 0x0000000000827805 */ /* 0x000fe2000001ff00 */
[----:B------:R-:W-:Y:S01]  /*3060*/  IMAD.MOV.U32 R194, RZ, RZ, 0x20 ;  /* 0x00000020ffc27424 */ /* 0x000fe200078e00ff */
[----:B------:R-:W-:Y:S01]  /*3070*/  CS2R R128, SRZ ;  /* 0x0000000000807805 */ /* 0x000fe2000001ff00 */
[----:B------:R-:W-:Y:S01]  /*3080*/  IMAD.MOV.U32 R193, RZ, RZ, 0x18 ;  /* 0x00000018ffc17424 */ /* 0x000fe200078e00ff */
[----:B------:R-:W-:Y:S01]  /*3090*/  CS2R R122, SRZ ;  /* 0x00000000007a7805 */ /* 0x000fe2000001ff00 */
[----:B------:R-:W-:Y:S01]  /*30a0*/  IMAD.MOV.U32 R192, RZ, RZ, 0x8 ;  /* 0x00000008ffc07424 */ /* 0x000fe200078e00ff */
[----:B------:R-:W-:-:S02]  /*30b0*/  CS2R R120, SRZ ;  /* 0x0000000000787805 */ /* 0x000fc4000001ff00 */
[----:B------:R-:W-:Y:S02]  /*30c0*/  CS2R R118, SRZ ;  /* 0x0000000000767805 */ /* 0x000fe4000001ff00 */
[----:B------:R-:W-:Y:S02]  /*30d0*/  CS2R R116, SRZ ;  /* 0x0000000000747805 */ /* 0x000fe4000001ff00 */
[----:B------:R-:W-:Y:S02]  /*30e0*/  CS2R R110, SRZ ;  /* 0x00000000006e7805 */ /* 0x000fe4000001ff00 */
[----:B------:R-:W-:Y:S02]  /*30f0*/  CS2R R108, SRZ ;  /* 0x00000000006c7805 */ /* 0x000fe4000001ff00 */
[----:B------:R-:W-:Y:S02]  /*3100*/  CS2R R114, SRZ ;  /* 0x0000000000727805 */ /* 0x000fe4000001ff00 */
[----:B--2---:R-:W-:-:S02]  /*3110*/  LOP3.LUT P1, RZ, R2, 0x4, RZ, 0xc0, !PT ;  /* 0x0000000402ff7812 */ /* 0x004fc4000782c0ff */
[----:B------:R-:W-:Y:S02]  /*3120*/  CS2R R112, SRZ ;  /* 0x0000000000707805 */ /* 0x000fe4000001ff00 */
[----:B------:R-:W-:Y:S02]  /*3130*/  LOP3.LUT P0, RZ, R2, 0x2, RZ, 0xc0, !PT ;  /* 0x0000000202ff7812 */ /* 0x000fe4000780c0ff */
[----:B------:R-:W-:Y:S02]  /*3140*/  CS2R R106, SRZ ;  /* 0x00000000006a7805 */ /* 0x000fe4000001ff00 */
[----:B------:R-:W-:Y:S02]  /*3150*/  SEL R202, R202, 0xfffffff0, !P1 ;  /* 0xfffffff0caca7807 */ /* 0x000fe40004800000 */
        /* <DEDUP_REMOVED lines=35> */
[----:B------:R-:W-:Y:S01]  /*3390*/  SHF.R.U32.HI R201, RZ, 0x6, R2 ;  /* 0x00000006ffc97819 */ /* 0x000fe20000011602 */
[----:B------:R-:W-:Y:S01]  /*33a0*/  VIADD R204, R204, 0xfffffffc ;  /* 0xfffffffccccc7836 */ /* 0x000fe20000000000 */
[----:B------:R-:W-:Y:S01]  /*33b0*/  SEL R3, R0, 0xffffffe0, !P0 ;  /* 0xffffffe000037807 */ /* 0x000fe20004000000 */
[----:B------:R-:W-:Y:S01]  /*33c0*/  IMAD.IADD R180, R178, 0x1, R164 ;  /* 0x00000001b2b47824 */ /* 0x000fe200078e02a4 */
[----:B------:R-:W2:Y:S01]  /*33d0*/  LDCU.U8 UR6, c[0x0][0x4f8] ;  /* 0x00009f00ff0677ac */ /* 0x000ea20008000000 */
[----:B------:R-:W-:-:S02]  /*33e0*/  IMAD.IADD R199, R187, 0x1, R202 ;  /* 0x00000001bbc77824 */ /* 0x000fc400078e02ca */
[----:B------:R-:W-:Y:S01]  /*33f0*/  IMAD.WIDE.U32 R216, R216, -0x2daee0ad, RZ ;  /* 0xd2511f53d8d87825 */ /* 0x000fe200078e00ff */
[----:B---3--:R-:W-:Y:S02]  /*3400*/  USHF.L.U32 UR7, UR7, 0x6, URZ ;  /* 0x0000000607077899 */ /* 0x008fe400080006ff */
[----:B-1----:R-:W-:Y:S02]  /*3410*/  USHF.L.U32 UR12, UR12, 0x6, URZ ;  /* 0x000000060c0c7899 */ /* 0x002fe400080006ff */
[----:B------:R-:W-:Y:S02]  /*3420*/  UIADD3 UR18, UPT, UPT, UR18, 0x80, -UR29 ;  /* 0x0000008012127890 */ /* 0x000fe4000fffe81d */
[----:B------:R-:W-:Y:S02]  /*3430*/  UIADD3 UR26, UPT, UPT, UR26, 0x80, URZ ;  /* 0x000000801a1a7890 */ /* 0x000fe4000fffe0ff */
[----:B------:R-:W-:Y:S02]  /*3440*/  UIADD3 UR37, UPT, UPT, UR14, -0x61c88647, URZ ;  /* 0x9e3779b90e257890 */ /* 0x000fe4000fffe0ff */
[----:B------:R-:W-:-:S02]  /*3450*/  UIADD3 UR36, UPT, UPT, UR13, -0x4498517b, URZ ;  /* 0xbb67ae850d247890 */ /* 0x000fc4000fffe0ff */
[----:B------:R-:W-:Y:S02]  /*3460*/  UIADD3 UR35, UPT, UPT, UR14, 0x3c6ef372, URZ ;  /* 0x3c6ef3720e237890 */ /* 0x000fe4000fffe0ff */
[----:B------:R-:W-:Y:S02]  /*3470*/  UIADD3 UR34, UPT, UPT, UR13, 0x76cf5d0a, URZ ;  /* 0x76cf5d0a0d227890 */ /* 0x000fe4000fffe0ff */
[----:B------:R-:W-:Y:S02]  /*3480*/  UIADD3 UR33, UPT, UPT, UR14, -0x255992d5, URZ ;  /* 0xdaa66d2b0e217890 */ /* 0x000fe4000fffe0ff */
[----:B------:R-:W-:Y:S02]  /*3490*/  UIADD3 UR32, UPT, UPT, UR13, 0x32370b8f, URZ ;  /* 0x32370b8f0d207890 */ /* 0x000fe4000fffe0ff */
[----:B------:R-:W-:Y:S02]  /*34a0*/  UIADD3 UR31, UPT, UPT, UR14, 0x78dde6e4, URZ ;  /* 0x78dde6e40e1f7890 */ /* 0x000fe4000fffe0ff */
[----:B------:R-:W-:-:S02]  /*34b0*/  UIADD3 UR30, UPT, UPT, UR13, -0x126145ec, URZ ;  /* 0xed9eba140d1e7890 */ /* 0x000fc4000fffe0ff */
[----:B------:R-:W-:Y:S02]  /*34c0*/  UIADD3 UR19, UPT, UPT, UR14, 0x1715609d, URZ ;  /* 0x1715609d0e137890 */ /* 0x000fe4000fffe0ff */
[----:B------:R-:W-:Y:S02]  /*34d0*/  UIADD3 UR17, UPT, UPT, UR13, -0x56f99767, URZ ;  /* 0xa90668990d117890 */ /* 0x000fe4000fffe0ff */
[----:B------:R-:W-:Y:S02]  /*34e0*/  UIADD3 UR16, UPT, UPT, UR14, -0x4ab325aa, URZ ;  /* 0xb54cda560e107890 */ /* 0x000fe4000fffe0ff */
[----:B--2-4-:R-:W-:-:S12]  /*34f0*/  UIADD3 UR15, UPT, UPT, UR13, 0x646e171e, URZ ;  /* 0x646e171e0d0f7890 */ /* 0x014fd8000fffe0ff */
.L_x_574:
[----:B------:R-:W0:Y:S01]  /*3500*/  LDGDEPBAR ;  /* 0x00000000000079af */ /* 0x000e220000000000 */
[----:B------:R-:W-:Y:S01]  /*3510*/  IMAD.IADD R181, R177, 0x1, R164 ;  /* 0x00000001b1b57824 */ /* 0x000fe200078e02a4 */
[----:B-----5:R-:W-:Y:S01]  /*3520*/  FSETP.NEU.FTZ.AND P5, PT, R209, -INF , PT ;  /* 0xff800000d100780b */ /* 0x020fe20003fbd000 */
[----:B------:R-:W-:Y:S01]  /*3530*/  VIADD R211, R211, 0xffffffc0 ;  /* 0xffffffc0d3d37836 */ /* 0x000fe20000000000 */
[----:B------:R-:W-:Y:S01]  /*3540*/  FSETP.NEU.FTZ.AND P3, PT, R207, -INF , PT ;  /* 0xff800000cf00780b */ /* 0x000fe20003f7d000 */
[----:B------:R-:W-:Y:S01]  /*3550*/  IMAD.IADD R241, R183, 0x1, R202 ;  /* 0x00000001b7f17824 */ /* 0x000fe200078e02ca */
[----:B------:R-:W-:Y:S01]  /*3560*/  FSETP.NEU.FTZ.AND P4, PT, R208, -INF , PT ;  /* 0xff800000d000780b */ /* 0x000fe20003f9d000 */
[----:B------:R-:W-:Y:S01]  /*3570*/  VIADD R212, R212, 0xffffffff ;  /* 0xffffffffd4d47836 */ /* 0x000fe20000000000 */
[----:B------:R-:W-:Y:S11]  /*3580*/  ISETP.GE.AND P0, PT, R211, UR18, PT ;  /* 0x00000012d3007c0c */ /* 0x000ff6000bf06270 */
[----:B------:R-:W-:Y:S02]  /*3590*/  @!UPT UIADD3 URZ, UPT, UPT, URZ, URZ, URZ ;  /* 0x000000fffffff290 */ /* 0x000fe4000fffe0ff */
[----:B------:R-:W-:Y:S01]  /*35a0*/  VOTEU.ANY UP0, P0 ;  /* 0x0000000000ff7886 */ /* 0x000fe20000000100 */
[----:B------:R-:W-:Y:S01]  /*35b0*/  UISETP.LT.AND UP0, UPT, UR26, UR29, UP0 ;  /* 0x0000001d1a00728c */ /* 0x000fe20008701270 */
[----:B------:R-:W-:Y:S01]  /*35c0*/  FSETP.NEU.FTZ.AND P0, PT, R206, -INF , PT ;  /* 0xff800000ce00780b */ /* 0x000fe20003f1d000 */
[----:B------:R-:W-:Y:S04]  /*35d0*/  DEPBAR.LE SB0, 0x0 ;  /* 0x000080000000791a */ /* 0x000fe80000000000 */
[----:B------:R-:W-:Y:S06]  /*35e0*/  BAR.SYNC.DEFER_BLOCKING 0x0 ;  /* 0x0000000000007b1d */ /* 0x000fec0000010000 */
[----:B------:R-:W-:Y:S08]  /*35f0*/  LDSM.16.M88.4 R32, [R177] ;  /* 0x00000000b120783b */ /* 0x000ff00000000200 */
[----:B------:R-:W1:Y:S08]  /*3600*/  LDSM.16.M88.4 R16, [R178] ;  /* 0x00000000b210783b */ /* 0x000e700000000200 */
[----:B------:R-:W2:Y:S08]  /*3610*/  LDSM.16.M88.4 R28, [R177+0x800] ;  /* 0x00080000b11c783b */ /* 0x000eb00000000200 */
[----:B------:R-:W3:Y:S08]  /*3620*/  LDSM.16.M88.4 R132, [R178+0x400] ;  /* 0x00040000b284783b */ /* 0x000ef00000000200 */
[----:B------:R-:W-:Y:S08]  /*3630*/  LDSM.16.M88.4 R136, [R181] ;  /* 0x00000000b588783b */ /* 0x000ff00000000200 */
[----:B------:R-:W4:Y:S01]  /*3640*/  LDSM.16.M88.4 R140, [R180] ;  /* 0x00000000b48c783b */ /* 0x000f220000000200 */
[-C--:B-1----:R-:W-:Y:S07]  /*3650*/  HMMA.16816.F32.BF16 R4, R32, R16.reuse, RZ ;  /* 0x000000102004723c */ /* 0x082fee00000418ff */
[----:B------:R-:W1:Y:S01]  /*3660*/  LDSM.16.M88.4 R144, [R181+0x800] ;  /* 0x00080000b590783b */ /* 0x000e620000000200 */
[C---:B--2---:R-:W-:Y:S07]  /*3670*/  HMMA.16816.F32.BF16 R8, R28.reuse, R16, RZ ;  /* 0x000000101c08723c */ /* 0x044fee00000418ff */
[----:B------:R-:W2:Y:S01]  /*3680*/  LDSM.16.M88.4 R148, [R180+0x400] ;  /* 0x00040000b494783b */ /* 0x000ea20000000200 */
[-C--:B------:R-:W-:Y:S07]  /*3690*/  HMMA.16816.F32.BF16 R12, R28, R18.reuse, RZ ;  /* 0x000000121c0c723c */ /* 0x080fee00000418ff */
[----:B------:R-:W-:Y:S01]  /*36a0*/  LDSM.16.M88.4 R152, [R178+0x2000] ;  /* 0x00200000b298783b */ /* 0x000fe20000000200 */
[C---:B------:R-:W-:Y:S07]  /*36b0*/  HMMA.16816.F32.BF16 R16, R32.reuse, R18, RZ ;  /* 0x000000122010723c */ /* 0x040fee00000418ff */
[----:B------:R-:W-:Y:S01]  /*36c0*/  LDSM.16.M88.4 R156, [R177+0x1800] ;  /* 0x00180000b19c783b */ /* 0x000fe20000000200 */
[-C--:B---3--:R-:W-:Y:S07]  /*36d0*/  HMMA.16816.F32.BF16 R20, R32, R132.reuse, RZ ;  /* 0x000000842014723c */ /* 0x088fee00000418ff */
[----:B------:R-:W-:Y:S01]  /*36e0*/  LDSM.16.M88.4 R160, [R178+0x2400] ;  /* 0x00240000b2a0783b */ /* 0x000fe20000000200 */
[C---:B------:R-:W-:Y:S07]  /*36f0*/  HMMA.16816.F32.BF16 R24, R28.reuse, R132, RZ ;  /* 0x000000841c18723c */ /* 0x040fee00000418ff */
[----:B------:R-:W-:Y:S01]  /*3700*/  LDSM.16.M88.4 R164, [R181+0x1800] ;  /* 0x00180000b5a4783b */ /* 0x000fe20000000200 */
[-C--:B------:R-:W-:Y:S07]  /*3710*/  HMMA.16816.F32.BF16 R28, R28, R134.reuse, RZ ;  /* 0x000000861c1c723c */ /* 0x080fee00000418ff */
[----:B------:R-:W-:Y:S01]  /*3720*/  LDSM.16.M88.4 R168, [R177+0x2800] ;  /* 0x00280000b1a8783b */ /* 0x000fe20000000200 */
[----:B------:R-:W-:Y:S07]  /*3730*/  HMMA.16816.F32.BF16 R32, R32, R134, RZ ;  /* 0x000000862020723c */ /* 0x000fee00000418ff */
[----:B------:R-:W3:Y:S01]  /*3740*/  LDSM.16.M88.4 R132, [R177+0x1000] ;  /* 0x00100000b184783b */ /* 0x000ee20000000200 */
[-C--:B----4-:R-:W-:Y:S07]  /*3750*/  HMMA.16816.F32.BF16 R4, R136, R140.reuse, R4 ;  /* 0x0000008c8804723c */ /* 0x090fee0000041804 */
[----:B------:R-:W-:Y:S01]  /*3760*/  LDSM.16.M88.4 R172, [R178+0x4400] ;  /* 0x00440000b2ac783b */ /* 0x000fe20000000200 */
[C---:B-1----:R-:W-:Y:S08]  /*3770*/  HMMA.16816.F32.BF16 R8, R144.reuse, R140, R8 ;  /* 0x0000008c9008723c */ /* 0x042ff00000041808 */
[-C--:B------:R-:W-:Y:S08]  /*3780*/  HMMA.16816.F32.BF16 R12, R144, R142.reuse, R12 ;  /* 0x0000008e900c723c */ /* 0x080ff0000004180c */
[C---:B------:R-:W-:Y:S01]  /*3790*/  HMMA.16816.F32.BF16 R16, R136.reuse, R142, R16 ;  /* 0x0000008e8810723c */ /* 0x040fe20000041810 */
[----:B------:R-:W-:Y:S07]  /*37a0*/  LDSM.16.M88.4 R140, [R181+0x1000] ;  /* 0x00100000b58c783b */ /* 0x000fee0000000200 */
[-C--:B--2---:R-:W-:Y:S08]  /*37b0*/  HMMA.16816.F32.BF16 R20, R136, R148.reuse, R20 ;  /* 0x000000948814723c */ /* 0x084ff00000041814 */
[C---:B------:R-:W-:Y:S08]  /*37c0*/  HMMA.16816.F32.BF16 R24, R144.reuse, R148, R24 ;  /* 0x000000949018723c */ /* 0x040ff00000041818 */
[-C--:B------:R-:W-:Y:S01]  /*37d0*/  HMMA.16816.F32.BF16 R28, R144, R150.reuse, R28 ;  /* 0x00000096901c723c */ /* 0x080fe2000004181c */
[----:B------:R-:W1:Y:S07]  /*37e0*/  LDSM.16.M88.4 R144, [R180+0x2000] ;  /* 0x00200000b490783b */ /* 0x000e6e0000000200 */
[----:B------:R-:W-:Y:S01]  /*37f0*/  HMMA.16816.F32.BF16 R32, R136, R150, R32 ;  /* 0x000000968820723c */ /* 0x000fe20000041820 */
[----:B------:R-:W2:Y:S07]  /*3800*/  LDSM.16.M88.4 R136, [R180+0x2400] ;  /* 0x00240000b488783b */ /* 0x000eae0000000200 */
[-C--:B---3--:R-:W-:Y:S01]  /*3810*/  HMMA.16816.F32.BF16 R4, R132, R152.reuse, R4 ;  /* 0x000000988404723c */ /* 0x088fe20000041804 */
[----:B------:R-:W-:Y:S07]  /*3820*/  LDSM.16.M88.4 R148, [R177+0x2000] ;  /* 0x00200000b194783b */ /* 0x000fee0000000200 */
[C---:B------:R-:W-:Y:S08]  /*3830*/  HMMA.16816.F32.BF16 R8, R156.reuse, R152, R8 ;  /* 0x000000989c08723c */ /* 0x040ff00000041808 */
[-C--:B------:R-:W-:Y:S08]  /*3840*/  HMMA.16816.F32.BF16 R12, R156, R154.reuse, R12 ;  /* 0x0000009a9c0c723c */ /* 0x080ff0000004180c */
[C---:B------:R-:W-:Y:S01]  /*3850*/  HMMA.16816.F32.BF16 R16, R132.reuse, R154, R16 ;  /* 0x0000009a8410723c */ /* 0x040fe20000041810 */
[----:B------:R-:W3:Y:S07]  /*3860*/  LDSM.16.M88.4 R152, [R178+0x4000] ;  /* 0x00400000b298783b */ /* 0x000eee0000000200 */
[-C--:B------:R-:W-:Y:S08]  /*3870*/  HMMA.16816.F32.BF16 R20, R132, R160.reuse, R20 ;  /* 0x000000a08414723c */ /* 0x080ff00000041814 */
[C---:B------:R-:W-:Y:S08]  /*3880*/  HMMA.16816.F32.BF16 R24, R156.reuse, R160, R24 ;  /* 0x000000a09c18723c */ /* 0x040ff00000041818 */
[-C--:B------:R-:W-:Y:S03]  /*3890*/  HMMA.16816.F32.BF16 R28, R156, R162.reuse, R28 ;  /* 0x000000a29c1c723c */ /* 0x080fe6000004181c */
[----:B------:R-:W-:Y:S02]  /*38a0*/  IMAD.MOV.U32 R156, RZ, RZ, R197 ;  /* 0x000000ffff9c7224 */ /* 0x000fe400078e00c5 */
[----:B------:R-:W-:Y:S03]  /*38b0*/  IMAD.MOV.U32 R157, RZ, RZ, R196 ;  /* 0x000000ffff9d7224 */ /* 0x000fe600078e00c4 */
[----:B------:R-:W-:Y:S01]  /*38c0*/  HMMA.16816.F32.BF16 R32, R132, R162, R32 ;  /* 0x000000a28420723c */ /* 0x000fe20000041820 */
[----:B------:R-:W-:Y:S03]  /*38d0*/  LDSM.16.M88.4 R132, [R181+0x2000] ;  /* 0x00200000b584783b */ /* 0x000fe60000000200 */
[C---:B------:R-:W-:Y:S04]  /*38e0*/  LEA R156, P2, R186.reuse, R156, 0x2 ;  /* 0x0000009cba9c7211 */ /* 0x040fe800078410ff */
[-C--:B-1----:R-:W-:Y:S05]  /*38f0*/  HMMA.16816.F32.BF16 R4, R140, R144.reuse, R4 ;  /* 0x000000908c04723c */ /* 0x082fea0000041804 */
[----:B------:R-:W-:Y:S02]  /*3900*/  LEA.HI.X R157, R186, R157, RZ, 0x2, P2 ;  /* 0x0000009dba9d7211 */ /* 0x000fe400010f14ff */
[----:B------:R-:W-:Y:S01]  /*3910*/  PLOP3.LUT P2, PT, PT, PT, UP0, 0x80, 0x8 ;  /* 0x000000000008781c */ /* 0x000fe20003f4f008 */
[C---:B------:R-:W-:Y:S04]  /*3920*/  HMMA.16816.F32.BF16 R8, R164.reuse, R144, R8 ;  /* 0x00000090a408723c */ /* 0x040fe80000041808 */
[C---:B------:R-:W-:Y:S04]  /*3930*/  IMAD.WIDE.U32 R144, R204.reuse, -0x326172a9, RZ ;  /* 0xcd9e8d57cc907825 */ /* 0x040fe800078e00ff */
[-C--:B------:R-:W-:Y:S08]  /*3940*/  HMMA.16816.F32.BF16 R12, R164, R146.reuse, R12 ;  /* 0x00000092a40c723c */ /* 0x080ff0000004180c */
[C---:B------:R-:W-:Y:S04]  /*3950*/  HMMA.16816.F32.BF16 R16, R140.reuse, R146, R16 ;  /* 0x000000928c10723c */ /* 0x040fe80000041810 */
[----:B------:R-:W-:Y:S04]  /*3960*/  VIADD R146, R204, 0x2 ;  /* 0x00000002cc927836 */ /* 0x000fe80000000000 */
[-C--:B--2---:R-:W-:Y:S03]  /*3970*/  HMMA.16816.F32.BF16 R20, R140, R136.reuse, R20 ;  /* 0x000000888c14723c */ /* 0x084fe60000041814 */
[----:B------:R-:W-:Y:S05]  /*3980*/  IMAD.WIDE.U32 R146, R146, -0x326172a9, RZ ;  /* 0xcd9e8d5792927825 */ /* 0x000fea00078e00ff */
[C---:B------:R-:W-:Y:S04]  /*3990*/  HMMA.16816.F32.BF16 R24, R164.reuse, R136, R24 ;  /* 0x00000088a418723c */ /* 0x040fe80000041818 */
[----:B------:R-:W-:Y:S04]  /*39a0*/  LOP3.LUT R158, R198, UR14, R147, 0x96, !PT ;  /* 0x0000000ec69e7c12 */ /* 0x000fe8000f8e9693 */
[-C--:B------:R-:W-:Y:S01]  /*39b0*/  HMMA.16816.F32.BF16 R28, R164, R138.reuse, R28 ;  /* 0x0000008aa41c723c */ /* 0x080fe2000004181c */
[----:B------:R-:W5:Y:S02]  /*39c0*/  LDG.E R167, desc[UR24][R156.64+0x80] ;  /* 0x000080189ca77981 */ /* 0x000f64000c1e1900 */
[----:B------:R-:W-:Y:S05]  /*39d0*/  IMAD.WIDE.U32 R158, R158, -0x2daee0ad, RZ ;  /* 0xd2511f539e9e7825 */ /* 0x000fea00078e00ff */
[----:B------:R-:W-:Y:S01]  /*39e0*/  HMMA.16816.F32.BF16 R32, R140, R138, R32 ;  /* 0x0000008a8c20723c */ /* 0x000fe20000041820 */
[----:B------:R-:W1:Y:S07]  /*39f0*/  LDSM.16.M88.4 R136, [R180+0x4000] ;  /* 0x00400000b488783b */ /* 0x000e6e0000000200 */
[-C--:B---3--:R-:W-:Y:S01]  /*3a00*/  HMMA.16816.F32.BF16 R4, R148, R152.reuse, R4 ;  /* 0x000000989404723c */ /* 0x088fe20000041804 */
[----:B------:R-:W2:Y:S07]  /*3a10*/  LDSM.16.M88.4 R140, [R181+0x2800] ;  /* 0x00280000b58c783b */ /* 0x000eae0000000200 */
[C---:B------:R-:W-:Y:S04]  /*3a20*/  HMMA.16816.F32.BF16 R8, R168.reuse, R152, R8 ;  /* 0x00000098a808723c */ /* 0x040fe80000041808 */
[----:B------:R-:W-:Y:S04]  /*3a30*/  LOP3.LUT R152, R198, UR14, R145, 0x96, !PT ;  /* 0x0000000ec6987c12 */ /* 0x000fe8000f8e9691 */
[-C--:B------:R-:W-:Y:S03]  /*3a40*/  HMMA.16816.F32.BF16 R12, R168, R154.reuse, R12 ;  /* 0x0000009aa80c723c */ /* 0x080fe6000004180c */
[----:B------:R-:W-:Y:S05]  /*3a50*/  IMAD.WIDE.U32 R152, R152, -0x2daee0ad, RZ ;  /* 0xd2511f5398987825 */ /* 0x000fea00078e00ff */
[C---:B------:R-:W-:Y:S01]  /*3a60*/  HMMA.16816.F32.BF16 R16, R148.reuse, R154, R16 ;  /* 0x0000009a9410723c */ /* 0x040fe20000041810 */
[----:B------:R-:W-:Y:S03]  /*3a70*/  IMAD.U32 R154, RZ, RZ, UR23 ;  /* 0x00000017ff9a7e24 */ /* 0x000fe6000f8e00ff */
[----:B------:R-:W-:Y:S01]  /*3a80*/  LOP3.LUT R162, R216, UR36, R153, 0x96, !PT ;  /* 0x00000024d8a27c12 */ /* 0x000fe2000f8e9699 */
[----:B------:R-:W-:Y:S03]  /*3a90*/  IMAD R154, R154, 0x4, R201 ;  /* 0x000000049a9a7824 */ /* 0x000fe600078e02c9 */
[-C--:B------:R-:W-:Y:S03]  /*3aa0*/  HMMA.16816.F32.BF16 R20, R148, R172.reuse, R20 ;  /* 0x000000ac9414723c */ /* 0x080fe60000041814 */
[----:B------:R-:W-:Y:S01]  /*3ab0*/  IMAD.WIDE.U32 R162, R162, -0x326172a9, RZ ;  /* 0xcd9e8d57a2a27825 */ /* 0x000fe200078e00ff */
[----:B------:R-:W-:Y:S04]  /*3ac0*/  LOP3.LUT R154, R154, UR13, R217, 0x96, !PT ;  /* 0x0000000d9a9a7c12 */ /* 0x000fe8000f8e96d9 */
[C---:B------:R-:W-:Y:S04]  /*3ad0*/  HMMA.16816.F32.BF16 R24, R168.reuse, R172, R24 ;  /* 0x000000aca818723c */ /* 0x040fe80000041818 */
[----:B------:R-:W-:Y:S04]  /*3ae0*/  IMAD.WIDE.U32 R154, R154, -0x326172a9, RZ ;  /* 0xcd9e8d579a9a7825 */ /* 0x000fe800078e00ff */
[-C--:B------:R-:W-:Y:S01]  /*3af0*/  HMMA.16816.F32.BF16 R28, R168, R174.reuse, R28 ;  /* 0x000000aea81c723c */ /* 0x080fe2000004181c */
[----:B------:R-:W3:Y:S02]  /*3b00*/  LDG.E R170, desc[UR24][R156.64] ;  /* 0x000000189caa7981 */ /* 0x000ee4000c1e1900 */
[--C-:B------:R-:W-:Y:S02]  /*3b10*/  LOP3.LUT R145, R144, UR37, R155.reuse, 0x96, !PT ;  /* 0x0000002590917c12 */ /* 0x100fe4000f8e969b */
[----:B------:R-:W4:Y:S01]  /*3b20*/  LDG.E R169, desc[UR24][R156.64+0x20] ;  /* 0x000020189ca97981 */ /* 0x000f22000c1e1900 */
[----:B------:R-:W-:Y:S02]  /*3b30*/  LOP3.LUT R144, R146, UR37, R155, 0x96, !PT ;  /* 0x0000002592907c12 */ /* 0x000fe4000f8e969b */
[----:B------:R-:W-:Y:S01]  /*3b40*/  HMMA.16816.F32.BF16 R32, R148, R174, R32 ;  /* 0x000000ae9420723c */ /* 0x000fe20000041820 */
[----:B------:R2:W5:Y:S03]  /*3b50*/  LDG.E R168, desc[UR24][R156.64+0xa0] ;  /* 0x0000a0189ca87981 */ /* 0x000566000c1e1900 */
[----:B------:R-:W-:Y:S01]  /*3b60*/  LOP3.LUT R146, R216, UR36, R159, 0x96, !PT ;  /* 0x00000024d8927c12 */ /* 0x000fe2000f8e969f */
[----:B------:R-:W-:Y:S01]  /*3b70*/  IMAD.WIDE.U32 R148, R144, -0x2daee0ad, RZ ;  /* 0xd2511f5390947825 */ /* 0x000fe200078e00ff */
[----:B------:R-:W-:Y:S02]  /*3b80*/  @!P2 SHF.R.U32.HI R144, RZ, 0x1, R2 ;  /* 0x00000001ff90a819 */ /* 0x000fe40000011602 */
[-C--:B-1----:R-:W-:Y:S05]  /*3b90*/  HMMA.16816.F32.BF16 R4, R132, R136.reuse, R4 ;  /* 0x000000888404723c */ /* 0x082fea0000041804 */
[----:B------:R-:W-:Y:S01]  /*3ba0*/  IMAD.WIDE.U32 R146, R146, -0x326172a9, RZ ;  /* 0xcd9e8d5792927825 */ /* 0x000fe200078e00ff */
[----:B------:R-:W-:Y:S02]  /*3bb0*/  LOP3.LUT R160, R158, UR34, R149, 0x96, !PT ;  /* 0x000000229ea07c12 */ /* 0x000fe4000f8e9695 */
[C---:B--2---:R-:W-:Y:S04]  /*3bc0*/  HMMA.16816.F32.BF16 R8, R140.reuse, R136, R8 ;  /* 0x000000888c08723c */ /* 0x044fe80000041808 */
[----:B------:R-:W-:Y:S04]  /*3bd0*/  IMAD.WIDE.U32 R150, R145, -0x2daee0ad, RZ ;  /* 0xd2511f5391967825 */ /* 0x000fe800078e00ff */
[----:B------:R-:W-:Y:S01]  /*3be0*/  FMUL.FTZ R149, R207, 1.4426950216293334961 ;  /* 0x3fb8aa3bcf957820 */ /* 0x000fe20000410000 */
[----:B------:R-:W-:Y:S01]  /*3bf0*/  FMUL.FTZ R137, R208, 1.4426950216293334961 ;  /* 0x3fb8aa3bd0897820 */ /* 0x000fe20000410000 */
[-C--:B------:R-:W-:Y:S03]  /*3c00*/  HMMA.16816.F32.BF16 R12, R140, R138.reuse, R12 ;  /* 0x0000008a8c0c723c */ /* 0x080fe6000004180c */
[----:B------:R-:W-:Y:S01]  /*3c10*/  LOP3.LUT R156, R154, UR35, R163, 0x96, !PT ;  /* 0x000000239a9c7c12 */ /* 0x000fe2000f8e96a3 */
[----:B------:R-:W-:Y:S01]  /*3c20*/  IMAD.WIDE.U32 R160, R160, -0x326172a9, RZ ;  /* 0xcd9e8d57a0a07825 */ /* 0x000fe200078e00ff */
[----:B------:R-:W-:Y:S02]  /*3c30*/  LOP3.LUT R154, R154, UR35, R147, 0x96, !PT ;  /* 0x000000239a9a7c12 */ /* 0x000fe4000f8e9693 */
[----:B------:R-:W-:Y:S01]  /*3c40*/  LOP3.LUT R152, R152, UR34, R151, 0x96, !PT ;  /* 0x0000002298987c12 */ /* 0x000fe2000f8e9697 */
[C---:B------:R-:W-:Y:S04]  /*3c50*/  HMMA.16816.F32.BF16 R16, R132.reuse, R138, R16 ;  /* 0x0000008a8410723c */ /* 0x040fe80000041810 */
[----:B------:R-:W-:Y:S01]  /*3c60*/  FSEL R149, R149, RZ, P3 ;  /* 0x000000ff95957208 */ /* 0x000fe20001800000 */
[----:B------:R-:W-:Y:S01]  /*3c70*/  @!P2 IMAD.SHL.U32 R147, R2, 0x2, RZ ;  /* 0x000000020293a824 */ /* 0x000fe200078e00ff */
[----:B------:R-:W-:Y:S01]  /*3c80*/  FSEL R137, R137, RZ, P4 ;  /* 0x000000ff89897208 */ /* 0x000fe20002000000 */
[----:B------:R-:W-:Y:S04]  /*3c90*/  IMAD.WIDE.U32 R156, R156, -0x2daee0ad, RZ ;  /* 0xd2511f539c9c7825 */ /* 0x000fe800078e00ff */
[----:B------:R-:W-:Y:S01]  /*3ca0*/  FMUL.FTZ R136, R206, 1.4426950216293334961 ;  /* 0x3fb8aa3bce887820 */ /* 0x000fe20000410000 */
[----:B------:R-:W-:Y:S01]  /*3cb0*/  @!P2 LOP3.LUT R145, R147, 0x6, RZ, 0xc0, !PT ;  /* 0x000000069391a812 */ /* 0x000fe200078ec0ff */
[----:B------:R-:W-:Y:S01]  /*3cc0*/  IMAD.WIDE.U32 R154, R154, -0x2daee0ad, RZ ;  /* 0xd2511f539a9a7825 */ /* 0x000fe200078e00ff */
[----:B------:R-:W-:Y:S02]  /*3cd0*/  LOP3.LUT R158, R150, UR32, R157, 0x96, !PT ;  /* 0x00000020969e7c12 */ /* 0x000fe4000f8e969d */
[----:B------:R-:W-:Y:S01]  /*3ce0*/  @!P2 LOP3.LUT R144, R145, 0x1e0, R144, 0xf8, !PT ;  /* 0x000001e09190a812 */ /* 0x000fe200078ef890 */
[----:B------:R-:W-:Y:S01]  /*3cf0*/  IMAD.U32 R157, RZ, RZ, UR23 ;  /* 0x00000017ff9d7e24 */ /* 0x000fe2000f8e00ff */
[----:B------:R-:W-:Y:S01]  /*3d00*/  LOP3.LUT R150, R146, UR33, R161, 0x96, !PT ;  /* 0x0000002192967c12 */ /* 0x000fe2000f8e96a1 */
[----:B------:R-:W-:Y:S01]  /*3d10*/  IMAD.WIDE.U32 R164, R152, -0x326172a9, RZ ;  /* 0xcd9e8d5798a47825 */ /* 0x000fe200078e00ff */
[----:B------:R-:W-:Y:S02]  /*3d20*/  @!P2 VIADDMNMX R161, R205, -R194, UR29, PT ;  /* 0x0000001dcda1ae46 */ /* 0x000fe4000b8009c2 */
[----:B------:R-:W-:Y:S01]  /*3d30*/  LOP3.LUT R152, R148, UR32, R155, 0x96, !PT ;  /* 0x0000002094987c12 */ /* 0x000fe2000f8e969b */
[----:B------:R-:W-:Y:S02]  /*3d40*/  @!P2 IMAD R157, R157, 0x80, R144 ;  /* 0x000000809d9da824 */ /* 0x000fe400078e0290 */
[----:B------:R-:W-:Y:S01]  /*3d50*/  FMUL.FTZ R148, R209, 1.4426950216293334961 ;  /* 0x3fb8aa3bd1947820 */ /* 0x000fe20000410000 */
[----:B------:R-:W1:Y:S01]  /*3d60*/  LDSM.16.M88.4 R144, [R180+0x4400] ;  /* 0x00440000b490783b */ /* 0x000e620000000200 */
[----:B------:R-:W-:Y:S01]  /*3d70*/  IMAD.WIDE.U32 R158, R158, -0x326172a9, RZ ;  /* 0xcd9e8d579e9e7825 */ /* 0x000fe200078e00ff */
[----:B------:R-:W-:Y:S02]  /*3d80*/  LOP3.LUT R153, R162, UR33, R165, 0x96, !PT ;  /* 0x00000021a2997c12 */ /* 0x000fe4000f8e96a5 */
[C---:B------:R-:W-:Y:S01]  /*3d90*/  @!P2 ISETP.GE.AND P6, PT, R157.reuse, R161, PT ;  /* 0x000000a19d00a20c */ /* 0x040fe20003fc6270 */
[----:B------:R-:W-:Y:S01]  /*3da0*/  @!P2 VIADD R163, R157, 0x1 ;  /* 0x000000019da3a836 */ /* 0x000fe20000000000 */
[----:B------:R-:W-:Y:S01]  /*3db0*/  LOP3.LUT R151, R164, UR31, R159, 0x96, !PT ;  /* 0x0000001fa4977c12 */ /* 0x000fe2000f8e969f */
[----:B------:R-:W-:Y:S01]  /*3dc0*/  IMAD.WIDE.U32 R138, R150, -0x2daee0ad, RZ ;  /* 0xd2511f53968a7825 */ /* 0x000fe200078e00ff */
[----:B------:R-:W-:Y:S02]  /*3dd0*/  FSEL R148, R148, RZ, P5 ;  /* 0x000000ff94947208 */ /* 0x000fe40002800000 */
[----:B------:R-:W-:Y:S02]  /*3de0*/  @!P2 FSEL R4, R4, -INF , !P6 ;  /* 0xff8000000404a808 */ /* 0x000fe40007000000 */
[C---:B------:R-:W-:Y:S02]  /*3df0*/  @!P2 VIADDMNMX R155, R205.reuse, -R193, UR29, PT ;  /* 0x0000001dcd9bae46 */ /* 0x040fe4000b8009c1 */
[----:B------:R-:W-:Y:S01]  /*3e00*/  @!P2 VIMNMX R162, PT, PT, R205, UR29, PT ;  /* 0x0000001dcda2ac48 */ /* 0x000fe2000bfe0100 */
[--C-:B------:R-:W-:Y:S01]  /*3e10*/  FFMA.FTZ R171, R4, UR11, -R148.reuse ;  /* 0x0000000b04ab7c23 */ /* 0x100fe20008010894 */
[----:B------:R-:W-:Y:S01]  /*3e20*/  @!P2 ISETP.GE.AND P3, PT, R163, R161, PT ;  /* 0x000000a1a300a20c */ /* 0x000fe20003f66270 */
[----:B------:R-:W-:Y:S01]  /*3e30*/  @!P2 VIADD R4, R157, 0x9 ;  /* 0x000000099d04a836 */ /* 0x000fe20000000000 */
[----:B------:R-:W-:Y:S02]  /*3e40*/  @!P2 VIADDMNMX R159, R205, R192, UR29, PT ;  /* 0x0000001dcd9fae46 */ /* 0x000fe4000b8001c0 */
[----:B------:R-:W-:Y:S01]  /*3e50*/  FSEL R136, R136, RZ, P0 ;  /* 0x000000ff88887208 */ /* 0x000fe20000000000 */
[----:B------:R-:W2:Y:S01]  /*3e60*/  MUFU.EX2 R171, R171 ;  /* 0x000000ab00ab7308 */ /* 0x000ea20000000800 */
[C---:B------:R-:W-:Y:S02]  /*3e70*/  @!P2 ISETP.GE.AND P4, PT, R163.reuse, R155, PT ;  /* 0x0000009ba300a20c */ /* 0x040fe40003f86270 */
[CC--:B------:R-:W-:Y:S02]  /*3e80*/  @!P2 ISETP.GE.AND P5, PT, R163.reuse, R162.reuse, PT ;  /* 0x000000a2a300a20c */ /* 0x0c0fe40003fa6270 */
[----:B------:R-:W-:Y:S01]  /*3e90*/  @!P2 ISETP.GE.AND P0, PT, R163, R159, PT ;  /* 0x0000009fa300a20c */ /* 0x000fe20003f06270 */
[----:B------:R-:W-:Y:S01]  /*3ea0*/  @!P2 VIADD R163, R157, 0x8 ;  /* 0x000000089da3a836 */ /* 0x000fe20000000000 */
[----:B------:R-:W-:Y:S02]  /*3eb0*/  @!P2 FSEL R5, R5, -INF , !P3 ;  /* 0xff8000000505a808 */ /* 0x000fe40005800000 */
[CC--:B------:R-:W-:Y:S02]  /*3ec0*/  @!P2 ISETP.GE.AND P3, PT, R157.reuse, R162.reuse, PT ;  /* 0x000000a29d00a20c */ /* 0x0c0fe40003f66270 */
[----:B------:R-:W-:Y:S01]  /*3ed0*/  @!P2 ISETP.GE.AND P6, PT, R157, R155, PT ;  /* 0x0000009b9d00a20c */ /* 0x000fe20003fc6270 */
[----:B------:R-:W-:Y:S01]  /*3ee0*/  FFMA.FTZ R5, R5, UR11, -R148 ;  /* 0x0000000b05057c23 */ /* 0x000fe20008010894 */
[----:B------:R-:W-:Y:S02]  /*3ef0*/  @!P2 FSEL R7, R7, -INF , !P4 ;  /* 0xff8000000707a808 */ /* 0x000fe40006000000 */
[-C--:B------:R-:W-:Y:S01]  /*3f00*/  @!P2 ISETP.GE.AND P4, PT, R163, R162.reuse, PT ;  /* 0x000000a2a300a20c */ /* 0x080fe20003f86270 */
[----:B------:R-:W-:Y:S01]  /*3f10*/  MUFU.EX2 R172, R5 ;  /* 0x0000000500ac7308 */ /* 0x000fe20000000800 */
[----:B------:R-:W-:Y:S01]  /*3f20*/  @!P2 FSEL R8, R8, -INF , !P3 ;  /* 0xff8000000808a808 */ /* 0x000fe20005800000 */
[----:B------:R-:W-:Y:S01]  /*3f30*/  FFMA.FTZ R7, R7, UR11, -R137 ;  /* 0x0000000b07077c23 */ /* 0x000fe20008010889 */
[-C--:B-1----:R-:W-:Y:S03]  /*3f40*/  HMMA.16816.F32.BF16 R20, R132, R144.reuse, R20 ;  /* 0x000000908414723c */ /* 0x082fe60000041814 */
[----:B------:R-:W-:Y:S01]  /*3f50*/  @!P2 FSEL R11, R11, -INF , !P0 ;  /* 0xff8000000b0ba808 */ /* 0x000fe20004000000 */
[----:B------:R-:W-:Y:S01]  /*3f60*/  FFMA.FTZ R8, R8, UR11, -R149 ;  /* 0x0000000b08087c23 */ /* 0x000fe20008010895 */
[-C--:B------:R-:W-:Y:S02]  /*3f70*/  @!P2 ISETP.GE.AND P3, PT, R163, R159.reuse, PT ;  /* 0x0000009fa300a20c */ /* 0x080fe40003f66270 */
[----:B------:R-:W-:Y:S01]  /*3f80*/  MUFU.EX2 R173, R7 ;  /* 0x0000000700ad7308 */ /* 0x000fe20000000800 */
[-C--:B------:R-:W-:Y:S01]  /*3f90*/  @!P2 ISETP.GE.AND P0, PT, R4, R162.reuse, PT ;  /* 0x000000a20400a20c */ /* 0x080fe20003f06270 */
[C---:B------:R-:W-:Y:S04]  /*3fa0*/  HMMA.16816.F32.BF16 R24, R140.reuse, R144, R24 ;  /* 0x000000908c18723c */ /* 0x040fe80000041818 */
[----:B------:R-:W-:Y:S01]  /*3fb0*/  @!P2 FSEL R6, R6, -INF , !P6 ;  /* 0xff8000000606a808 */ /* 0x000fe20007000000 */
[--C-:B------:R-:W-:Y:S01]  /*3fc0*/  FFMA.FTZ R11, R11, UR11, -R136.reuse ;  /* 0x0000000b0b0b7c23 */ /* 0x100fe20008010888 */
[----:B------:R-:W-:Y:S02]  /*3fd0*/  @!P2 ISETP.GE.AND P6, PT, R157, R159, PT ;  /* 0x0000009f9d00a20c */ /* 0x000fe40003fc6270 */
[----:B------:R-:W-:Y:S01]  /*3fe0*/  MUFU.EX2 R175, R8 ;  /* 0x0000000800af7308 */ /* 0x000fe20000000800 */
[-C--:B------:R-:W-:Y:S03]  /*3ff0*/  HMMA.16816.F32.BF16 R28, R140, R146.reuse, R28 ;  /* 0x000000928c1c723c */ /* 0x080fe6000004181c */
[----:B------:R-:W-:Y:S01]  /*4000*/  @!P2 FSEL R12, R12, -INF , !P4 ;  /* 0xff8000000c0ca808 */ /* 0x000fe20006000000 */
[----:B------:R-:W-:Y:S01]  /*4010*/  FFMA.FTZ R6, R6, UR11, -R137 ;  /* 0x0000000b06067c23 */ /* 0x000fe20008010889 */
[----:B------:R-:W-:Y:S02]  /*4020*/  @!P2 FSEL R13, R13, -INF , !P0 ;  /* 0xff8000000d0da808 */ /* 0x000fe40004000000 */
[----:B------:R-:W-:Y:S01]  /*4030*/  @!P2 FSEL R14, R14, -INF , !P3 ;  /* 0xff8000000e0ea808 */ /* 0x000fe20005800000 */
[----:B------:R-:W-:Y:S01]  /*4040*/  HMMA.16816.F32.BF16 R32, R132, R146, R32 ;  /* 0x000000928420723c */ /* 0x000fe20000041820 */
[----:B------:R1:W2:Y:S03]  /*4050*/  MUFU.EX2 R174, R6 ;  /* 0x0000000600ae7308 */ /* 0x0002a60000000800 */
[----:B------:R-:W-:Y:S01]  /*4060*/  @!P2 ISETP.GE.AND P0, PT, R4, R161, PT ;  /* 0x000000a10400a20c */ /* 0x000fe20003f06270 */
[--C-:B------:R-:W-:Y:S01]  /*4070*/  FFMA.FTZ R12, R12, UR11, -R149.reuse ;  /* 0x0000000b0c0c7c23 */ /* 0x100fe20008010895 */
[----:B------:R-:W-:Y:S01]  /*4080*/  @!P2 ISETP.GE.AND P3, PT, R4, R155, PT ;  /* 0x0000009b0400a20c */ /* 0x000fe20003f66270 */
[--C-:B------:R-:W-:Y:S01]  /*4090*/  FFMA.FTZ R13, R13, UR11, -R149.reuse ;  /* 0x0000000b0d0d7c23 */ /* 0x100fe20008010895 */
[----:B------:R-:W-:Y:S03]  /*40a0*/  @!P2 FSEL R9, R9, -INF , !P5 ;  /* 0xff8000000909a808 */ /* 0x000fe60006800000 */
[----:B------:R-:W-:Y:S01]  /*40b0*/  MUFU.EX2 R226, R11 ;  /* 0x0000000b00e27308 */ /* 0x000fe20000000800 */
[----:B------:R-:W-:Y:S01]  /*40c0*/  @!P2 FSEL R10, R10, -INF , !P6 ;  /* 0xff8000000a0aa808 */ /* 0x000fe20007000000 */
[--C-:B------:R-:W-:Y:S01]  /*40d0*/  FFMA.FTZ R14, R14, UR11, -R136.reuse ;  /* 0x0000000b0e0e7c23 */ /* 0x100fe20008010888 */
[----:B------:R-:W-:Y:S01]  /*40e0*/  @!P2 ISETP.GE.AND P4, PT, R4, R159, PT ;  /* 0x0000009f0400a20c */ /* 0x000fe20003f86270 */
[----:B------:R-:W-:Y:S01]  /*40f0*/  @!P2 VIADD R4, R157, 0x10 ;  /* 0x000000109d04a836 */ /* 0x000fe20000000000 */
[C---:B------:R-:W-:Y:S01]  /*4100*/  @!P2 ISETP.GE.AND P5, PT, R163.reuse, R161, PT ;  /* 0x000000a1a300a20c */ /* 0x040fe20003fa6270 */
[--C-:B------:R-:W-:Y:S01]  /*4110*/  FFMA.FTZ R10, R10, UR11, -R136.reuse ;  /* 0x0000000b0a0a7c23 */ /* 0x100fe20008010888 */
[----:B------:R-:W-:Y:S01]  /*4120*/  @!P2 ISETP.GE.AND P6, PT, R163, R155, PT ;  /* 0x0000009ba300a20c */ /* 0x000fe20003fc6270 */
[----:B------:R-:W-:Y:S01]  /*4130*/  FFMA.FTZ R9, R9, UR11, -R149 ;  /* 0x0000000b09097c23 */ /* 0x000fe20008010895 */
[----:B------:R-:W-:Y:S01]  /*4140*/  @!P2 FSEL R15, R15, -INF , !P4 ;  /* 0xff8000000f0fa808 */ /* 0x000fe20006000000 */
[----:B------:R2:W-:Y:S01]  /*4150*/  MUFU.EX2 R215, R10 ;  /* 0x0000000a00d77308 */ /* 0x0005e20000000800 */
[----:B------:R-:W-:Y:S01]  /*4160*/  @!P2 FSEL R16, R16, -INF , !P5 ;  /* 0xff8000001010a808 */ /* 0x000fe20006800000 */
[----:B-1----:R-:W-:Y:S01]  /*4170*/  IMAD.WIDE.U32 R6, R153, -0x2daee0ad, RZ ;  /* 0xd2511f5399067825 */ /* 0x002fe200078e00ff */
[----:B------:R-:W-:Y:S02]  /*4180*/  @!P2 FSEL R17, R17, -INF , !P0 ;  /* 0xff8000001111a808 */ /* 0x000fe40004000000 */
[----:B------:R-:W-:Y:S01]  /*4190*/  @!P2 FSEL R18, R18, -INF , !P6 ;  /* 0xff8000001212a808 */ /* 0x000fe20007000000 */
[----:B------:R-:W-:Y:S01]  /*41a0*/  FFMA.FTZ R15, R15, UR11, -R136 ;  /* 0x0000000b0f0f7c23 */ /* 0x000fe20008010888 */
[C---:B------:R-:W-:Y:S03]  /*41b0*/  @!P2 ISETP.GE.AND P4, PT, R4.reuse, R161, PT ;  /* 0x000000a10400a20c */ /* 0x040fe60003f86270 */
[----:B------:R1:W1:Y:S01]  /*41c0*/  MUFU.EX2 R181, R9 ;  /* 0x0000000900b57308 */ /* 0x0002620000000800 */
[C---:B------:R-:W-:Y:S01]  /*41d0*/  @!P2 ISETP.GE.AND P5, PT, R4.reuse, R155, PT ;  /* 0x0000009b0400a20c */ /* 0x040fe20003fa6270 */
[--C-:B------:R-:W-:Y:S01]  /*41e0*/  FFMA.FTZ R17, R17, UR11, -R148.reuse ;  /* 0x0000000b11117c23 */ /* 0x100fe20008010894 */
[-C--:B------:R-:W-:Y:S01]  /*41f0*/  @!P2 ISETP.GE.AND P0, PT, R4, R162.reuse, PT ;  /* 0x000000a20400a20c */ /* 0x080fe20003f06270 */
[--C-:B------:R-:W-:Y:S01]  /*4200*/  FFMA.FTZ R231, R16, UR11, -R148.reuse ;  /* 0x0000000b10e77c23 */ /* 0x100fe20008010894 */
[----:B------:R-:W-:Y:S01]  /*4210*/  @!P2 ISETP.GE.AND P6, PT, R4, R159, PT ;  /* 0x0000009f0400a20c */ /* 0x000fe20003fc6270 */
[----:B------:R-:W-:Y:S01]  /*4220*/  @!P2 VIADD R4, R157, 0x11 ;  /* 0x000000119d04a836 */ /* 0x000fe20000000000 */
[----:B------:R-:W-:Y:S03]  /*4230*/  @!P2 FSEL R19, R19, -INF , !P3 ;  /* 0xff8000001313a808 */ /* 0x000fe60005800000 */
[----:B------:R1:W-:Y:S01]  /*4240*/  MUFU.EX2 R227, R12 ;  /* 0x0000000c00e37308 */ /* 0x0003e20000000800 */
[----:B------:R-:W-:Y:S01]  /*4250*/  @!P2 FSEL R20, R20, -INF , !P4 ;  /* 0xff8000001414a808 */ /* 0x000fe20006000000 */
[----:B--2---:R-:W-:Y:S01]  /*4260*/  IMAD.WIDE.U32 R10, R151, -0x2daee0ad, RZ ;  /* 0xd2511f53970a7825 */ /* 0x004fe200078e00ff */
[----:B------:R-:W-:Y:S02]  /*4270*/  @!P2 ISETP.GE.AND P3, PT, R4, R161, PT ;  /* 0x000000a10400a20c */ /* 0x000fe40003f66270 */
[----:B------:R-:W-:Y:S01]  /*4280*/  @!P2 FSEL R22, R22, -INF , !P5 ;  /* 0xff8000001616a808 */ /* 0x000fe20006800000 */
[--C-:B------:R-:W-:Y:S01]  /*4290*/  FFMA.FTZ R18, R18, UR11, -R137.reuse ;  /* 0x0000000b12127c23 */ /* 0x100fe20008010889 */
[----:B------:R-:W-:Y:S03]  /*42a0*/  @!P2 FSEL R21, R21, -INF , !P3 ;  /* 0xff8000001515a808 */ /* 0x000fe60005800000 */
[----:B------:R2:W2:Y:S01]  /*42b0*/  MUFU.EX2 R228, R13 ;  /* 0x0000000d00e47308 */ /* 0x0004a20000000800 */
[----:B------:R-:W-:Y:S01]  /*42c0*/  @!P2 ISETP.GE.AND P4, PT, R4, R155, PT ;  /* 0x0000009b0400a20c */ /* 0x000fe20003f86270 */
[--C-:B------:R-:W-:Y:S01]  /*42d0*/  FFMA.FTZ R22, R22, UR11, -R137.reuse ;  /* 0x0000000b16167c23 */ /* 0x100fe20008010889 */
[CC--:B------:R-:W-:Y:S01]  /*42e0*/  @!P2 ISETP.GE.AND P3, PT, R4.reuse, R162.reuse, PT ;  /* 0x000000a20400a20c */ /* 0x0c0fe20003f66270 */
[----:B------:R-:W-:Y:S01]  /*42f0*/  FFMA.FTZ R19, R19, UR11, -R137 ;  /* 0x0000000b13137c23 */ /* 0x000fe20008010889 */
[-C--:B------:R-:W-:Y:S01]  /*4300*/  @!P2 ISETP.GE.AND P5, PT, R4, R159.reuse, PT ;  /* 0x0000009f0400a20c */ /* 0x080fe20003fa6270 */
[C---:B------:R-:W-:Y:S01]  /*4310*/  @!P2 VIADD R4, R157.reuse, 0x18 ;  /* 0x000000189d04a836 */ /* 0x040fe20000000000 */
[----:B------:R-:W-:Y:S01]  /*4320*/  @!P2 FSEL R24, R24, -INF , !P0 ;  /* 0xff8000001818a808 */ /* 0x000fe20004000000 */
[----:B------:R-:W-:Y:S01]  /*4330*/  @!P2 VIADD R157, R157, 0x19 ;  /* 0x000000199d9da836 */ /* 0x000fe20000000000 */
[----:B------:R-:W-:Y:S01]  /*4340*/  @!P2 FSEL R23, R23, -INF , !P4 ;  /* 0xff8000001717a808 */ /* 0x000fe20006000000 */
[----:B------:R2:W-:Y:S01]  /*4350*/  MUFU.EX2 R232, R17 ;  /* 0x0000001100e87308 */ /* 0x0005e20000000800 */
[----:B------:R-:W-:Y:S01]  /*4360*/  @!P2 FSEL R25, R25, -INF , !P3 ;  /* 0xff8000001919a808 */ /* 0x000fe20005800000 */
[----:B------:R-:W-:Y:S01]  /*4370*/  FFMA.FTZ R24, R24, UR11, -R149 ;  /* 0x0000000b18187c23 */ /* 0x000fe20008010895 */
[-C--:B------:R-:W-:Y:S01]  /*4380*/  @!P2 ISETP.GE.AND P0, PT, R157, R162.reuse, PT ;  /* 0x000000a29d00a20c */ /* 0x080fe20003f06270 */
[----:B------:R-:W-:Y:S01]  /*4390*/  FFMA.FTZ R23, R23, UR11, -R137 ;  /* 0x0000000b17177c23 */ /* 0x000fe20008010889 */
[C---:B------:R-:W-:Y:S01]  /*43a0*/  @!P2 ISETP.GE.AND P4, PT, R4.reuse, R162, PT ;  /* 0x000000a20400a20c */ /* 0x040fe20003f86270 */
[--C-:B------:R-:W-:Y:S01]  /*43b0*/  FFMA.FTZ R21, R21, UR11, -R148.reuse ;  /* 0x0000000b15157c23 */ /* 0x100fe20008010894 */
[----:B------:R-:W-:Y:S03]  /*43c0*/  @!P2 ISETP.GE.AND P3, PT, R4, R159, PT ;  /* 0x0000009f0400a20c */ /* 0x000fe60003f66270 */
[----:B------:R2:W-:Y:S01]  /*43d0*/  MUFU.EX2 R230, R15 ;  /* 0x0000000f00e67308 */ /* 0x0005e20000000800 */
[----:B------:R-:W-:Y:S01]  /*43e0*/  @!P2 FSEL R29, R29, -INF , !P0 ;  /* 0xff8000001d1da808 */ /* 0x000fe20004000000 */
[----:B------:R-:W-:Y:S01]  /*43f0*/  FFMA.FTZ R20, R20, UR11, -R148 ;  /* 0x0000000b14147c23 */ /* 0x000fe20008010894 */
[----:B------:R-:W-:Y:S01]  /*4400*/  @!P2 FSEL R27, R27, -INF , !P5 ;  /* 0xff8000001b1ba808 */ /* 0x000fe20006800000 */
[----:B------:R-:W-:Y:S01]  /*4410*/  FFMA.FTZ R25, R25, UR11, -R149 ;  /* 0x0000000b19197c23 */ /* 0x000fe20008010895 */
[----:B------:R-:W-:Y:S02]  /*4420*/  LOP3.LUT R156, R156, UR30, R7, 0x96, !PT ;  /* 0x0000001e9c9c7c12 */ /* 0x000fe4000f8e9607 */
[C---:B------:R-:W-:Y:S03]  /*4430*/  @!P2 ISETP.GE.AND P5, PT, R4.reuse, R161, PT ;  /* 0x000000a10400a20c */ /* 0x040fe60003fa6270 */
[----:B------:R-:W-:Y:S01]  /*4440*/  MUFU.EX2 R229, R14 ;  /* 0x0000000e00e57308 */ /* 0x000fe20000000800 */
[----:B------:R-:W-:Y:S01]  /*4450*/  @!P2 ISETP.GE.AND P0, PT, R4, R155, PT ;  /* 0x0000009b0400a20c */ /* 0x000fe20003f06270 */
[----:B------:R-:W-:Y:S01]  /*4460*/  IMAD.WIDE.U32 R4, R152, -0x326172a9, RZ ;  /* 0xcd9e8d5798047825 */ /* 0x000fe200078e00ff */
[----:B------:R-:W-:Y:S02]  /*4470*/  LOP3.LUT R8, R154, UR30, R139, 0x96, !PT ;  /* 0x0000001e9a087c12 */ /* 0x000fe4000f8e968b */
[----:B------:R-:W-:Y:S01]  /*4480*/  @!P2 FSEL R26, R26, -INF , !P6 ;  /* 0xff8000001a1aa808 */ /* 0x000fe20007000000 */
[--C-:B------:R-:W-:Y:S01]  /*4490*/  FFMA.FTZ R27, R27, UR11, -R136.reuse ;  /* 0x0000000b1b1b7c23 */ /* 0x100fe20008010888 */
[----:B------:R-:W-:Y:S01]  /*44a0*/  @!P2 FSEL R28, R28, -INF , !P4 ;  /* 0xff8000001c1ca808 */ /* 0x000fe20006000000 */
[----:B-1----:R-:W-:Y:S01]  /*44b0*/  IMAD.WIDE.U32 R8, R8, -0x326172a9, RZ ;  /* 0xcd9e8d5708087825 */ /* 0x002fe200078e00ff */
[----:B------:R-:W-:Y:S01]  /*44c0*/  @!P2 FSEL R30, R30, -INF , !P3 ;  /* 0xff8000001e1ea808 */ /* 0x000fe20005800000 */
[----:B------:R-:W1:Y:S01]  /*44d0*/  MUFU.EX2 R231, R231 ;  /* 0x000000e700e77308 */ /* 0x000e620000000800 */
[C---:B------:R-:W-:Y:S01]  /*44e0*/  @!P2 ISETP.GE.AND P4, PT, R157.reuse, R161, PT ;  /* 0x000000a19d00a20c */ /* 0x040fe20003f86270 */
[--C-:B------:R-:W-:Y:S01]  /*44f0*/  FFMA.FTZ R26, R26, UR11, -R136.reuse ;  /* 0x0000000b1a1a7c23 */ /* 0x100fe20008010888 */
[C---:B------:R-:W-:Y:S01]  /*4500*/  @!P2 ISETP.GE.AND P3, PT, R157.reuse, R155, PT ;  /* 0x0000009b9d00a20c */ /* 0x040fe20003f66270 */
[----:B------:R-:W-:Y:S01]  /*4510*/  FFMA.FTZ R28, R28, UR11, -R149 ;  /* 0x0000000b1c1c7c23 */ /* 0x000fe20008010895 */
[----:B------:R-:W-:Y:S01]  /*4520*/  @!P2 ISETP.GE.AND P6, PT, R157, R159, PT ;  /* 0x0000009f9d00a20c */ /* 0x000fe20003fc6270 */
[----:B------:R-:W-:Y:S01]  /*4530*/  IMAD.WIDE.U32 R156, R156, -0x326172a9, RZ ;  /* 0xcd9e8d579c9c7825 */ /* 0x000fe200078e00ff */
[----:B------:R-:W-:Y:S03]  /*4540*/  LOP3.LUT R12, R160, UR31, R5, 0x96, !PT ;  /* 0x0000001fa00c7c12 */ /* 0x000fe6000f8e9605 */
[----:B------:R-:W1:Y:S01]  /*4550*/  MUFU.EX2 R238, R23 ;  /* 0x0000001700ee7308 */ /* 0x000e620000000800 */
[----:B------:R-:W-:Y:S01]  /*4560*/  LOP3.LUT R5, R6, UR17, R11, 0x96, !PT ;  /* 0x0000001106057c12 */ /* 0x000fe2000f8e960b */
[----:B------:R-:W-:Y:S01]  /*4570*/  FFMA.FTZ R30, R30, UR11, -R136 ;  /* 0x0000000b1e1e7c23 */ /* 0x000fe20008010888 */
[----:B------:R-:W-:Y:S01]  /*4580*/  LOP3.LUT R158, R158, UR19, R157, 0x96, !PT ;  /* 0x000000139e9e7c12 */ /* 0x000fe2000f8e969d */
[----:B--2---:R-:W-:Y:S01]  /*4590*/  IMAD.WIDE.U32 R12, R12, -0x2daee0ad, RZ ;  /* 0xd2511f530c0c7825 */ /* 0x004fe200078e00ff */
[----:B------:R-:W-:Y:S02]  /*45a0*/  LOP3.LUT R11, R4, UR19, R9, 0x96, !PT ;  /* 0x00000013040b7c12 */ /* 0x000fe4000f8e9609 */
[----:B------:R-:W-:Y:S01]  /*45b0*/  @!P2 FSEL R31, R31, -INF , !P6 ;  /* 0xff8000001f1fa808 */ /* 0x000fe20007000000 */
[----:B------:R-:W-:Y:S01]  /*45c0*/  IMAD.WIDE.U32 R140, R5, -0x326172a9, RZ ;  /* 0xcd9e8d57058c7825 */ /* 0x000fe200078e00ff */
[----:B------:R-:W-:Y:S01]  /*45d0*/  LOP3.LUT R138, R138, UR17, R13, 0x96, !PT ;  /* 0x000000118a8a7c12 */ /* 0x000fe2000f8e960d */
[----:B------:R-:W2:Y:S01]  /*45e0*/  MUFU.EX2 R239, R24 ;  /* 0x0000001800ef7308 */ /* 0x000ea20000000800 */
[----:B------:R-:W-:Y:S01]  /*45f0*/  @!P2 FSEL R33, R33, -INF , !P4 ;  /* 0xff8000002121a808 */ /* 0x000fe20006000000 */
[----:B------:R-:W-:Y:S01]  /*4600*/  IMAD.WIDE.U32 R158, R158, -0x2daee0ad, RZ ;  /* 0xd2511f539e9e7825 */ /* 0x000fe200078e00ff */
[----:B------:R-:W-:Y:S02]  /*4610*/  LOP3.LUT R9, R156, UR16, R141, 0x96, !PT ;  /* 0x000000109c097c12 */ /* 0x000fe4000f8e968d */
[----:B------:R-:W-:Y:S01]  /*4620*/  @!P2 FSEL R32, R32, -INF , !P5 ;  /* 0xff8000002020a808 */ /* 0x000fe20006800000 */
[----:B------:R-:W-:Y:S01]  /*4630*/  IMAD.WIDE.U32 R132, R11, -0x2daee0ad, RZ ;  /* 0xd2511f530b847825 */ /* 0x000fe200078e00ff */
[----:B------:R-:W-:Y:S03]  /*4640*/  LOP3.LUT R13, R10, UR15, R159, 0x96, !PT ;  /* 0x0000000f0a0d7c12 */ /* 0x000fe6000f8e969f */
[----:B------:R-:W2:Y:S01]  /*4650*/  MUFU.EX2 R233, R18 ;  /* 0x0000001200e97308 */ /* 0x000ea20000000800 */
[C---:B------:R-:W-:Y:S01]  /*4660*/  LOP3.LUT R134, R9.reuse, 0xff, RZ, 0xc0, !PT ;  /* 0x000000ff09867812 */ /* 0x040fe200078ec0ff */
[----:B------:R-:W-:Y:S01]  /*4670*/  IMAD.WIDE.U32 R138, R138, -0x326172a9, RZ ;  /* 0xcd9e8d578a8a7825 */ /* 0x000fe200078e00ff */
[----:B------:R-:W-:Y:S02]  /*4680*/  LOP3.LUT R10, R12, UR15, R133, 0x96, !PT ;  /* 0x0000000f0c0a7c12 */ /* 0x000fe4000f8e9685 */
[--C-:B------:R-:W-:Y:S01]  /*4690*/  SHF.R.U32.HI R17, RZ, 0x18, R9.reuse ;  /* 0x00000018ff117819 */ /* 0x100fe20000011609 */
[--C-:B------:R-:W-:Y:S01]  /*46a0*/  FFMA.FTZ R32, R32, UR11, -R148.reuse ;  /* 0x0000000b20207c23 */ /* 0x100fe20008010894 */
[C---:B------:R-:W-:Y:S03]  /*46b0*/  LOP3.LUT R12, R9.reuse, 0xffff, RZ, 0xc0, !PT ;  /* 0x0000ffff090c7812 */ /* 0x040fe600078ec0ff */
[----:B------:R-:W-:Y:S01]  /*46c0*/  MUFU.EX2 R237, R22 ;  /* 0x0000001600ed7308 */ /* 0x000fe20000000800 */
[----:B------:R-:W-:Y:S01]  /*46d0*/  PRMT R9, R9, 0x7632, R9 ;  /* 0x0000763209097816 */ /* 0x000fe20000000009 */
[----:B------:R-:W-:Y:S01]  /*46e0*/  FFMA.FTZ R148, R33, UR11, -R148 ;  /* 0x0000000b21947c23 */ /* 0x000fe20008010894 */
[----:B------:R-:W-:Y:S01]  /*46f0*/  LOP3.LUT R8, R8, UR16, R139, 0x96, !PT ;  /* 0x0000001008087c12 */ /* 0x000fe2000f8e968b */
[----:B------:R-:W-:Y:S01]  /*4700*/  FFMA.FTZ R149, R29, UR11, -R149 ;  /* 0x0000000b1d957c23 */ /* 0x000fe20008010895 */
[----:B------:R-:W-:Y:S01]  /*4710*/  LOP3.LUT R9, R9, 0xff, RZ, 0xc0, !PT ;  /* 0x000000ff09097812 */ /* 0x000fe200078ec0ff */
[----:B------:R-:W-:Y:S01]  /*4720*/  FFMA.FTZ R136, R31, UR11, -R136 ;  /* 0x0000000b1f887c23 */ /* 0x000fe20008010888 */
[----:B------:R-:W-:Y:S03]  /*4730*/  ISETP.LE.U32.AND P6, PT, R134, UR6, PT ;  /* 0x0000000686007c0c */ /* 0x000fe6000bfc3070 */
[----:B------:R-:W2:Y:S01]  /*4740*/  MUFU.EX2 R234, R19 ;  /* 0x0000001300ea7308 */ /* 0x000ea20000000800 */
[----:B------:R-:W-:Y:S02]  /*4750*/  ISETP.LE.U32.AND P4, PT, R9, UR6, PT ;  /* 0x0000000609007c0c */ /* 0x000fe4000bf83070 */
[----:B------:R-:W-:Y:S02]  /*4760*/  LOP3.LUT R9, R8, 0xffff, RZ, 0xc0, !PT ;  /* 0x0000ffff08097812 */ /* 0x000fe400078ec0ff */
[----:B------:R-:W-:Y:S02]  /*4770*/  PRMT R15, R138, 0x7771, RZ ;  /* 0x000077718a0f7816 */ /* 0x000fe400000000ff */
[----:B------:R-:W-:Y:S03]  /*4780*/  SHF.R.U32.HI R9, RZ, 0x8, R9 ;  /* 0x00000008ff097819 */ /* 0x000fe60000011609 */
[----:B------:R-:W-:Y:S01]  /*4790*/  MUFU.EX2 R246, R32 ;  /* 0x0000002000f67308 */ /* 0x000fe20000000800 */
[----:B------:R-:W-:Y:S02]  /*47a0*/  ISETP.LE.U32.AND P5, PT, R17, UR6, PT ;  /* 0x0000000611007c0c */ /* 0x000fe4000bfa3070 */
[----:B------:R-:W-:Y:S01]  /*47b0*/  LOP3.LUT R9, R9, 0xffff, RZ, 0xc0, !PT ;  /* 0x0000ffff09097812 */ /* 0x000fe200078ec0ff */
[----:B------:R-:W-:Y:S01]  /*47c0*/  @!P6 FADD.FTZ R171, -R171, -RZ ;  /* 0x800000ffababe221 */ /* 0x000fe20000010100 */
[----:B------:R-:W-:Y:S01]  /*47d0*/  SHF.R.U32.HI R12, RZ, 0x8, R12 ;  /* 0x00000008ff0c7819 */ /* 0x000fe2000001160c */
[----:B------:R-:W-:Y:S01]  /*47e0*/  @!P4 FADD.FTZ R174, -R174, -RZ ;  /* 0x800000ffaeaec221 */ /* 0x000fe20000010100 */
[----:B------:R-:W-:Y:S03]  /*47f0*/  ISETP.LE.U32.AND P6, PT, R9, UR6, PT ;  /* 0x0000000609007c0c */ /* 0x000fe6000bfc3070 */
[----:B------:R-:W-:Y:S01]  /*4800*/  MUFU.EX2 R236, R21 ;  /* 0x0000001500ec7308 */ /* 0x000fe20000000800 */
[----:B------:R-:W-:Y:S02]  /*4810*/  PRMT R11, R138, 0x7773, RZ ;  /* 0x000077738a0b7816 */ /* 0x000fe400000000ff */
[----:B------:R-:W-:Y:S02]  /*4820*/  LOP3.LUT R12, R12, 0xffff, RZ, 0xc0, !PT ;  /* 0x0000ffff0c0c7812 */ /* 0x000fe400078ec0ff */
[----:B------:R-:W-:Y:S01]  /*4830*/  PRMT R16, R138, 0x7770, RZ ;  /* 0x000077708a107816 */ /* 0x000fe200000000ff */
[----:B------:R-:W-:Y:S01]  /*4840*/  @!P5 FADD.FTZ R173, -R173, -RZ ;  /* 0x800000ffadadd221 */ /* 0x000fe20000010100 */
[----:B------:R-:W-:Y:S03]  /*4850*/  @!P2 FSEL R34, R34, -INF , !P0 ;  /* 0xff8000002222a808 */ /* 0x000fe60004000000 */
[----:B------:R-:W-:Y:S01]  /*4860*/  MUFU.EX2 R242, R27 ;  /* 0x0000001b00f27308 */ /* 0x000fe20000000800 */
[----:B------:R-:W-:Y:S02]  /*4870*/  ISETP.LE.U32.AND P0, PT, R12, UR6, PT ;  /* 0x000000060c007c0c */ /* 0x000fe4000bf03070 */
[----:B------:R-:W-:Y:S01]  /*4880*/  PRMT R7, R140, 0x7770, RZ ;  /* 0x000077708c077816 */ /* 0x000fe200000000ff */
[----:B------:R-:W-:Y:S01]  /*4890*/  @!P6 FADD.FTZ R181, -R181, -RZ ;  /* 0x800000ffb5b5e221 */ /* 0x000fe20000010100 */
[----:B------:R-:W-:Y:S01]  /*48a0*/  ISETP.GT.U32.AND P6, PT, R15, UR6, PT ;  /* 0x000000060f007c0c */ /* 0x000fe2000bfc4070 */
[--C-:B------:R-:W-:Y:S01]  /*48b0*/  FFMA.FTZ R34, R34, UR11, -R137.reuse ;  /* 0x0000000b22227c23 */ /* 0x100fe20008010889 */
[----:B------:R-:W-:Y:S03]  /*48c0*/  ISETP.LE.U32.AND P4, PT, R16, UR6, PT ;  /* 0x0000000610007c0c */ /* 0x000fe6000bf83070 */
[----:B------:R-:W3:Y:S01]  /*48d0*/  MUFU.EX2 R235, R20 ;  /* 0x0000001400eb7308 */ /* 0x000ee20000000800 */
[----:B------:R-:W-:Y:S02]  /*48e0*/  PRMT R12, R8, 0x7632, R12 ;  /* 0x00007632080c7816 */ /* 0x000fe4000000000c */
[----:B------:R-:W-:Y:S02]  /*48f0*/  ISETP.LE.U32.AND P5, PT, R7, UR6, PT ;  /* 0x0000000607007c0c */ /* 0x000fe4000bfa3070 */
[----:B------:R-:W-:Y:S01]  /*4900*/  LOP3.LUT R12, R12, 0xff, RZ, 0xc0, !PT ;  /* 0x000000ff0c0c7812 */ /* 0x000fe200078ec0ff */
[----:B------:R-:W-:Y:S01]  /*4910*/  @!P0 FADD.FTZ R172, -R172, -RZ ;  /* 0x800000ffacac8221 */ /* 0x000fe20000010100 */
[----:B------:R-:W-:Y:S03]  /*4920*/  @!P2 FSEL R35, R35, -INF , !P3 ;  /* 0xff8000002323a808 */ /* 0x000fe60005800000 */
[----:B------:R-:W4:Y:S01]  /*4930*/  MUFU.EX2 R248, R148 ;  /* 0x0000009400f87308 */ /* 0x000f220000000800 */
[----:B------:R-:W-:Y:S01]  /*4940*/  LOP3.LUT R17, R8, 0xff, RZ, 0xc0, !PT ;  /* 0x000000ff08117812 */ /* 0x000fe200078ec0ff */
[----:B------:R-:W-:Y:S01]  /*4950*/  @P6 FADD.FTZ R228, -R228, -RZ ;  /* 0x800000ffe4e46221 */ /* 0x000fe20000010100 */
[----:B------:R-:W-:Y:S01]  /*4960*/  ISETP.GT.U32.AND P6, PT, R11, UR6, PT ;  /* 0x000000060b007c0c */ /* 0x000fe2000bfc4070 */
[----:B------:R-:W-:Y:S01]  /*4970*/  @!P4 FADD.FTZ R227, -R227, -RZ ;  /* 0x800000ffe3e3c221 */ /* 0x000fe20000010100 */
[----:B------:R-:W-:Y:S01]  /*4980*/  ISETP.LE.U32.AND P3, PT, R12, UR6, PT ;  /* 0x000000060c007c0c */ /* 0x000fe2000bf63070 */
[----:B------:R-:W-:Y:S01]  /*4990*/  FFMA.FTZ R137, R35, UR11, -R137 ;  /* 0x0000000b23897c23 */ /* 0x000fe20008010889 */
[----:B------:R-:W-:Y:S01]  /*49a0*/  SHF.R.U32.HI R8, RZ, 0x18, R8 ;  /* 0x00000018ff087819 */ /* 0x000fe20000011608 */
[----:B-1----:R-:W-:Y:S01]  /*49b0*/  @!P5 FADD.FTZ R231, -R231, -RZ ;  /* 0x800000ffe7e7d221 */ /* 0x002fe20000010100 */
[--C-:B------:R-:W-:Y:S01]  /*49c0*/  SHF.R.U32.HI R12, RZ, 0x18, R13.reuse ;  /* 0x00000018ff0c7819 */ /* 0x100fe2000001160d */
[----:B------:R-:W-:Y:S01]  /*49d0*/  MUFU.EX2 R240, R25 ;  /* 0x0000001900f07308 */ /* 0x000fe20000000800 */
[----:B------:R-:W-:Y:S02]  /*49e0*/  PRMT R14, R138, 0x7772, RZ ;  /* 0x000077728a0e7816 */ /* 0x000fe400000000ff */
[----:B------:R-:W-:Y:S02]  /*49f0*/  ISETP.LE.U32.AND P0, PT, R8, UR6, PT ;  /* 0x0000000608007c0c */ /* 0x000fe4000bf03070 */
[----:B------:R-:W-:Y:S01]  /*4a00*/  ISETP.GT.U32.AND P4, PT, R14, UR6, PT ;  /* 0x000000060e007c0c */ /* 0x000fe2000bf84070 */
[----:B------:R-:W-:Y:S01]  /*4a10*/  @P6 FADD.FTZ R230, -R230, -RZ ;  /* 0x800000ffe6e66221 */ /* 0x000fe20000010100 */
[----:B------:R-:W-:Y:S01]  /*4a20*/  ISETP.LE.U32.AND P6, PT, R12, UR6, PT ;  /* 0x000000060c007c0c */ /* 0x000fe2000bfc3070 */
[----:B------:R-:W-:Y:S01]  /*4a30*/  @!P3 FADD.FTZ R215, -R215, -RZ ;  /* 0x800000ffd7d7b221 */ /* 0x000fe20000010100 */
[----:B------:R-:W-:Y:S01]  /*4a40*/  LOP3.LUT R12, R10, 0xff, RZ, 0xc0, !PT ;  /* 0x000000ff0a0c7812 */ /* 0x000fe200078ec0ff */
[----:B------:R-:W-:Y:S01]  /*4a50*/  MUFU.EX2 R243, R26 ;  /* 0x0000001a00f37308 */ /* 0x000fe20000000800 */
[----:B------:R-:W-:Y:S02]  /*4a60*/  PRMT R5, R140, 0x7772, RZ ;  /* 0x000077728c057816 */ /* 0x000fe400000000ff */
[----:B------:R-:W-:Y:S02]  /*4a70*/  ISETP.LE.U32.AND P5, PT, R12, UR6, PT ;  /* 0x000000060c007c0c */ /* 0x000fe4000bfa3070 */
[----:B------:R-:W-:Y:S01]  /*4a80*/  PRMT R4, R140, 0x7773, RZ ;  /* 0x000077738c047816 */ /* 0x000fe200000000ff */
[----:B------:R-:W-:Y:S01]  /*4a90*/  @!P0 FADD.FTZ R226, -R226, -RZ ;  /* 0x800000ffe2e28221 */ /* 0x000fe20000010100 */
[----:B------:R-:W-:Y:S01]  /*4aa0*/  ISETP.GT.U32.AND P3, PT, R5, UR6, PT ;  /* 0x0000000605007c0c */ /* 0x000fe2000bf64070 */
[----:B------:R-:W-:Y:S01]  /*4ab0*/  @P4 FADD.FTZ R229, -R229, -RZ ;  /* 0x800000ffe5e54221 */ /* 0x000fe20000010100 */
[----:B------:R-:W-:Y:S01]  /*4ac0*/  LOP3.LUT R11, R13, 0xff, RZ, 0xc0, !PT ;  /* 0x000000ff0d0b7812 */ /* 0x000fe200078ec0ff */
[----:B------:R-:W-:Y:S01]  /*4ad0*/  @!P6 FADD.FTZ R238, -R238, -RZ ;  /* 0x800000ffeeeee221 */ /* 0x000fe20000010100 */
[----:B------:R-:W-:Y:S01]  /*4ae0*/  ISETP.GT.U32.AND P0, PT, R4, UR6, PT ;  /* 0x0000000604007c0c */ /* 0x000fe2000bf04070 */
[----:B------:R-:W1:Y:S01]  /*4af0*/  MUFU.EX2 R250, R34 ;  /* 0x0000002200fa7308 */ /* 0x000e620000000800 */
[C---:B------:R-:W-:Y:S02]  /*4b00*/  PRMT R5, R158.reuse, 0x7771, RZ ;  /* 0x000077719e057816 */ /* 0x040fe400000000ff */
[----:B------:R-:W-:Y:S01]  /*4b10*/  PRMT R4, R158, 0x7772, RZ ;  /* 0x000077729e047816 */ /* 0x000fe200000000ff */
[----:B--2---:R-:W-:Y:S01]  /*4b20*/  @!P5 FADD.FTZ R239, -R239, -RZ ;  /* 0x800000ffefefd221 */ /* 0x004fe20000010100 */
[----:B------:R-:W-:Y:S02]  /*4b30*/  ISETP.LE.U32.AND P4, PT, R11, UR6, PT ;  /* 0x000000060b007c0c */ /* 0x000fe4000bf83070 */
[----:B------:R-:W-:Y:S01]  /*4b40*/  LOP3.LUT R11, R13, 0xffff, RZ, 0xc0, !PT ;  /* 0x0000ffff0d0b7812 */ /* 0x000fe200078ec0ff */
[----:B------:R-:W-:Y:S01]  /*4b50*/  @P3 FADD.FTZ R233, -R233, -RZ ;  /* 0x800000ffe9e93221 */ /* 0x000fe20000010100 */
[----:B------:R-:W-:Y:S01]  /*4b60*/  PRMT R13, R13, 0x7632, R13 ;  /* 0x000076320d0d7816 */ /* 0x000fe2000000000d */
[----:B------:R-:W-:Y:S01]  /*4b70*/  MUFU.EX2 R251, R137 ;  /* 0x0000008900fb7308 */ /* 0x000fe20000000800 */
[----:B------:R-:W-:Y:S01]  /*4b80*/  ISETP.LE.U32.AND P2, PT, R17, UR6, PT ;  /* 0x0000000611007c0c */ /* 0x000fe2000bf43070 */
[----:B------:R-:W-:Y:S01]  /*4b90*/  @P0 FADD.FTZ R234, -R234, -RZ ;  /* 0x800000ffeaea0221 */ /* 0x000fe20000010100 */
[----:B------:R-:W-:Y:S02]  /*4ba0*/  ISETP.GT.U32.AND P6, PT, R5, UR6, PT ;  /* 0x0000000605007c0c */ /* 0x000fe4000bfc4070 */
[----:B------:R-:W-:Y:S02]  /*4bb0*/  ISETP.GT.U32.AND P5, PT, R4, UR6, PT ;  /* 0x0000000604007c0c */ /* 0x000fe4000bfa4070 */
[----:B------:R-:W-:Y:S01]  /*4bc0*/  F2FP.RELU.BF16.F32.PACK_AB R5, R172, R171 ;  /* 0x000000abac05723e */ /* 0x000fe200000018ff */
[----:B---3--:R-:W-:Y:S01]  /*4bd0*/  @!P4 FADD.FTZ R235, -R235, -RZ ;  /* 0x800000ffebebc221 */ /* 0x008fe20000010100 */
[----:B------:R-:W-:Y:S01]  /*4be0*/  F2FP.RELU.BF16.F32.PACK_AB R4, R173, R174 ;  /* 0x000000aead04723e */ /* 0x000fe200000018ff */
[----:B------:R-:W-:Y:S01]  /*4bf0*/  MUFU.EX2 R245, R28 ;  /* 0x0000001c00f57308 */ /* 0x000fe20000000800 */
[----:B------:R-:W-:Y:S01]  /*4c00*/  LOP3.LUT R13, R13, 0xff, RZ, 0xc0, !PT ;  /* 0x000000ff0d0d7812 */ /* 0x000fe200078ec0ff */
[----:B------:R2:W-:Y:S01]  /*4c10*/  STS [R187+0x19000], R5 ;  /* 0x01900005bb007388 */ /* 0x0005e20000000800 */
[----:B------:R-:W-:Y:S01]  /*4c20*/  PRMT R6, R140, 0x7771, RZ ;  /* 0x000077718c067816 */ /* 0x000fe200000000ff */
[----:B------:R-:W-:Y:S01]  /*4c30*/  @!P2 FADD.FTZ R175, -R175, -RZ ;  /* 0x800000ffafafa221 */ /* 0x000fe20000010100 */
[----:B------:R-:W-:Y:S01]  /*4c40*/  ISETP.LE.U32.AND P3, PT, R13, UR6, PT ;  /* 0x000000060d007c0c */ /* 0x000fe2000bf63070 */
[----:B------:R3:W-:Y:S01]  /*4c50*/  STS [R187+0x19400], R4 ;  /* 0x01940004bb007388 */ /* 0x0007e20000000800 */
[----:B------:R-:W-:Y:S01]  /*4c60*/  ISETP.GT.U32.AND P2, PT, R6, UR6, PT ;  /* 0x0000000606007c0c */ /* 0x000fe2000bf44070 */
[----:B----4-:R-:W-:Y:S01]  /*4c70*/  @P6 FADD.FTZ R248, -R248, -RZ ;  /* 0x800000fff8f86221 */ /* 0x010fe20000010100 */
[----:B------:R-:W-:Y:S01]  /*4c80*/  PRMT R6, R158, 0x7770, RZ ;  /* 0x000077709e067816 */ /* 0x000fe200000000ff */
[----:B------:R-:W-:Y:S01]  /*4c90*/  MUFU.EX2 R244, R149 ;  /* 0x0000009500f47308 */ /* 0x000fe20000000800 */
[----:B------:R-:W-:Y:S01]  /*4ca0*/  SHF.R.U32.HI R11, RZ, 0x8, R11 ;  /* 0x00000008ff0b7819 */ /* 0x000fe2000001160b */
[----:B-1----:R-:W-:Y:S01]  /*4cb0*/  @P5 FADD.FTZ R250, -R250, -RZ ;  /* 0x800000fffafa5221 */ /* 0x002fe20000010100 */
[----:B------:R-:W-:Y:S02]  /*4cc0*/  PRMT R7, R132, 0x7772, RZ ;  /* 0x0000777284077816 */ /* 0x000fe400000000ff */
[----:B------:R-:W-:Y:S02]  /*4cd0*/  LOP3.LUT R11, R11, 0xffff, RZ, 0xc0, !PT ;  /* 0x0000ffff0b0b7812 */ /* 0x000fe400078ec0ff */
[----:B------:R-:W-:Y:S01]  /*4ce0*/  LOP3.LUT R12, R10, 0xffff, RZ, 0xc0, !PT ;  /* 0x0000ffff0a0c7812 */ /* 0x000fe200078ec0ff */
[----:B------:R-:W-:Y:S01]  /*4cf0*/  @!P3 FADD.FTZ R237, -R237, -RZ ;  /* 0x800000ffededb221 */ /* 0x000fe20000010100 */
[----:B------:R-:W-:Y:S01]  /*4d00*/  ISETP.LE.U32.AND P3, PT, R6, UR6, PT ;  /* 0x0000000606007c0c */ /* 0x000fe2000bf63070 */
[----:B------:R-:W-:Y:S01]  /*4d10*/  @P2 FADD.FTZ R232, -R232, -RZ ;  /* 0x800000ffe8e82221 */ /* 0x000fe20000010100 */
[----:B------:R-:W-:Y:S01]  /*4d20*/  ISETP.LE.U32.AND P2, PT, R11, UR6, PT ;  /* 0x000000060b007c0c */ /* 0x000fe2000bf43070 */
[----:B------:R-:W1:Y:S01]  /*4d30*/  MUFU.EX2 R247, R30 ;  /* 0x0000001e00f77308 */ /* 0x000e620000000800 */
[----:B------:R-:W-:Y:S02]  /*4d40*/  F2FP.RELU.BF16.F32.PACK_AB R6, R226, R215 ;  /* 0x000000d7e206723e */ /* 0x000fe400000018ff */
[----:B------:R-:W-:Y:S02]  /*4d50*/  PRMT R11, R10, 0x7632, R11 ;  /* 0x000076320a0b7816 */ /* 0x000fe4000000000b */
[----:B--2---:R-:W-:Y:S02]  /*4d60*/  F2FP.RELU.BF16.F32.PACK_AB R5, R232, R231 ;  /* 0x000000e7e805723e */ /* 0x004fe400000018ff */
[----:B------:R-:W-:Y:S03]  /*4d70*/  SHF.R.U32.HI R10, RZ, 0x18, R10 ;  /* 0x00000018ff0a7819 */ /* 0x000fe6000001160a */
[----:B------:R-:W2:Y:S01]  /*4d80*/  MUFU.EX2 R249, R136 ;  /* 0x0000008800f97308 */ /* 0x000ea20000000800 */
[----:B---3--:R-:W-:Y:S01]  /*4d90*/  F2FP.RELU.BF16.F32.PACK_AB R4, R234, R233 ;  /* 0x000000e9ea04723e */ /* 0x008fe200000018ff */
[----:B------:R-:W-:Y:S01]  /*4da0*/  @!P3 FADD.FTZ R246, -R246, -RZ ;  /* 0x800000fff6f6b221 */ /* 0x000fe20000010100 */
[----:B------:R-:W-:Y:S01]  /*4db0*/  ISETP.GT.U32.AND P3, PT, R7, UR6, PT ;  /* 0x0000000607007c0c */ /* 0x000fe2000bf64070 */
[----:B------:R3:W-:Y:S01]  /*4dc0*/  STS [R199+0x19000], R5 ;  /* 0x01900005c7007388 */ /* 0x0007e20000000800 */
[----:B------:R-:W-:Y:S01]  /*4dd0*/  F2FP.RELU.BF16.F32.PACK_AB R7, R181, R175 ;  /* 0x000000afb507723e */ /* 0x000fe200000018ff */
[----:B------:R-:W-:Y:S01]  /*4de0*/  @!P2 FADD.FTZ R236, -R236, -RZ ;  /* 0x800000ffececa221 */ /* 0x000fe20000010100 */
[----:B------:R-:W-:Y:S01]  /*4df0*/  ISETP.LE.U32.AND P2, PT, R10, UR6, PT ;  /* 0x000000060a007c0c */ /* 0x000fe2000bf43070 */
[----:B------:R4:W-:Y:S01]  /*4e00*/  STS [R199+0x19400], R4 ;  /* 0x01940004c7007388 */ /* 0x0009e20000000800 */
[----:B------:R-:W-:Y:S02]  /*4e10*/  SHF.R.U32.HI R12, RZ, 0x8, R12 ;  /* 0x00000008ff0c7819 */ /* 0x000fe4000001160c */
[----:B------:R-:W-:Y:S01]  /*4e20*/  PRMT R8, R132, 0x7771, RZ ;  /* 0x0000777184087816 */ /* 0x000fe200000000ff */
[----:B------:R2:W-:Y:S01]  /*4e30*/  STS [R187+0x1a000], R7 ;  /* 0x01a00007bb007388 */ /* 0x0005e20000000800 */
[----:B------:R-:W-:Y:S02]  /*4e40*/  LOP3.LUT R12, R12, 0xffff, RZ, 0xc0, !PT ;  /* 0x0000ffff0c0c7812 */ /* 0x000fe400078ec0ff */
[----:B------:R-:W-:Y:S01]  /*4e50*/  LOP3.LUT R11, R11, 0xff, RZ, 0xc0, !PT ;  /* 0x000000ff0b0b7812 */ /* 0x000fe200078ec0ff */
[----:B------:R2:W-:Y:S01]  /*4e60*/  STS [R187+0x1a400], R6 ;  /* 0x01a40006bb007388 */ /* 0x0005e20000000800 */
[----:B------:R-:W-:Y:S01]  /*4e70*/  ISETP.LE.U32.AND P4, PT, R12, UR6, PT ;  /* 0x000000060c007c0c */ /* 0x000fe2000bf83070 */
[----:B-1----:R-:W-:Y:S01]  /*4e80*/  @P3 FADD.FTZ R247, -R247, -RZ ;  /* 0x800000fff7f73221 */ /* 0x002fe20000010100 */
[----:B------:R-:W-:Y:S01]  /*4e90*/  ISETP.LE.U32.AND P0, PT, R11, UR6, PT ;  /* 0x000000060b007c0c */ /* 0x000fe2000bf03070 */
[----:B------:R-:W-:Y:S01]  /*4ea0*/  @!P2 FADD.FTZ R242, -R242, -RZ ;  /* 0x800000fff2f2a221 */ /* 0x000fe20000010100 */
[----:B------:R-:W-:Y:S02]  /*4eb0*/  ISETP.GT.U32.AND P2, PT, R8, UR6, PT ;  /* 0x0000000608007c0c */ /* 0x000fe4000bf44070 */
[----:B------:R-:W-:Y:S02]  /*4ec0*/  F2FP.RELU.BF16.F32.PACK_AB R8, R228, R227 ;  /* 0x000000e3e408723e */ /* 0x000fe400000018ff */
[----:B------:R-:W-:Y:S02]  /*4ed0*/  PRMT R158, R158, 0x7773, RZ ;  /* 0x000077739e9e7816 */ /* 0x000fe400000000ff */
[----:B------:R-:W-:Y:S01]  /*4ee0*/  PRMT R9, R132, 0x7770, RZ ;  /* 0x0000777084097816 */ /* 0x000fe200000000ff */
[----:B------:R1:W-:Y:S01]  /*4ef0*/  STS [R199+0x1a000], R8 ;  /* 0x01a00008c7007388 */ /* 0x0003e20000000800 */
[----:B---3--:R-:W-:Y:S01]  /*4f00*/  F2FP.RELU.BF16.F32.PACK_AB R5, R238, R237 ;  /* 0x000000edee05723e */ /* 0x008fe200000018ff */
[----:B------:R-:W-:Y:S01]  /*4f10*/  @!P4 FADD.FTZ R240, -R240, -RZ ;  /* 0x800000fff0f0c221 */ /* 0x000fe20000010100 */
[----:B------:R-:W-:Y:S01]  /*4f20*/  ISETP.GT.U32.AND P4, PT, R158, UR6, PT ;  /* 0x000000069e007c0c */ /* 0x000fe2000bf84070 */
[----:B------:R-:W-:Y:S01]  /*4f30*/  @!P0 FADD.FTZ R243, -R243, -RZ ;  /* 0x800000fff3f38221 */ /* 0x000fe20000010100 */
[----:B----4-:R-:W-:Y:S01]  /*4f40*/  F2FP.RELU.BF16.F32.PACK_AB R4, R248, R246 ;  /* 0x000000f6f804723e */ /* 0x010fe200000018ff */
[----:B------:R-:W-:Y:S01]  /*4f50*/  @P2 FADD.FTZ R244, -R244, -RZ ;  /* 0x800000fff4f42221 */ /* 0x000fe20000010100 */
[----:B------:R-:W-:Y:S02]  /*4f60*/  PRMT R132, R132, 0x7773, RZ ;  /* 0x0000777384847816 */ /* 0x000fe400000000ff */
[----:B--2---:R-:W-:Y:S02]  /*4f70*/  F2FP.RELU.BF16.F32.PACK_AB R7, R230, R229 ;  /* 0x000000e5e607723e */ /* 0x004fe400000018ff */
[----:B------:R-:W-:Y:S02]  /*4f80*/  ISETP.GT.U32.AND P6, PT, R132, UR6, PT ;  /* 0x0000000684007c0c */ /* 0x000fe4000bfc4070 */
[----:B------:R-:W-:Y:S01]  /*4f90*/  F2FP.RELU.BF16.F32.PACK_AB R6, R236, R235 ;  /* 0x000000ebec06723e */ /* 0x000fe200000018ff */
[----:B------:R2:W-:Y:S01]  /*4fa0*/  STS [R199+0x1a400], R7 ;  /* 0x01a40007c7007388 */ /* 0x0005e20000000800 */
[----:B------:R-:W-:Y:S01]  /*4fb0*/  ISETP.LE.U32.AND P0, PT, R9, UR6, PT ;  /* 0x0000000609007c0c */ /* 0x000fe2000bf03070 */
[----:B------:R-:W-:Y:S01]  /*4fc0*/  @P4 FADD.FTZ R251, -R251, -RZ ;  /* 0x800000fffbfb4221 */ /* 0x000fe20000010100 */
[----:B------:R-:W-:Y:S01]  /*4fd0*/  SEL R164, R0, 0xffffffe0, !P1 ;  /* 0xffffffe000a47807 */ /* 0x000fe20004800000 */
[----:B------:R3:W-:Y:S01]  /*4fe0*/  STS [R183], R6 ;  /* 0x00000006b7007388 */ /* 0x0007e20000000800 */
[----:B------:R-:W-:Y:S02]  /*4ff0*/  FSETP.GE.FTZ.AND P5, PT, R172, RZ, PT ;  /* 0x000000ffac00720b */ /* 0x000fe40003fb6000 */
[----:B------:R-:W-:Y:S01]  /*5000*/  FSETP.GE.FTZ.AND P4, PT, R231, RZ, PT ;  /* 0x000000ffe700720b */ /* 0x000fe20003f96000 */
[----:B------:R4:W-:Y:S01]  /*5010*/  STS [R183+0x400], R5 ;  /* 0x00040005b7007388 */ /* 0x0009e20000000800 */
[--C-:B------:R-:W-:Y:S02]  /*5020*/  IMAD.IADD R165, R179, 0x1, R164.reuse ;  /* 0x00000001b3a57824 */ /* 0x100fe400078e02a4 */
[----:B------:R-:W-:Y:S01]  /*5030*/  @P6 FADD.FTZ R249, -R249, -RZ ;  /* 0x800000fff9f96221 */ /* 0x000fe20000010100 */
[----:B-1----:R-:W-:Y:S01]  /*5040*/  F2FP.RELU.BF16.F32.PACK_AB R8, R240, R239 ;  /* 0x000000eff008723e */ /* 0x002fe200000018ff */
[----:B------:R1:W-:Y:S01]  /*5050*/  STS [R241], R4 ;  /* 0x00000004f1007388 */ /* 0x0003e20000000800 */
[----:B------:R-:W-:Y:S02]  /*5060*/  IMAD.IADD R180, R178, 0x1, R164 ;  /* 0x00000001b2b47824 */ /* 0x000fe400078e02a4 */
[----:B------:R-:W-:Y:S01]  /*5070*/  @!P0 FADD.FTZ R245, -R245, -RZ ;  /* 0x800000fff5f58221 */ /* 0x000fe20000010100 */
[----:B------:R-:W-:Y:S02]  /*5080*/  FSETP.GE.FTZ.AND P0, PT, R171, RZ, PT ;  /* 0x000000ffab00720b */ /* 0x000fe40003f16000 */
[----:B------:R-:W-:Y:S02]  /*5090*/  FSETP.GE.FTZ.AND P3, PT, R232, RZ, PT ;  /* 0x000000ffe800720b */ /* 0x000fe40003f76000 */
[----:B------:R-:W-:Y:S02]  /*50a0*/  FSETP.GE.FTZ.AND P2, PT, R235, RZ, PT ;  /* 0x000000ffeb00720b */ /* 0x000fe40003f56000 */
[----:B--2---:R-:W-:Y:S02]  /*50b0*/  F2FP.RELU.BF16.F32.PACK_AB R7, R242, R243 ;  /* 0x000000f3f207723e */ /* 0x004fe400000018ff */
[----:B---3--:R-:W-:Y:S02]  /*50c0*/  F2FP.RELU.BF16.F32.PACK_AB R6, R251, R250 ;  /* 0x000000fafb06723e */ /* 0x008fe400000018ff */
[----:B----4-:R-:W-:Y:S03]  /*50d0*/  F2FP.RELU.BF16.F32.PACK_AB R5, R244, R245 ;  /* 0x000000f5f405723e */ /* 0x010fe600000018ff */
[----:B------:R-:W-:Y:S01]  /*50e0*/  STS [R241+0x400], R6 ;  /* 0x00040006f1007388 */ /* 0x000fe20000000800 */
[----:B-1----:R-:W-:Y:S03]  /*50f0*/  F2FP.RELU.BF16.F32.PACK_AB R4, R249, R247 ;  /* 0x000000f7f904723e */ /* 0x002fe600000018ff */
[----:B------:R-:W-:Y:S04]  /*5100*/  STS [R183+0x1000], R8 ;  /* 0x00100008b7007388 */ /* 0x000fe80000000800 */
[----:B------:R-:W-:Y:S04]  /*5110*/  STS [R183+0x1400], R7 ;  /* 0x00140007b7007388 */ /* 0x000fe80000000800 */
[----:B------:R-:W-:Y:S04]  /*5120*/  STS [R241+0x1000], R5 ;  /* 0x00100005f1007388 */ /* 0x000fe80000000800 */
[----:B------:R-:W-:Y:S04]  /*5130*/  STS [R241+0x1400], R4 ;  /* 0x00140004f1007388 */ /* 0x000fe80000000800 */
[----:B------:R-:W-:Y:S08]  /*5140*/  LDSM.16.M88.4 R32, [R179+0x6000] ;  /* 0x00600000b320783b */ /* 0x000ff00000000200 */
[----:B------:R-:W1:Y:S08]  /*5150*/  LDSM.16.M88.4 R16, [R178+0x6000] ;  /* 0x00600000b210783b */ /* 0x000e700000000200 */
[----:B------:R-:W2:Y:S08]  /*5160*/  LDSM.16.M88.4 R28, [R179+0x6800] ;  /* 0x00680000b31c783b */ /* 0x000eb00000000200 */
[----:B------:R-:W3:Y:S08]  /*5170*/  LDSM.16.M88.4 R132, [R178+0x6400] ;  /* 0x00640000b284783b */ /* 0x000ef00000000200 */
[----:B------:R-:W-:Y:S08]  /*5180*/  LDSM.16.M88.4 R136, [R165+0x6000] ;  /* 0x00600000a588783b */ /* 0x000ff00000000200 */
        /* <DEDUP_REMOVED lines=11> */
[C---:B------:R-:W-:Y:S08]  /*5240*/  HMMA.16816.F32.BF16 R24, R28.reuse, R132, RZ ;  /* 0x000000841c18723c */ /* 0x040ff000000418ff */
[-C--:B------:R-:W-:Y:S08]  /*5250*/  HMMA.16816.F32.BF16 R28, R28, R134.reuse, RZ ;  /* 0x000000861c1c723c */ /* 0x080ff000000418ff */
[----:B------:R-:W-:Y:S01]  /*5260*/  HMMA.16816.F32.BF16 R32, R32, R134, RZ ;  /* 0x000000862020723c */ /* 0x000fe200000418ff */
[----:B------:R-:W3:Y:S07]  /*5270*/  LDSM.16.M88.4 R132, [R178+0x8400] ;  /* 0x00840000b284783b */ /* 0x000eee0000000200 */
[-C--:B----4-:R-:W-:Y:S08]  /*5280*/  HMMA.16816.F32.BF16 R4, R136, R140.reuse, R4 ;  /* 0x0000008c8804723c */ /* 0x090ff00000041804 */
[C---:B-1----:R-:W-:Y:S08]  /*5290*/  HMMA.16816.F32.BF16 R8, R144.reuse, R140, R8 ;  /* 0x0000008c9008723c */ /* 0x042ff00000041808 */
[-C--:B------:R-:W-:Y:S08]  /*52a0*/  HMMA.16816.F32.BF16 R12, R144, R142.reuse, R12 ;  /* 0x0000008e900c723c */ /* 0x080ff0000004180c */
[C---:B------:R-:W-:Y:S01]  /*52b0*/  HMMA.16816.F32.BF16 R16, R136.reuse, R142, R16 ;  /* 0x0000008e8810723c */ /* 0x040fe20000041810 */
[----:B------:R-:W-:Y:S07]  /*52c0*/  LDSM.16.M88.4 R140, [R180+0x8000] ;  /* 0x00800000b48c783b */ /* 0x000fee0000000200 */
[-C--:B--2---:R-:W-:Y:S08]  /*52d0*/  HMMA.16816.F32.BF16 R20, R136, R148.reuse, R20 ;  /* 0x000000948814723c */ /* 0x084ff00000041814 */
[C---:B------:R-:W-:Y:S08]  /*52e0*/  HMMA.16816.F32.BF16 R24, R144.reuse, R148, R24 ;  /* 0x000000949018723c */ /* 0x040ff00000041818 */
[-C--:B------:R-:W-:Y:S01]  /*52f0*/  HMMA.16816.F32.BF16 R28, R144, R150.reuse, R28 ;  /* 0x00000096901c723c */ /* 0x080fe2000004181c */
[----:B------:R-:W-:Y:S07]  /*5300*/  LDSM.16.M88.4 R144, [R165+0x7800] ;  /* 0x00780000a590783b */ /* 0x000fee0000000200 */
[----:B------:R-:W-:Y:S01]  /*5310*/  HMMA.16816.F32.BF16 R32, R136, R150, R32 ;  /* 0x000000968820723c */ /* 0x000fe20000041820 */
[----:B------:R-:W1:Y:S07]  /*5320*/  LDSM.16.M88.4 R136, [R165+0x7000] ;  /* 0x00700000a588783b */ /* 0x000e6e0000000200 */
[-C--:B------:R-:W-:Y:S01]  /*5330*/  HMMA.16816.F32.BF16 R4, R152, R156.reuse, R4 ;  /* 0x0000009c9804723c */ /* 0x080fe20000041804 */
[----:B------:R-:W2:Y:S07]  /*5340*/  LDSM.16.M88.4 R148, [R180+0x8400] ;  /* 0x00840000b494783b */ /* 0x000eae0000000200 */
[C---:B---3--:R-:W-:Y:S08]  /*5350*/  HMMA.16816.F32.BF16 R8, R160.reuse, R156, R8 ;  /* 0x0000009ca008723c */ /* 0x048ff00000041808 */
[-C--:B------:R-:W-:Y:S08]  /*5360*/  HMMA.16816.F32.BF16 R12, R160, R158.reuse, R12 ;  /* 0x0000009ea00c723c */ /* 0x080ff0000004180c */
[C---:B------:R-:W-:Y:S01]  /*5370*/  HMMA.16816.F32.BF16 R16, R152.reuse, R158, R16 ;  /* 0x0000009e9810723c */ /* 0x040fe20000041810 */
[----:B------:R-:W-:Y:S07]  /*5380*/  LDSM.16.M88.4 R156, [R179+0x8000] ;  /* 0x00800000b39c783b */ /* 0x000fee0000000200 */
[-C--:B------:R-:W-:Y:S08]  /*5390*/  HMMA.16816.F32.BF16 R20, R152, R132.reuse, R20 ;  /* 0x000000849814723c */ /* 0x080ff00000041814 */
[C---:B------:R-:W-:Y:S08]  /*53a0*/  HMMA.16816.F32.BF16 R24, R160.reuse, R132, R24 ;  /* 0x00000084a018723c */ /* 0x040ff00000041818 */
[-C--:B------:R-:W-:Y:S01]  /*53b0*/  HMMA.16816.F32.BF16 R28, R160, R134.reuse, R28 ;  /* 0x00000086a01c723c */ /* 0x080fe2000004181c */
[----:B------:R-:W3:Y:S07]  /*53c0*/  LDSM.16.M88.4 R160, [R178+0xa000] ;  /* 0x00a00000b2a0783b */ /* 0x000eee0000000200 */
[----:B------:R-:W-:Y:S01]  /*53d0*/  HMMA.16816.F32.BF16 R32, R152, R134, R32 ;  /* 0x000000869820723c */ /* 0x000fe20000041820 */
[----:B------:R-:W4:Y:S07]  /*53e0*/  LDSM.16.M88.4 R132, [R179+0x8800] ;  /* 0x00880000b384783b */ /* 0x000f2e0000000200 */
[-C--:B-1----:R-:W-:Y:S01]  /*53f0*/  HMMA.16816.F32.BF16 R4, R136, R140.reuse, R4 ;  /* 0x0000008c8804723c */ /* 0x082fe20000041804 */
[----:B------:R-:W1:Y:S07]  /*5400*/  LDSM.16.M88.4 R152, [R178+0xa400] ;  /* 0x00a40000b298783b */ /* 0x000e6e0000000200 */
[C---:B------:R-:W-:Y:S08]  /*5410*/  HMMA.16816.F32.BF16 R8, R144.reuse, R140, R8 ;  /* 0x0000008c9008723c */ /* 0x040ff00000041808 */
        /* <DEDUP_REMOVED lines=14> */
[-C--:B-1----:R-:W-:Y:S08]  /*5500*/  HMMA.16816.F32.BF16 R20, R156, R152.reuse, R20 ;  /* 0x000000989c14723c */ /* 0x082ff00000041814 */
[C---:B------:R-:W-:Y:S04]  /*5510*/  HMMA.16816.F32.BF16 R24, R132.reuse, R152, R24 ;  /* 0x000000988418723c */ /* 0x040fe80000041818 */
[--C-:B------:R-:W-:Y:S04]  /*5520*/  SHF.R.U32.HI R152, RZ, 0x1, R2.reuse ;  /* 0x00000001ff987819 */ /* 0x100fe80000011602 */
[-C--:B------:R-:W-:Y:S03]  /*5530*/  HMMA.16816.F32.BF16 R28, R132, R154.reuse, R28 ;  /* 0x0000009a841c723c */ /* 0x080fe6000004181c */
[----:B------:R-:W-:Y:S04]  /*5540*/  LOP3.LUT R132, R152, 0x30, RZ, 0xc0, !PT ;  /* 0x0000003098847812 */ /* 0x000fe800078ec0ff */
[----:B------:R-:W-:Y:S01]  /*5550*/  LOP3.LUT R132, R132, 0x8, R2, 0xf8, !PT ;  /* 0x0000000884847812 */ /* 0x000fe200078ef802 */
[----:B------:R-:W-:Y:S08]  /*5560*/  HMMA.16816.F32.BF16 R32, R156, R154, R32 ;  /* 0x0000009a9c20723c */ /* 0x000ff00000041820 */
[-C--:B--2---:R-:W-:Y:S08]  /*5570*/  HMMA.16816.F32.BF16 R4, R136, R140.reuse, R4 ;  /* 0x0000008c8804723c */ /* 0x084ff00000041804 */
[C---:B------:R-:W-:Y:S08]  /*5580*/  HMMA.16816.F32.BF16 R8, R144.reuse, R140, R8 ;  /* 0x0000008c9008723c */ /* 0x040ff00000041808 */
[-C--:B------:R-:W-:Y:S03]  /*5590*/  HMMA.16816.F32.BF16 R12, R144, R142.reuse, R12 ;  /* 0x0000008e900c723c */ /* 0x080fe6000004180c */
[C---:B------:R-:W-:Y:S01]  /*55a0*/  FADD.FTZ R4, -R170.reuse, R4 ;  /* 0x00000004aa047221 */ /* 0x040fe20000010100 */
[----:B------:R-:W-:Y:S01]  /*55b0*/  FADD.FTZ R5, -R170, R5 ;  /* 0x00000005aa057221 */ /* 0x000fe20000010100 */
[C---:B------:R-:W-:Y:S01]  /*55c0*/  FADD.FTZ R6, -R169.reuse, R6 ;  /* 0x00000006a9067221 */ /* 0x040fe20000010100 */
[----:B------:R-:W-:Y:S02]  /*55d0*/  FADD.FTZ R7, -R169, R7 ;  /* 0x00000007a9077221 */ /* 0x000fe40000010100 */
[----:B------:R-:W-:Y:S01]  /*55e0*/  FSEL R4, R4, R170, P0 ;  /* 0x000000aa04047208 */ /* 0x000fe20000000000 */
[C---:B------:R-:W-:Y:S04]  /*55f0*/  HMMA.16816.F32.BF16 R16, R136.reuse, R142, R16 ;  /* 0x0000008e8810723c */ /* 0x040fe80000041810 */
[----:B------:R-:W-:Y:S01]  /*5600*/  FSETP.GE.FTZ.AND P0, PT, R236, RZ, PT ;  /* 0x000000ffec00720b */ /* 0x000fe20003f16000 */
[----:B------:R-:W-:Y:S01]  /*5610*/  FMUL.FTZ R4, R171, R4 ;  /* 0x00000004ab047220 */ /* 0x000fe20000410000 */
[----:B------:R-:W-:Y:S02]  /*5620*/  FSEL R5, R5, R170, P5 ;  /* 0x000000aa05057208 */ /* 0x000fe40002800000 */
[-C--:B---3--:R-:W-:Y:S03]  /*5630*/  HMMA.16816.F32.BF16 R20, R136, R148.reuse, R20 ;  /* 0x000000948814723c */ /* 0x088fe60000041814 */
[----:B------:R-:W-:Y:S05]  /*5640*/  FMUL.FTZ R5, R172, R5 ;  /* 0x00000005ac057220 */ /* 0x000fea0000410000 */
[----:B------:R-:W-:Y:S01]  /*5650*/  F2FP.BF16.F32.PACK_AB R4, R5, R4 ;  /* 0x000000040504723e */ /* 0x000fe200000010ff */
[C---:B------:R-:W-:Y:S04]  /*5660*/  HMMA.16816.F32.BF16 R24, R144.reuse, R148, R24 ;  /* 0x000000949018723c */ /* 0x040fe80000041818 */
[----:B------:R-:W-:Y:S02]  /*5670*/  IMAD.SHL.U32 R148, R2, 0x40, RZ ;  /* 0x0000004002947824 */ /* 0x000fe400078e00ff */
[C---:B------:R-:W-:Y:S01]  /*5680*/  FADD.FTZ R16, -R170.reuse, R16 ;  /* 0x00000010aa107221 */ /* 0x040fe20000010100 */
[----:B------:R-:W-:Y:S01]  /*5690*/  FADD.FTZ R17, -R170, R17 ;  /* 0x00000011aa117221 */ /* 0x000fe20000010100 */
[----:B------:R-:W-:Y:S01]  /*56a0*/  IMAD.SHL.U32 R149, R2, 0x8, RZ ;  /* 0x0000000802957824 */ /* 0x000fe200078e00ff */
[-C--:B------:R-:W-:Y:S03]  /*56b0*/  HMMA.16816.F32.BF16 R28, R144, R150.reuse, R28 ;  /* 0x00000096901c723c */ /* 0x080fe6000004181c */
[-C--:B------:R-:W-:Y:S01]  /*56c0*/  FSEL R16, R16, R170.reuse, P4 ;  /* 0x000000aa10107208 */ /* 0x080fe20002000000 */
[----:B------:R-:W-:Y:S01]  /*56d0*/  FADD.FTZ R21, -R170, R21 ;  /* 0x00000015aa157221 */ /* 0x000fe20000010100 */
[----:B------:R-:W-:Y:S01]  /*56e0*/  FSETP.GE.FTZ.AND P4, PT, R246, RZ, PT ;  /* 0x000000fff600720b */ /* 0x000fe20003f96000 */
[----:B------:R-:W-:Y:S01]  /*56f0*/  FADD.FTZ R20, -R170, R20 ;  /* 0x00000014aa147221 */ /* 0x000fe20000010100 */
[-C--:B------:R-:W-:Y:S01]  /*5700*/  FSEL R17, R17, R170.reuse, P3 ;  /* 0x000000aa11117208 */ /* 0x080fe20001800000 */
[----:B------:R-:W-:Y:S04]  /*5710*/  HMMA.16816.F32.BF16 R32, R136, R150, R32 ;  /* 0x000000968820723c */ /* 0x000fe80000041820 */
[----:B------:R-:W-:Y:S01]  /*5720*/  FSEL R21, R21, R170, P0 ;  /* 0x000000aa15157208 */ /* 0x000fe20000000000 */
[----:B------:R-:W-:Y:S01]  /*5730*/  FMUL.FTZ R16, R231, R16 ;  /* 0x00000010e7107220 */ /* 0x000fe20000410000 */
[----:B------:R-:W-:Y:S01]  /*5740*/  FSETP.GE.FTZ.AND P0, PT, R248, RZ, PT ;  /* 0x000000fff800720b */ /* 0x000fe20003f16000 */
[----:B------:R-:W-:Y:S01]  /*5750*/  FMUL.FTZ R17, R232, R17 ;  /* 0x00000011e8117220 */ /* 0x000fe20000410000 */
[----:B------:R-:W-:Y:S01]  /*5760*/  FSEL R20, R20, R170, P2 ;  /* 0x000000aa14147208 */ /* 0x000fe20001000000 */
[----:B------:R-:W-:Y:S01]  /*5770*/  FMUL.FTZ R21, R236, R21 ;  /* 0x00000015ec157220 */ /* 0x000fe20000410000 */
[----:B------:R-:W-:Y:S02]  /*5780*/  LOP3.LUT R132, R132, 0x1c0, R148, 0xf8, !PT ;  /* 0x000001c084847812 */ /* 0x000fe400078ef894 */
[----:B------:R-:W-:Y:S01]  /*5790*/  FSETP.GE.FTZ.AND P3, PT, R174, RZ, PT ;  /* 0x000000ffae00720b */ /* 0x000fe20003f76000 */
[----:B------:R-:W-:Y:S01]  /*57a0*/  FMUL.FTZ R20, R235, R20 ;  /* 0x00000014eb147220 */ /* 0x000fe20000410000 */
[----:B------:R-:W-:Y:S02]  /*57b0*/  FSETP.GE.FTZ.AND P2, PT, R173, RZ, PT ;  /* 0x000000ffad00720b */ /* 0x000fe40003f56000 */
[----:B------:R-:W-:Y:S02]  /*57c0*/  LOP3.LUT R166, R148, 0x400, RZ, 0xc0, !PT ;  /* 0x0000040094a67812 */ /* 0x000fe400078ec0ff */
[----:B------:R-:W-:Y:S01]  /*57d0*/  LOP3.LUT R132, R132, 0x38, R149, 0x78, !PT ;  /* 0x0000003884847812 */ /* 0x000fe200078e7895 */
[----:B------:R-:W-:Y:S01]  /*57e0*/  FADD.FTZ R5, -R170, R32 ;  /* 0x00000020aa057221 */ /* 0x000fe20000010100 */
[-C--:B------:R-:W-:Y:S02]  /*57f0*/  FSEL R6, R6, R169.reuse, P3 ;  /* 0x000000a906067208 */ /* 0x080fe40001800000 */
[----:B------:R-:W-:Y:S01]  /*5800*/  FSEL R7, R7, R169, P2 ;  /* 0x000000a907077208 */ /* 0x000fe20001000000 */
[----:B------:R-:W-:Y:S01]  /*5810*/  IMAD R166, R132, 0x2, R166 ;  /* 0x0000000284a67824 */ /* 0x000fe200078e02a6 */
[----:B------:R-:W-:Y:S01]  /*5820*/  FSEL R5, R5, R170, P4 ;  /* 0x000000aa05057208 */ /* 0x000fe20002000000 */
[----:B------:R-:W-:Y:S01]  /*5830*/  @P0 FADD.FTZ R170, -R170, R33 ;  /* 0x00000021aaaa0221 */ /* 0x000fe20000010100 */
[----:B------:R-:W-:Y:S01]  /*5840*/  ISETP.GT.AND P0, PT, R212, UR8, PT ;  /* 0x00000008d4007c0c */ /* 0x000fe2000bf04270 */
[----:B------:R-:W-:Y:S01]  /*5850*/  FMUL.FTZ R6, R174, R6 ;  /* 0x00000006ae067220 */ /* 0x000fe20000410000 */
[----:B------:R-:W-:Y:S01]  /*5860*/  F2FP.BF16.F32.PACK_AB R16, R17, R16 ;  /* 0x000000101110723e */ /* 0x000fe200000010ff */
[----:B------:R-:W-:Y:S01]  /*5870*/  FMUL.FTZ R5, R246, R5 ;  /* 0x00000005f6057220 */ /* 0x000fe20000410000 */
[----:B------:R-:W-:Y:S01]  /*5880*/  F2FP.BF16.F32.PACK_AB R20, R21, R20 ;  /* 0x000000141514723e */ /* 0x000fe200000010ff */
[----:B------:R-:W-:Y:S01]  /*5890*/  FMUL.FTZ R170, R248, R170 ;  /* 0x000000aaf8aa7220 */ /* 0x000fe20000410000 */
[----:B------:R-:W-:Y:S07]  /*58a0*/  FMUL.FTZ R7, R173, R7 ;  /* 0x00000007ad077220 */ /* 0x000fee0000410000 */
[----:B------:R-:W-:Y:S05]  /*58b0*/  @!P0 BRA `(.L_x_572) ;  /* 0x0000000000888947 */ /* 0x000fea0003800000 */
[----:B------:R-:W-:Y:S02]  /*58c0*/  IADD3 R32, P2, PT, RZ, -UR27, RZ ;  /* 0x8000001bff207c10 */ /* 0x000fe4000ff5e0ff */
[----:B------:R-:W-:Y:S02]  /*58d0*/  LOP3.LUT R17, R212, 0x1, RZ, 0xc0, !PT ;  /* 0x00000001d4117812 */ /* 0x000fe400078ec0ff */
[----:B------:R-:W-:Y:S01]  /*58e0*/  ISETP.GE.AND P4, PT, R188, UR5, PT ;  /* 0x00000005bc007c0c */ /* 0x000fe2000bf86270 */
[----:B------:R-:W-:Y:S01]  /*58f0*/  IMAD.X R21, RZ, RZ, ~UR7, P2 ;  /* 0x80000007ff157e24 */ /* 0x000fe200090e06ff */
[----:B------:R-:W-:Y:S01]  /*5900*/  ISETP.NE.U32.AND P2, PT, R17, 0x1, PT ;  /* 0x000000011100780c */ /* 0x000fe20003f45070 */
[----:B------:R-:W-:Y:S01]  /*5910*/  IMAD.MOV.U32 R17, RZ, RZ, -0x3000 ;  /* 0xffffd000ff117424 */ /* 0x000fe200078e00ff */
[----:B------:R-:W-:Y:S02]  /*5920*/  ISETP.GE.AND P3, PT, R185, UR5, PT ;  /* 0x00000005b9007c0c */ /* 0x000fe4000bf66270 */
[----:B------:R-:W-:Y:S02]  /*5930*/  SHF.R.S64 R32, R32, 0x1f, R21 ;  /* 0x0000001f20207819 */ /* 0x000fe40000001015 */
[----:B------:R-:W-:Y:S02]  /*5940*/  SEL R17, R17, 0x3000, !P2 ;  /* 0x0000300011117807 */ /* 0x000fe40005000000 */
[----:B------:R-:W-:Y:S02]  /*5950*/  IADD3 R222, P5, PT, R222, R32, RZ ;  /* 0x00000020dede7210 */ /* 0x000fe40007fbe0ff */
[----:B------:R-:W-:Y:S01]  /*5960*/  ISETP.GE.AND P2, PT, R184, UR5, PT ;  /* 0x00000005b8007c0c */ /* 0x000fe2000bf46270 */
[--C-:B------:R-:W-:Y:S01]  /*5970*/  IMAD.IADD R203, R203, 0x1, R17.reuse ;  /* 0x00000001cbcb7824 */ /* 0x100fe200078e0211 */
[----:B------:R-:W-:Y:S01]  /*5980*/  LEA.HI.X.SX32 R223, R21, R223, 0x1, P5 ;  /* 0x000000df15df7211 */ /* 0x000fe200028f0eff */
[--C-:B------:R-:W-:Y:S02]  /*5990*/  IMAD.IADD R210, R210, 0x1, R17.reuse ;  /* 0x00000001d2d27824 */ /* 0x100fe400078e0211 */
[----:B------:R-:W-:Y:S02]  /*59a0*/  IMAD.IADD R177, R177, 0x1, R17 ;  /* 0x00000001b1b17824 */ /* 0x000fe400078e0211 */
        /* <DEDUP_REMOVED lines=19> */
.L_x_572:
[----:B------:R-:W-:Y:S01]  /*5ae0*/  FSETP.GE.FTZ.AND P2, PT, R251, RZ, PT ;  /* 0x000000fffb00720b */ /* 0x000fe20003f56000 */
[----:B------:R-:W-:Y:S01]  /*5af0*/  FADD.FTZ R18, -R169, R18 ;  /* 0x00000012a9127221 */ /* 0x000fe20000010100 */
[----:B------:R-:W-:Y:S01]  /*5b00*/  FSETP.GE.FTZ.AND P3, PT, R233, RZ, PT ;  /* 0x000000ffe900720b */ /* 0x000fe20003f76000 */
[C---:B------:R-:W-:Y:S01]  /*5b10*/  FADD.FTZ R19, -R169.reuse, R19 ;  /* 0x00000013a9137221 */ /* 0x040fe20000010100 */
[C---:B------:R-:W-:Y:S01]  /*5b20*/  FADD.FTZ R22, -R169.reuse, R22 ;  /* 0x00000016a9167221 */ /* 0x040fe20000010100 */
[C---:B------:R-:W-:Y:S01]  /*5b30*/  FADD.FTZ R23, -R169.reuse, R23 ;  /* 0x00000017a9177221 */ /* 0x040fe20000010100 */
[-C--:B------:R-:W-:Y:S01]  /*5b40*/  FSEL R18, R18, R169.reuse, P3 ;  /* 0x000000a912127208 */ /* 0x080fe20001800000 */
[----:B------:R-:W-:Y:S01]  /*5b50*/  FADD.FTZ R34, -R169, R34 ;  /* 0x00000022a9227221 */ /* 0x000fe20000010100 */
[----:B------:R-:W-:Y:S01]  /*5b60*/  FSETP.GE.FTZ.AND P3, PT, R250, RZ, PT ;  /* 0x000000fffa00720b */ /* 0x000fe20003f76000 */
[C---:B-----5:R-:W-:Y:S01]  /*5b70*/  FADD.FTZ R8, -R167.reuse, R8 ;  /* 0x00000008a7087221 */ /* 0x060fe20000010100 */
[----:B------:R-:W-:Y:S01]  /*5b80*/  FSETP.GE.FTZ.AND P6, PT, R234, RZ, PT ;  /* 0x000000ffea00720b */ /* 0x000fe20003fd6000 */
[----:B------:R-:W-:Y:S01]  /*5b90*/  FADD.FTZ R9, -R167, R9 ;  /* 0x00000009a7097221 */ /* 0x000fe20000010100 */
[----:B------:R-:W-:Y:S01]  /*5ba0*/  FSETP.GE.FTZ.AND P5, PT, R237, RZ, PT ;  /* 0x000000ffed00720b */ /* 0x000fe20003fb6000 */
[C---:B------:R-:W-:Y:S01]  /*5bb0*/  FADD.FTZ R12, -R167.reuse, R12 ;  /* 0x0000000ca70c7221 */ /* 0x040fe20000010100 */
[----:B------:R-:W-:Y:S01]  /*5bc0*/  FSETP.GE.FTZ.AND P4, PT, R238, RZ, PT ;  /* 0x000000ffee00720b */ /* 0x000fe20003f96000 */
[C---:B------:R-:W-:Y:S01]  /*5bd0*/  FADD.FTZ R28, -R167.reuse, R28 ;  /* 0x0000001ca71c7221 */ /* 0x040fe20000010100 */
[-C--:B------:R-:W-:Y:S01]  /*5be0*/  FSEL R34, R34, R169.reuse, P3 ;  /* 0x000000a922227208 */ /* 0x080fe20001800000 */
[----:B------:R-:W-:Y:S01]  /*5bf0*/  FADD.FTZ R25, -R167, R25 ;  /* 0x00000019a7197221 */ /* 0x000fe20000010100 */
[-C--:B------:R-:W-:Y:S01]  /*5c00*/  FSEL R19, R19, R169.reuse, P6 ;  /* 0x000000a913137208 */ /* 0x080fe20003000000 */
[----:B------:R2:W-:Y:S01]  /*5c10*/  STS [R187+0x15000], R4 ;  /* 0x01500004bb007388 */ /* 0x0005e20000000800 */
[-C--:B------:R-:W-:Y:S01]  /*5c20*/  FSEL R22, R22, R169.reuse, P5 ;  /* 0x000000a916167208 */ /* 0x080fe20002800000 */
[----:B------:R-:W-:Y:S01]  /*5c30*/  FADD.FTZ R13, -R167, R13 ;  /* 0x0000000da70d7221 */ /* 0x000fe20000010100 */
[----:B------:R-:W-:Y:S01]  /*5c40*/  FSEL R23, R23, R169, P4 ;  /* 0x000000a917177208 */ /* 0x000fe20002000000 */
[----:B------:R-:W-:Y:S01]  /*5c50*/  @P2 FADD.FTZ R169, -R169, R35 ;  /* 0x00000023a9a92221 */ /* 0x000fe20000010100 */
[----:B------:R-:W-:Y:S01]  /*5c60*/  FSETP.GE.FTZ.AND P3, PT, R175, RZ, PT ;  /* 0x000000ffaf00720b */ /* 0x000fe20003f76000 */
[----:B------:R-:W-:Y:S01]  /*5c70*/  FADD.FTZ R24, -R167, R24 ;  /* 0x00000018a7187221 */ /* 0x000fe20000010100 */
[----:B------:R-:W-:Y:S01]  /*5c80*/  FSETP.GE.FTZ.AND P2, PT, R181, RZ, PT ;  /* 0x000000ffb500720b */ /* 0x000fe20003f56000 */
[----:B------:R-:W-:Y:S01]  /*5c90*/  FADD.FTZ R11, -R168, R11 ;  /* 0x0000000ba80b7221 */ /* 0x000fe20000010100 */
[-C--:B------:R-:W-:Y:S01]  /*5ca0*/  FSEL R8, R8, R167.reuse, P3 ;  /* 0x000000a708087208 */ /* 0x080fe20001800000 */
[C---:B------:R-:W-:Y:S01]  /*5cb0*/  FADD.FTZ R10, -R168.reuse, R10 ;  /* 0x0000000aa80a7221 */ /* 0x040fe20000010100 */
[----:B------:R-:W-:Y:S01]  /*5cc0*/  FSEL R9, R9, R167, P2 ;  /* 0x000000a709097208 */ /* 0x000fe20001000000 */
[C---:B------:R-:W-:Y:S01]  /*5cd0*/  FADD.FTZ R14, -R168.reuse, R14 ;  /* 0x0000000ea80e7221 */ /* 0x040fe20000010100 */
        /* <DEDUP_REMOVED lines=8> */
[----:B------:R-:W-:Y:S01]  /*5d60*/  FSETP.GE.FTZ.AND P4, PT, R240, RZ, PT ;  /* 0x000000fff000720b */ /* 0x000fe20003f96000 */
[----:B------:R-:W-:Y:S01]  /*5d70*/  FMUL.FTZ R8, R175, R8 ;  /* 0x00000008af087220 */ /* 0x000fe20000410000 */
[----:B------:R-:W-:Y:S01]  /*5d80*/  FSEL R28, R28, R167, P3 ;  /* 0x000000a71c1c7208 */ /* 0x000fe20001800000 */
[----:B------:R-:W-:Y:S01]  /*5d90*/  FMUL.FTZ R12, R227, R12 ;  /* 0x0000000ce30c7220 */ /* 0x000fe20000410000 */
[----:B------:R-:W-:Y:S01]  /*5da0*/  FSETP.GE.FTZ.AND P6, PT, R228, RZ, PT ;  /* 0x000000ffe400720b */ /* 0x000fe20003fd6000 */
[C---:B------:R-:W-:Y:S01]  /*5db0*/  FADD.FTZ R26, -R168.reuse, R26 ;  /* 0x0000001aa81a7221 */ /* 0x040fe20000010100 */
[----:B------:R-:W-:Y:S01]  /*5dc0*/  FSETP.GE.FTZ.AND P5, PT, R239, RZ, PT ;  /* 0x000000ffef00720b */ /* 0x000fe20003fb6000 */
[----:B------:R-:W-:Y:S01]  /*5dd0*/  FADD.FTZ R27, -R168, R27 ;  /* 0x0000001ba81b7221 */ /* 0x000fe20000010100 */
[----:B------:R-:W-:Y:S01]  /*5de0*/  F2FP.BF16.F32.PACK_AB R6, R7, R6 ;  /* 0x000000060706723e */ /* 0x000fe200000010ff */
[----:B------:R-:W-:Y:S01]  /*5df0*/  FMUL.FTZ R23, R238, R23 ;  /* 0x00000017ee177220 */ /* 0x000fe20000410000 */
[-C--:B------:R-:W-:Y:S01]  /*5e00*/  FSEL R25, R25, R167.reuse, P4 ;  /* 0x000000a719197208 */ /* 0x080fe20002000000 */
[----:B------:R-:W-:Y:S01]  /*5e10*/  FMUL.FTZ R22, R237, R22 ;  /* 0x00000016ed167220 */ /* 0x000fe20000410000 */
[----:B------:R-:W-:Y:S01]  /*5e20*/  FSETP.GE.FTZ.AND P3, PT, R226, RZ, PT ;  /* 0x000000ffe200720b */ /* 0x000fe20003f76000 */
[----:B------:R3:W-:Y:S01]  /*5e30*/  STS [R187+0x15400], R6 ;  /* 0x01540006bb007388 */ /* 0x0007e20000000800 */
[----:B------:R-:W-:Y:S01]  /*5e40*/  FSETP.GE.FTZ.AND P4, PT, R215, RZ, PT ;  /* 0x000000ffd700720b */ /* 0x000fe20003f96000 */
[----:B------:R-:W-:Y:S01]  /*5e50*/  FADD.FTZ R30, -R168, R30 ;  /* 0x0000001ea81e7221 */ /* 0x000fe20000010100 */
[-C--:B------:R-:W-:Y:S01]  /*5e60*/  FSEL R13, R13, R167.reuse, P6 ;  /* 0x000000a70d0d7208 */ /* 0x080fe20003000000 */
[----:B------:R-:W-:Y:S01]  /*5e70*/  STS [R199+0x15000], R16 ;  /* 0x01500010c7007388 */ /* 0x000fe20000000800 */
[----:B------:R-:W-:Y:S01]  /*5e80*/  FSEL R24, R24, R167, P5 ;  /* 0x000000a718187208 */ /* 0x000fe20002800000 */
[----:B------:R-:W-:Y:S01]  /*5e90*/  @P2 FADD.FTZ R167, -R167, R29 ;  /* 0x0000001da7a72221 */ /* 0x000fe20000010100 */
[-C--:B------:R-:W-:Y:S01]  /*5ea0*/  FSEL R11, R11, R168.reuse, P3 ;  /* 0x000000a80b0b7208 */ /* 0x080fe20001800000 */
[----:B------:R-:W-:Y:S01]  /*5eb0*/  FMUL.FTZ R13, R228, R13 ;  /* 0x0000000de40d7220 */ /* 0x000fe20000410000 */
[----:B------:R-:W-:Y:S01]  /*5ec0*/  FSEL R10, R10, R168, P4 ;  /* 0x000000a80a0a7208 */ /* 0x000fe20002000000 */
[----:B--2---:R-:W-:Y:S01]  /*5ed0*/  FMUL.FTZ R4, R250, R34 ;  /* 0x00000022fa047220 */ /* 0x004fe20000410000 */
[----:B------:R-:W-:Y:S01]  /*5ee0*/  FSETP.GE.FTZ.AND P3, PT, R230, RZ, PT ;  /* 0x000000ffe600720b */ /* 0x000fe20003f76000 */
[----:B------:R-:W-:Y:S01]  /*5ef0*/  FMUL.FTZ R11, R226, R11 ;  /* 0x0000000be20b7220 */ /* 0x000fe20000410000 */
[----:B------:R-:W-:Y:S01]  /*5f00*/  FSETP.GE.FTZ.AND P2, PT, R229, RZ, PT ;  /* 0x000000ffe500720b */ /* 0x000fe20003f56000 */
[----:B------:R-:W-:Y:S01]  /*5f10*/  FMUL.FTZ R10, R215, R10 ;  /* 0x0000000ad70a7220 */ /* 0x000fe20000410000 */
[-C--:B------:R-:W-:Y:S01]  /*5f20*/  FSEL R15, R15, R168.reuse, P3 ;  /* 0x000000a80f0f7208 */ /* 0x080fe20001800000 */
[----:B------:R-:W-:Y:S01]  /*5f30*/  FMUL.FTZ R169, R251, R169 ;  /* 0x000000a9fba97220 */ /* 0x000fe20000410000 */
[----:B------:R-:W-:Y:S01]  /*5f40*/  FSEL R14, R14, R168, P2 ;  /* 0x000000a80e0e7208 */ /* 0x000fe20001000000 */
[----:B------:R-:W-:Y:S01]  /*5f50*/  FMUL.FTZ R25, R240, R25 ;  /* 0x00000019f0197220 */ /* 0x000fe20000410000 */
[----:B------:R-:W-:Y:S01]  /*5f60*/  F2FP.BF16.F32.PACK_AB R18, R19, R18 ;  /* 0x000000121312723e */ /* 0x000fe200000010ff */
[----:B------:R-:W-:Y:S01]  /*5f70*/  FMUL.FTZ R230, R230, R15 ;  /* 0x0000000fe6e67220 */ /* 0x000fe20000410000 */
[----:B------:R-:W-:Y:S01]  /*5f80*/  FSETP.GE.FTZ.AND P2, PT, R249, RZ, PT ;  /* 0x000000fff900720b */ /* 0x000fe20003f56000 */
[----:B------:R-:W-:Y:S01]  /*5f90*/  FMUL.FTZ R14, R229, R14 ;  /* 0x0000000ee50e7220 */ /* 0x000fe20000410000 */
[----:B------:R-:W-:Y:S01]  /*5fa0*/  F2FP.BF16.F32.PACK_AB R8, R9, R8 ;  /* 0x000000080908723e */ /* 0x000fe200000010ff */
[----:B------:R-:W-:Y:S01]  /*5fb0*/  STS [R199+0x15400], R18 ;  /* 0x01540012c7007388 */ /* 0x000fe20000000800 */
[----:B------:R-:W-:Y:S01]  /*5fc0*/  F2FP.BF16.F32.PACK_AB R10, R11, R10 ;  /* 0x0000000a0b0a723e */ /* 0x000fe200000010ff */
[----:B------:R-:W-:Y:S01]  /*5fd0*/  FMUL.FTZ R24, R239, R24 ;  /* 0x00000018ef187220 */ /* 0x000fe20000410000 */
[----:B------:R-:W-:Y:S01]  /*5fe0*/  FSETP.GE.FTZ.AND P5, PT, R243, RZ, PT ;  /* 0x000000fff300720b */ /* 0x000fe20003fb6000 */
[----:B------:R-:W-:Y:S01]  /*5ff0*/  STS [R187+0x16000], R8 ;  /* 0x01600008bb007388 */ /* 0x000fe20000000800 */
[----:B------:R-:W-:Y:S01]  /*6000*/  FSETP.GE.FTZ.AND P4, PT, R242, RZ, PT ;  /* 0x000000fff200720b */ /* 0x000fe20003f96000 */
[----:B---3--:R-:W-:Y:S01]  /*6010*/  FMUL.FTZ R6, R245, R28 ;  /* 0x0000001cf5067220 */ /* 0x008fe20000410000 */
[----:B------:R-:W-:Y:S01]  /*6020*/  F2FP.BF16.F32.PACK_AB R12, R13, R12 ;  /* 0x0000000c0d0c723e */ /* 0x000fe200000010ff */
[----:B------:R-:W-:Y:S01]  /*6030*/  STS [R187+0x16400], R10 ;  /* 0x0164000abb007388 */ /* 0x000fe20000000800 */
[----:B------:R-:W-:Y:S01]  /*6040*/  F2FP.BF16.F32.PACK_AB R14, R230, R14 ;  /* 0x0000000ee60e723e */ /* 0x000fe200000010ff */
[----:B------:R-:W-:Y:S01]  /*6050*/  FMUL.FTZ R167, R244, R167 ;  /* 0x000000a7f4a77220 */ /* 0x000fe20000410000 */
[-C--:B------:R-:W-:Y:S01]  /*6060*/  FSEL R26, R26, R168.reuse, P5 ;  /* 0x000000a81a1a7208 */ /* 0x080fe20002800000 */
[----:B------:R-:W-:Y:S01]  /*6070*/  STS [R199+0x16000], R12 ;  /* 0x0160000cc7007388 */ /* 0x000fe20000000800 */
[----:B------:R-:W-:Y:S01]  /*6080*/  FSEL R27, R27, R168, P4 ;  /* 0x000000a81b1b7208 */ /* 0x000fe20002000000 */
[----:B------:R-:W-:Y:S01]  /*6090*/  IMAD.SHL.U32 R150, R2, 0x20, RZ ;  /* 0x0000002002967824 */ /* 0x000fe200078e00ff */
[----:B------:R-:W-:Y:S01]  /*60a0*/  FSETP.GE.FTZ.AND P3, PT, R247, RZ, PT ;  /* 0x000000fff700720b */ /* 0x000fe20003f76000 */
[----:B------:R-:W-:Y:S01]  /*60b0*/  STS [R199+0x16400], R14 ;  /* 0x0164000ec7007388 */ /* 0x000fe20000000800 */
[----:B------:R-:W-:Y:S01]  /*60c0*/  F2FP.BF16.F32.PACK_AB R22, R23, R22 ;  /* 0x000000161716723e */ /* 0x000fe200000010ff */
[----:B------:R-:W-:Y:S01]  /*60d0*/  FMUL.FTZ R27, R242, R27 ;  /* 0x0000001bf21b7220 */ /* 0x000fe20000410000 */
[----:B------:R-:W-:Y:S01]  /*60e0*/  FSEL R30, R30, R168, P3 ;  /* 0x000000a81e1e7208 */ /* 0x000fe20001800000 */
[----:B------:R-:W-:Y:S01]  /*60f0*/  @P2 FADD.FTZ R168, -R168, R31 ;  /* 0x0000001fa8a82221 */ /* 0x000fe20000010100 */
[----:B------:R-:W-:Y:S01]  /*6100*/  FMUL.FTZ R26, R243, R26 ;  /* 0x0000001af31a7220 */ /* 0x000fe20000410000 */
[----:B------:R-:W-:Y:S01]  /*6110*/  F2FP.BF16.F32.PACK_AB R5, R170, R5 ;  /* 0x00000005aa05723e */ /* 0x000fe200000010ff */
[----:B------:R-:W-:Y:S01]  /*6120*/  STS [R183+-0x4000], R20 ;  /* 0xffc00014b7007388 */ /* 0x000fe20000000800 */
[----:B------:R-:W-:Y:S01]  /*6130*/  F2FP.BF16.F32.PACK_AB R4, R169, R4 ;  /* 0x00000004a904723e */ /* 0x000fe200000010ff */
[----:B------:R-:W-:Y:S01]  /*6140*/  FMUL.FTZ R30, R247, R30 ;  /* 0x0000001ef71e7220 */ /* 0x000fe20000410000 */
[----:B------:R-:W-:Y:S01]  /*6150*/  FMUL.FTZ R168, R249, R168 ;  /* 0x000000a8f9a87220 */ /* 0x000fe20000410000 */
[----:B------:R-:W-:Y:S01]  /*6160*/  STS [R183+-0x3c00], R22 ;  /* 0xffc40016b7007388 */ /* 0x000fe20000000800 */
[----:B------:R-:W-:Y:S01]  /*6170*/  F2FP.BF16.F32.PACK_AB R24, R25, R24 ;  /* 0x000000181918723e */ /* 0x000fe200000010ff */
[----:B------:R-:W-:Y:S01]  /*6180*/  IMAD.SHL.U32 R165, R2, 0x4, RZ ;  /* 0x0000000402a57824 */ /* 0x000fe200078e00ff */
[----:B------:R-:W-:Y:S01]  /*6190*/  F2FP.BF16.F32.PACK_AB R26, R27, R26 ;  /* 0x0000001a1b1a723e */ /* 0x000fe200000010ff */
[----:B------:R-:W-:Y:S01]  /*61a0*/  STS [R241+-0x4000], R5 ;  /* 0xffc00005f1007388 */ /* 0x000fe20000000800 */
[----:B------:R-:W-:Y:S01]  /*61b0*/  F2FP.BF16.F32.PACK_AB R6, R167, R6 ;  /* 0x00000006a706723e */ /* 0x000fe200000010ff */
[----:B------:R-:W-:Y:S01]  /*61c0*/  IMAD R173, R195, UR10, RZ ;  /* 0x0000000ac3ad7c24 */ /* 0x000fe2000f8e02ff */
[----:B------:R-:W-:Y:S01]  /*61d0*/  F2FP.BF16.F32.PACK_AB R30, R168, R30 ;  /* 0x0000001ea81e723e */ /* 0x000fe200000010ff */
[----:B------:R-:W-:Y:S01]  /*61e0*/  STS [R241+-0x3c00], R4 ;  /* 0xffc40004f1007388 */ /* 0x000fe20000000800 */
[--C-:B------:R-:W-:Y:S02]  /*61f0*/  SHF.R.U32.HI R167, RZ, 0x4, R2.reuse ;  /* 0x00000004ffa77819 */ /* 0x100fe40000011602 */
[----:B------:R-:W-:Y:S01]  /*6200*/  LOP3.LUT R172, R149, 0xd8, RZ, 0xc0, !PT ;  /* 0x000000d895ac7812 */ /* 0x000fe200078ec0ff */
[----:B------:R-:W-:Y:S01]  /*6210*/  STS [R183+-0x3000], R24 ;  /* 0xffd00018b7007388 */ /* 0x000fe20000000800 */
[----:B------:R-:W-:Y:S02]  /*6220*/  LOP3.LUT R167, R167, 0x8, RZ, 0xc0, !PT ;  /* 0x00000008a7a77812 */ /* 0x000fe400078ec0ff */
[--C-:B------:R-:W-:Y:S01]  /*6230*/  LOP3.LUT R172, R172, 0x18, R2.reuse, 0x78, !PT ;  /* 0x00000018acac7812 */ /* 0x100fe200078e7802 */
[----:B------:R-:W-:Y:S01]  /*6240*/  STS [R183+-0x2c00], R26 ;  /* 0xffd4001ab7007388 */ /* 0x000fe20000000800 */
[----:B------:R-:W-:Y:S02]  /*6250*/  LOP3.LUT R167, R167, 0x10, R2, 0xf8, !PT ;  /* 0x00000010a7a77812 */ /* 0x000fe400078ef802 */
[----:B------:R-:W-:Y:S01]  /*6260*/  LOP3.LUT R172, R172, 0x1f20, R149, 0xf8, !PT ;  /* 0x00001f20acac7812 */ /* 0x000fe200078ef895 */
[----:B------:R-:W-:Y:S01]  /*6270*/  STS [R241+-0x3000], R6 ;  /* 0xffd00006f1007388 */ /* 0x000fe20000000800 */
[--C-:B------:R-:W-:Y:S02]  /*6280*/  LOP3.LUT R167, R167, 0xc0, R150.reuse, 0xf8, !PT ;  /* 0x000000c0a7a77812 */ /* 0x100fe400078ef896 */
[----:B------:R-:W-:Y:S01]  /*6290*/  LEA R172, R172, UR4, 0x1 ;  /* 0x00000004acac7c11 */ /* 0x000fe2000f8e08ff */
[----:B------:R-:W-:Y:S01]  /*62a0*/  STS [R241+-0x2c00], R30 ;  /* 0xffd4001ef1007388 */ /* 0x000fe20000000800 */
[----:B------:R-:W-:Y:S01]  /*62b0*/  LOP3.LUT R167, R167, 0x18, R165, 0x78, !PT ;  /* 0x00000018a7a77812 */ /* 0x000fe200078e78a5 */
[----:B------:R-:W-:Y:S03]  /*62c0*/  BAR.SYNC.DEFER_BLOCKING 0x0 ;  /* 0x0000000000007b1d */ /* 0x000fe60000010000 */
[----:B------:R-:W-:Y:S04]  /*62d0*/  LOP3.LUT R167, R167, 0x120, R150, 0xf8, !PT ;  /* 0x00000120a7a77812 */ /* 0x000fe800078ef896 */
[----:B------:R-:W-:Y:S01]  /*62e0*/  LEA R167, R167, UR4, 0x1 ;  /* 0x00000004a7a77c11 */ /* 0x000fe2000f8e08ff */
        /* <DEDUP_REMOVED lines=57> */
[----:B------:R-:W-:Y:S04]  /*6680*/  IMAD.U32 R4, R173, -0x40, RZ ;  /* 0xffffffc0ad047824 */ /* 0x000fe800078e00ff */
[-C--:B----4-:R-:W-:Y:S05]  /*6690*/  HMMA.16816.F32.BF16 R36, R132, R136.reuse, R36 ;  /* 0x000000888424723c */ /* 0x090fea0000041824 */
[C---:B------:R-:W-:Y:S03]  /*66a0*/  LEA R218, P2, R4.reuse, R218, 0x2 ;  /* 0x000000da04da7211 */ /* 0x040fe600078410ff */
[C---:B------:R-:W-:Y:S04]  /*66b0*/  HMMA.16816.F32.BF16 R40, R140.reuse, R136, R40 ;  /* 0x000000888c28723c */ /* 0x040fe80000041828 */
[----:B------:R-:W-:Y:S02]  /*66c0*/  LEA.HI.X.SX32 R219, R4, R219, 0x2, P2 ;  /* 0x000000db04db7211 */ /* 0x000fe400010f16ff */
[----:B------:R-:W-:Y:S02]  /*66d0*/  LOP3.LUT R4, R148, 0x1c0, RZ, 0xc0, !PT ;  /* 0x000001c094047812 */ /* 0x000fe400078ec0ff */
        /* <DEDUP_REMOVED lines=11> */
[----:B------:R-:W-:Y:S11]  /*6790*/  @!P0 BRA `(.L_x_573) ;  /* 0x0000000000608947 */ /* 0x000ff60003800000 */
[----:B------:R-:W-:Y:S02]  /*67a0*/  IADD3 R6, P2, PT, RZ, -UR28, RZ ;  /* 0x8000001cff067c10 */ /* 0x000fe4000ff5e0ff */
[----:B------:R-:W-:Y:S02]  /*67b0*/  ISETP.GE.AND P4, PT, R188, UR5, PT ;  /* 0x00000005bc007c0c */ /* 0x000fe4000bf86270 */
[----:B------:R-:W-:Y:S01]  /*67c0*/  ISETP.GE.AND P3, PT, R185, UR5, PT ;  /* 0x00000005b9007c0c */ /* 0x000fe2000bf66270 */
[----:B------:R-:W-:Y:S01]  /*67d0*/  IMAD.X R5, RZ, RZ, ~UR12, P2 ;  /* 0x8000000cff057e24 */ /* 0x000fe200090e06ff */
[----:B------:R-:W-:Y:S04]  /*67e0*/  ISETP.GE.AND P2, PT, R184, UR5, PT ;  /* 0x00000005b8007c0c */ /* 0x000fe8000bf46270 */
[----:B------:R-:W-:Y:S04]  /*67f0*/  SHF.R.S64 R6, R6, 0x1f, R5 ;  /* 0x0000001f06067819 */ /* 0x000fe80000001005 */
[----:B------:R-:W-:Y:S04]  /*6800*/  IADD3 R220, P5, PT, R220, R6, RZ ;  /* 0x00000006dcdc7210 */ /* 0x000fe80007fbe0ff */
[----:B------:R-:W-:Y:S05]  /*6810*/  LEA.HI.X.SX32 R221, R5, R221, 0x1, P5 ;  /* 0x000000dd05dd7211 */ /* 0x000fea00028f0eff */
        /* <DEDUP_REMOVED lines=16> */
.L_x_573:
[----:B------:R-:W-:Y:S01]  /*6920*/  LOP3.LUT R4, R4, 0x38, R149, 0xf8, !PT ;  /* 0x0000003804047812 */ /* 0x000fe200078ef895 */
[----:B------:R-:W-:Y:S01]  /*6930*/  LDSM.16.MT88.4 R8, [R167+0x9000] ;  /* 0x00900000a708783b */ /* 0x000fe20000004200 */
[----:B------:R-:W-:Y:S01]  /*6940*/  LOP3.LUT R148, R148, 0x200, RZ, 0xc0, !PT ;  /* 0x0000020094947812 */ /* 0x000fe200078ec0ff */
[----:B------:R-:W-:Y:S01]  /*6950*/  VIADD R205, R205, 0xffffffc0 ;  /* 0xffffffc0cdcd7836 */ /* 0x000fe20000000000 */
[----:B------:R-:W-:Y:S01]  /*6960*/  LOP3.LUT R4, R4, 0x8, R152, 0x78, !PT ;  /* 0x0000000804047812 */ /* 0x000fe200078e7898 */
[----:B------:R-:W-:Y:S01]  /*6970*/  LDSM.16.MT88.4 R16, [R167+0xb000] ;  /* 0x00b00000a710783b */ /* 0x000fe20000004200 */
[----:B------:R-:W-:Y:S01]  /*6980*/  LOP3.LUT R148, R148, 0xc00, R150, 0xf8, !PT ;  /* 0x00000c0094947812 */ /* 0x000fe200078ef896 */
[----:B------:R-:W-:Y:S01]  /*6990*/  VIADD R204, R204, 0xfffffffc ;  /* 0xfffffffccccc7836 */ /* 0x000fe20000000000 */
[----:B------:R-:W-:Y:S01]  /*69a0*/  ISETP.GT.AND P3, PT, R212, UR8, PT ;  /* 0x00000008d4007c0c */ /* 0x000fe2000bf64270 */
[----:B------:R-:W-:Y:S01]  /*69b0*/  LDSM.16.MT88.4 R28, [R167+0xd000] ;  /* 0x00d00000a71c783b */ /* 0x000fe20000004200 */
[----:B------:R-:W-:Y:S02]  /*69c0*/  LOP3.LUT R4, R148, R4, RZ, 0xfc, !PT ;  /* 0x0000000494047212 */ /* 0x000fe400078efcff */
[----:B------:R-:W-:Y:S01]  /*69d0*/  @P0 IADD3 R197, P4, PT, R197, -0x100, RZ ;  /* 0xffffff00c5c50810 */ /* 0x000fe20007f9e0ff */
[----:B------:R-:W-:Y:S01]  /*69e0*/  LDSM.16.MT88.4 R132, [R167+0x9400] ;  /* 0x00940000a784783b */ /* 0x000fe20000004200 */
[----:B------:R-:W-:Y:S02]  /*69f0*/  LEA R171, R4, UR4, 0x1 ;  /* 0x0000000404ab7c11 */ /* 0x000fe4000f8e08ff */
[----:B------:R-:W-:Y:S01]  /*6a00*/  @P0 IADD3.X R196, PT, PT, R196, -0x1, RZ, P4, !PT ;  /* 0xffffffffc4c40810 */ /* 0x000fe200027fe4ff */
[----:B------:R-:W-:Y:S02]  /*6a10*/  LDSM.16.MT88.4 R136, [R167+0xb400] ;  /* 0x00b40000a788783b */ /* 0x000fe40000004200 */
[C---:B------:R-:W-:Y:S02]  /*6a20*/  IMAD.IADD R170, R171.reuse, 0x1, R3 ;  /* 0x00000001abaa7824 */ /* 0x040fe400078e0203 */
[----:B------:R-:W2:Y:S01]  /*6a30*/  LDSM.16.M88.4 R24, [R171+0x15000] ;  /* 0x01500000ab18783b */ /* 0x000ea20000000200 */
[C---:B------:R-:W-:Y:S02]  /*6a40*/  VIADD R12, R171.reuse, 0x15000 ;  /* 0x00015000ab0c7836 */ /* 0x040fe40000000000 */
[----:B------:R-:W-:Y:S01]  /*6a50*/  VIADD R169, R171, 0x15040 ;  /* 0x00015040aba97836 */ /* 0x000fe20000000000 */
[----:B------:R-:W3:Y:S01]  /*6a60*/  LDSM.16.M88.4 R32, [R170+0x15000] ;  /* 0x01500000aa20783b */ /* 0x000ee20000000200 */
[----:B------:R-:W-:Y:S03]  /*6a70*/  @P1 VIADD R169, R12, 0xffffffc0 ;  /* 0xffffffc00ca91836 */ /* 0x000fe60000000000 */
[----:B------:R-:W4:Y:S01]  /*6a80*/  LDSM.16.MT88.4 R140, [R167+0xd400] ;  /* 0x00d40000a78c783b */ /* 0x000f220000004200 */
[----:B------:R-:W-:Y:S03]  /*6a90*/  IMAD.IADD R168, R3, 0x1, R169 ;  /* 0x0000000103a87824 */ /* 0x000fe600078e02a9 */
[----:B------:R-:W-:Y:S04]  /*6aa0*/  LDSM.16.MT88.4 R148, [R167+0x9800] ;  /* 0x00980000a794783b */ /* 0x000fe80000004200 */
[----:B------:R-:W1:Y:S04]  /*6ab0*/  LDSM.16.M88.4 R144, [R169] ;  /* 0x00000000a990783b */ /* 0x000e680000000200 */
[----:B------:R-:W1:Y:S04]  /*6ac0*/  LDSM.16.MT88.4 R152, [R167+0xb800] ;  /* 0x00b80000a798783b */ /* 0x000e680000004200 */
[----:B------:R-:W-:Y:S04]  /*6ad0*/  LDSM.16.MT88.4 R156, [R167+0x9c00] ;  /* 0x009c0000a79c783b */ /* 0x000fe80000004200 */
[----:B------:R-:W-:Y:S01]  /*6ae0*/  LDSM.16.MT88.4 R160, [R167+0xbc00] ;  /* 0x00bc0000a7a0783b */ /* 0x000fe20000004200 */
[C---:B--2---:R-:W-:Y:S08]  /*6af0*/  HMMA.16816.F32.BF16 R4, R24.reuse, R8, RZ ;  /* 0x000000081804723c */ /* 0x044ff000000418ff */
[C---:B------:R-:W-:Y:S08]  /*6b00*/  HMMA.16816.F32.BF16 R8, R24.reuse, R10, RZ ;  /* 0x0000000a1808723c */ /* 0x040ff000000418ff */
[C---:B------:R-:W-:Y:S08]  /*6b10*/  HMMA.16816.F32.BF16 R12, R24.reuse, R16, RZ ;  /* 0x00000010180c723c */ /* 0x040ff000000418ff */
[C---:B------:R-:W-:Y:S08]  /*6b20*/  HMMA.16816.F32.BF16 R16, R24.reuse, R18, RZ ;  /* 0x000000121810723c */ /* 0x040ff000000418ff */
[C---:B------:R-:W-:Y:S08]  /*6b30*/  HMMA.16816.F32.BF16 R20, R24.reuse, R28, RZ ;  /* 0x0000001c1814723c */ /* 0x040ff000000418ff */
[----:B------:R-:W-:Y:S01]  /*6b40*/  HMMA.16816.F32.BF16 R24, R24, R30, RZ ;  /* 0x0000001e1818723c */ /* 0x000fe200000418ff */
[----:B------:R-:W2:Y:S07]  /*6b50*/  LDSM.16.MT88.4 R28, [R167+0xd800] ;  /* 0x00d80000a71c783b */ /* 0x000eae0000004200 */
[C---:B---3--:R-:W-:Y:S08]  /*6b60*/  HMMA.16816.F32.BF16 R4, R32.reuse, R132, R4 ;  /* 0x000000842004723c */ /* 0x048ff00000041804 */
[C---:B------:R-:W-:Y:S01]  /*6b70*/  HMMA.16816.F32.BF16 R8, R32.reuse, R134, R8 ;  /* 0x000000862008723c */ /* 0x040fe20000041808 */
[----:B------:R-:W3:Y:S07]  /*6b80*/  LDSM.16.M88.4 R132, [R168] ;  /* 0x00000000a884783b */ /* 0x000eee0000000200 */
[C---:B------:R-:W-:Y:S08]  /*6b90*/  HMMA.16816.F32.BF16 R12, R32.reuse, R136, R12 ;  /* 0x00000088200c723c */ /* 0x040ff0000004180c */
[C---:B------:R-:W-:Y:S01]  /*6ba0*/  HMMA.16816.F32.BF16 R16, R32.reuse, R138, R16 ;  /* 0x0000008a2010723c */ /* 0x040fe20000041810 */
[----:B------:R-:W-:Y:S07]  /*6bb0*/  LDSM.16.M88.4 R136, [R171+0x17000] ;  /* 0x01700000ab88783b */ /* 0x000fee0000000200 */
[C---:B----4-:R-:W-:Y:S08]  /*6bc0*/  HMMA.16816.F32.BF16 R20, R32.reuse, R140, R20 ;  /* 0x0000008c2014723c */ /* 0x050ff00000041814 */
[----:B------:R-:W-:Y:S01]  /*6bd0*/  HMMA.16816.F32.BF16 R24, R32, R142, R24 ;  /* 0x0000008e2018723c */ /* 0x000fe20000041818 */
[----:B------:R-:W4:Y:S04]  /*6be0*/  LDSM.16.MT88.4 R32, [R167+0xdc00] ;  /* 0x00dc0000a720783b */ /* 0x000f280000004200 */
[----:B------:R-:W4:Y:S03]  /*6bf0*/  LDSM.16.MT88.4 R140, [R167+0xa000] ;  /* 0x00a00000a78c783b */ /* 0x000f260000004200 */
[C---:B-1----:R-:W-:Y:S08]  /*6c00*/  HMMA.16816.F32.BF16 R4, R144.reuse, R148, R4 ;  /* 0x000000949004723c */ /* 0x042ff00000041804 */
[C---:B------:R-:W-:Y:S01]  /*6c10*/  HMMA.16816.F32.BF16 R8, R144.reuse, R150, R8 ;  /* 0x000000969008723c */ /* 0x040fe20000041808 */
[----:B------:R-:W1:Y:S07]  /*6c20*/  LDSM.16.MT88.4 R148, [R167+0xc000] ;  /* 0x00c00000a794783b */ /* 0x000e6e0000004200 */
[C---:B------:R-:W-:Y:S08]  /*6c30*/  HMMA.16816.F32.BF16 R12, R144.reuse, R152, R12 ;  /* 0x00000098900c723c */ /* 0x040ff0000004180c */
[C---:B------:R-:W-:Y:S08]  /*6c40*/  HMMA.16816.F32.BF16 R16, R144.reuse, R154, R16 ;  /* 0x0000009a9010723c */ /* 0x040ff00000041810 */
[C---:B--2---:R-:W-:Y:S08]  /*6c50*/  HMMA.16816.F32.BF16 R20, R144.reuse, R28, R20 ;  /* 0x0000001c9014723c */ /* 0x044ff00000041814 */
[----:B------:R-:W-:Y:S01]  /*6c60*/  HMMA.16816.F32.BF16 R24, R144, R30, R24 ;  /* 0x0000001e9018723c */ /* 0x000fe20000041818 */
[----:B------:R-:W2:Y:S04]  /*6c70*/  LDSM.16.MT88.4 R28, [R167+0xe000] ;  /* 0x00e00000a71c783b */ /* 0x000ea80000004200 */
[----:B------:R-:W-:Y:S03]  /*6c80*/  LDSM.16.MT88.4 R144, [R167+0xec00] ;  /* 0x00ec0000a790783b */ /* 0x000fe60000004200 */
[C---:B---3--:R-:W-:Y:S08]  /*6c90*/  HMMA.16816.F32.BF16 R4, R132.reuse, R156, R4 ;  /* 0x0000009c8404723c */ /* 0x048ff00000041804 */
[C---:B------:R-:W-:Y:S08]  /*6ca0*/  HMMA.16816.F32.BF16 R8, R132.reuse, R158, R8 ;  /* 0x0000009e8408723c */ /* 0x040ff00000041808 */
[C---:B------:R-:W-:Y:S08]  /*6cb0*/  HMMA.16816.F32.BF16 R12, R132.reuse, R160, R12 ;  /* 0x000000a0840c723c */ /* 0x040ff0000004180c */
[C---:B------:R-:W-:Y:S08]  /*6cc0*/  HMMA.16816.F32.BF16 R16, R132.reuse, R162, R16 ;  /* 0x000000a28410723c */ /* 0x040ff00000041810 */
[C---:B----4-:R-:W-:Y:S08]  /*6cd0*/  HMMA.16816.F32.BF16 R20, R132.reuse, R32, R20 ;  /* 0x000000208414723c */ /* 0x050ff00000041814 */
[----:B------:R-:W-:Y:S01]  /*6ce0*/  HMMA.16816.F32.BF16 R24, R132, R34, R24 ;  /* 0x000000228418723c */ /* 0x000fe20000041818 */
[----:B------:R-:W-:Y:S04]  /*6cf0*/  LDSM.16.MT88.4 R132, [R167+0xa400] ;  /* 0x00a40000a784783b */ /* 0x000fe80000004200 */
[----:B------:R-:W3:Y:S03]  /*6d00*/  LDSM.16.M88.4 R32, [R170+0x17000] ;  /* 0x01700000aa20783b */ /* 0x000ee60000000200 */
[C---:B------:R-:W-:Y:S08]  /*6d10*/  HMMA.16816.F32.BF16 R4, R136.reuse, R140, R4 ;  /* 0x0000008c8804723c */ /* 0x040ff00000041804 */
[C---:B------:R-:W-:Y:S01]  /*6d20*/  HMMA.16816.F32.BF16 R8, R136.reuse, R142, R8 ;  /* 0x0000008e8808723c */ /* 0x040fe20000041808 */
[----:B------:R-:W4:Y:S07]  /*6d30*/  LDSM.16.MT88.4 R140, [R167+0xc400] ;  /* 0x00c40000a78c783b */ /* 0x000f2e0000004200 */
[C---:B-1----:R-:W-:Y:S03]  /*6d40*/  HMMA.16816.F32.BF16 R12, R136.reuse, R148, R12 ;  /* 0x00000094880c723c */ /* 0x042fe6000004180c */
[C---:B------:R-:W-:Y:S04]  /*6d50*/  LEA R148, P2, R200.reuse, R218, 0x2 ;  /* 0x000000dac8947211 */ /* 0x040fe800078410ff */
[----:B------:R-:W-:Y:S01]  /*6d60*/  LEA.HI.X.SX32 R149, R200, R219, 0x2, P2 ;  /* 0x000000dbc8957211 */ /* 0x000fe200010f16ff */
[C---:B------:R-:W-:Y:S03]  /*6d70*/  HMMA.16816.F32.BF16 R16, R136.reuse, R150, R16 ;  /* 0x000000968810723c */ /* 0x040fe60000041810 */
[C---:B------:R-:W-:Y:S04]  /*6d80*/  LEA R150, P2, R173.reuse, R148, 0x5 ;  /* 0x00000094ad967211 */ /* 0x040fe800078428ff */
[C---:B------:R-:W-:Y:S01]  /*6d90*/  LEA.HI.X.SX32 R151, R173.reuse, R149, 0x5, P2 ;  /* 0x00000095ad977211 */ /* 0x040fe200010f2eff */
[C---:B--2---:R-:W-:Y:S03]  /*6da0*/  HMMA.16816.F32.BF16 R20, R136.reuse, R28, R20 ;  /* 0x0000001c8814723c */ /* 0x044fe60000041814 */
[C---:B------:R-:W-:Y:S04]  /*6db0*/  LEA R152, P2, R173.reuse, R150, 0x5 ;  /* 0x00000096ad987211 */ /* 0x040fe800078428ff */
[C---:B------:R-:W-:Y:S01]  /*6dc0*/  LEA.HI.X.SX32 R153, R173.reuse, R151, 0x5, P2 ;  /* 0x00000097ad997211 */ /* 0x040fe200010f2eff */
[----:B------:R-:W-:Y:S01]  /*6dd0*/  HMMA.16816.F32.BF16 R24, R136, R30, R24 ;  /* 0x0000001e8818723c */ /* 0x000fe20000041818 */
[----:B------:R-:W1:Y:S02]  /*6de0*/  LDSM.16.MT88.4 R28, [R167+0xe400] ;  /* 0x00e40000a71c783b */ /* 0x000e640000004200 */
[C---:B------:R-:W-:Y:S02]  /*6df0*/  LEA R154, P2, R173.reuse, R152, 0x5 ;  /* 0x00000098ad9a7211 */ /* 0x040fe400078428ff */
[----:B------:R-:W-:Y:S02]  /*6e00*/  LDSM.16.MT88.4 R136, [R167+0xa800] ;  /* 0x00a80000a788783b */ /* 0x000fe40000004200 */
[C---:B------:R-:W-:Y:S01]  /*6e10*/  LEA.HI.X.SX32 R155, R173.reuse, R153, 0x5, P2 ;  /* 0x00000099ad9b7211 */ /* 0x040fe200010f2eff */
[C---:B---3--:R-:W-:Y:S05]  /*6e20*/  HMMA.16816.F32.BF16 R4, R32.reuse, R132, R4 ;  /* 0x000000842004723c */ /* 0x048fea0000041804 */
[C---:B------:R-:W-:Y:S03]  /*6e30*/  LEA R156, P2, R173.reuse, R154, 0x5 ;  /* 0x0000009aad9c7211 */ /* 0x040fe600078428ff */
[C---:B------:R-:W-:Y:S01]  /*6e40*/  HMMA.16816.F32.BF16 R8, R32.reuse, R134, R8 ;  /* 0x000000862008723c */ /* 0x040fe20000041808 */
[----:B------:R-:W2:Y:S02]  /*6e50*/  LDSM.16.M88.4 R132, [R169+0x2000] ;  /* 0x00200000a984783b */ /* 0x000ea40000000200 */
[C---:B------:R-:W-:Y:S02]  /*6e60*/  LEA.HI.X.SX32 R157, R173.reuse, R155, 0x5, P2 ;  /* 0x0000009bad9d7211 */ /* 0x040fe400010f2eff */
[C---:B------:R-:W-:Y:S03]  /*6e70*/  LEA R158, P2, R173.reuse, R156, 0x5 ;  /* 0x0000009cad9e7211 */ /* 0x040fe600078428ff */
[C---:B----4-:R-:W-:Y:S03]  /*6e80*/  HMMA.16816.F32.BF16 R12, R32.reuse, R140, R12 ;  /* 0x0000008c200c723c */ /* 0x050fe6000004180c */
[C---:B------:R-:W-:Y:S02]  /*6e90*/  LEA.HI.X.SX32 R159, R173.reuse, R157, 0x5, P2 ;  /* 0x0000009dad9f7211 */ /* 0x040fe400010f2eff */
[C---:B------:R-:W-:Y:S03]  /*6ea0*/  LEA R160, P2, R173.reuse, R158, 0x5 ;  /* 0x0000009eada07211 */ /* 0x040fe600078428ff */
[C---:B------:R-:W-:Y:S01]  /*6eb0*/  HMMA.16816.F32.BF16 R16, R32.reuse, R142, R16 ;  /* 0x0000008e2010723c */ /* 0x040fe20000041810 */
[----:B------:R-:W3:Y:S02]  /*6ec0*/  LDSM.16.MT88.4 R140, [R167+0xc800] ;  /* 0x00c80000a78c783b */ /* 0x000ee40000004200 */
[C---:B------:R-:W-:Y:S03]  /*6ed0*/  LEA.HI.X.SX32 R161, R173.reuse, R159, 0x5, P2 ;  /* 0x0000009fada17211 */ /* 0x040fe600010f2eff */
[C---:B------:R-:W-:Y:S02]  /*6ee0*/  IMAD.WIDE R162, R173.reuse, -0xc0, R160 ;  /* 0xffffff40ada27825 */ /* 0x040fe400078e02a0 */
[C---:B-1----:R-:W-:Y:S03]  /*6ef0*/  HMMA.16816.F32.BF16 R20, R32.reuse, R28, R20 ;  /* 0x0000001c2014723c */ /* 0x042fe60000041814 */
[C---:B------:R-:W-:Y:S05]  /*6f00*/  LEA R170, P2, R173.reuse, R162, 0x5 ;  /* 0x000000a2adaa7211 */ /* 0x040fea00078428ff */
[----:B------:R-:W-:Y:S01]  /*6f10*/  HMMA.16816.F32.BF16 R24, R32, R30, R24 ;  /* 0x0000001e2018723c */ /* 0x000fe20000041818 */
[----:B------:R-:W1:Y:S02]  /*6f20*/  LDSM.16.MT88.4 R28, [R167+0xe800] ;  /* 0x00e80000a71c783b */ /* 0x000e640000004200 */
[C---:B------:R-:W-:Y:S02]  /*6f30*/  LEA.HI.X.SX32 R171, R173.reuse, R163, 0x5, P2 ;  /* 0x000000a3adab7211 */ /* 0x040fe400010f2eff */
[----:B------:R4:W-:Y:S01]  /*6f40*/  LDSM.16.M88.4 R32, [R168+0x2000] ;  /* 0x00200000a820783b */ /* 0x0009e20000000200 */
[C---:B------:R-:W-:Y:S02]  /*6f50*/  LEA R174, P2, R173.reuse, R170, 0x5 ;  /* 0x000000aaadae7211 */ /* 0x040fe400078428ff */
[C---:B--2---:R-:W-:Y:S05]  /*6f60*/  HMMA.16816.F32.BF16 R4, R132.reuse, R136, R4 ;  /* 0x000000888404723c */ /* 0x044fea0000041804 */
[C---:B------:R-:W-:Y:S02]  /*6f70*/  LEA.HI.X.SX32 R175, R173.reuse, R171, 0x5, P2 ;  /* 0x000000abadaf7211 */ /* 0x040fe400010f2eff */
[C---:B------:R-:W-:Y:S01]  /*6f80*/  LEA R226, P2, R173.reuse, R174, 0x5 ;  /* 0x000000aeade27211 */ /* 0x040fe200078428ff */
[C---:B------:R-:W-:Y:S01]  /*6f90*/  HMMA.16816.F32.BF16 R8, R132.reuse, R138, R8 ;  /* 0x0000008a8408723c */ /* 0x040fe20000041808 */
[----:B------:R-:W2:Y:S02]  /*6fa0*/  LDSM.16.MT88.4 R136, [R167+0xac00] ;  /* 0x00ac0000a788783b */ /* 0x000ea40000004200 */
[C---:B------:R-:W-:Y:S02]  /*6fb0*/  LEA.HI.X.SX32 R227, R173.reuse, R175, 0x5, P2 ;  /* 0x000000afade37211 */ /* 0x040fe400010f2eff */
[C---:B------:R-:W-:Y:S03]  /*6fc0*/  LEA R228, P2, R173.reuse, R226, 0x5 ;  /* 0x000000e2ade47211 */ /* 0x040fe600078428ff */
[C---:B---3--:R-:W-:Y:S03]  /*6fd0*/  HMMA.16816.F32.BF16 R12, R132.reuse, R140, R12 ;  /* 0x0000008c840c723c */ /* 0x048fe6000004180c */
[C---:B------:R-:W-:Y:S02]  /*6fe0*/  LEA.HI.X.SX32 R229, R173.reuse, R227, 0x5, P2 ;  /* 0x000000e3ade57211 */ /* 0x040fe400010f2eff */
[C---:B----4-:R-:W-:Y:S03]  /*6ff0*/  LEA R168, P2, R173.reuse, R228, 0x5 ;  /* 0x000000e4ada87211 */ /* 0x050fe600078428ff */
[C---:B------:R-:W-:Y:S01]  /*7000*/  HMMA.16816.F32.BF16 R16, R132.reuse, R142, R16 ;  /* 0x0000008e8410723c */ /* 0x040fe20000041810 */
[----:B------:R-:W3:Y:S02]  /*7010*/  LDSM.16.MT88.4 R140, [R167+0xcc00] ;  /* 0x00cc0000a78c783b */ /* 0x000ee40000004200 */
[C---:B------:R-:W-:Y:S02]  /*7020*/  LEA.HI.X.SX32 R169, R173.reuse, R229, 0x5, P2 ;  /* 0x000000e5ada97211 */ /* 0x040fe400010f2eff */
[C---:B------:R-:W-:Y:S03]  /*7030*/  LEA R230, P2, R173.reuse, R168, 0x5 ;  /* 0x000000a8ade67211 */ /* 0x040fe600078428ff */
[C---:B-1----:R-:W-:Y:S03]  /*7040*/  HMMA.16816.F32.BF16 R20, R132.reuse, R28, R20 ;  /* 0x0000001c8414723c */ /* 0x042fe60000041814 */
[C---:B------:R-:W-:Y:S05]  /*7050*/  LEA.HI.X.SX32 R231, R173.reuse, R169, 0x5, P2 ;  /* 0x000000a9ade77211 */ /* 0x040fea00010f2eff */
[----:B------:R-:W-:Y:S03]  /*7060*/  HMMA.16816.F32.BF16 R24, R132, R30, R24 ;  /* 0x0000001e8418723c */ /* 0x000fe60000041818 */
[C---:B------:R-:W-:Y:S05]  /*7070*/  IMAD.WIDE R28, R173.reuse, -0xc0, R230 ;  /* 0xffffff40ad1c7825 */ /* 0x040fea00078e02e6 */
[C---:B--2---:R-:W-:Y:S05]  /*7080*/  HMMA.16816.F32.BF16 R4, R32.reuse, R136, R4 ;  /* 0x000000882004723c */ /* 0x044fea0000041804 */
[C---:B------:R-:W-:Y:S03]  /*7090*/  LEA R30, P2, R173.reuse, R28, 0x5 ;  /* 0x0000001cad1e7211 */ /* 0x040fe600078428ff */
[C---:B------:R-:W-:Y:S03]  /*70a0*/  HMMA.16816.F32.BF16 R8, R32.reuse, R138, R8 ;  /* 0x0000008a2008723c */ /* 0x040fe60000041808 */
[----:B------:R-:W-:Y:S01]  /*70b0*/  @P0 IMAD.WIDE.U32 R138, R186, 0x4, R224 ;  /* 0x00000004ba8a0825 */ /* 0x000fe200078e00e0 */
[C---:B------:R-:W-:Y:S02]  /*70c0*/  LEA.HI.X.SX32 R31, R173.reuse, R29, 0x5, P2 ;  /* 0x0000001dad1f7211 */ /* 0x040fe400010f2eff */
[C---:B------:R-:W-:Y:S02]  /*70d0*/  LEA R132, P2, R173.reuse, R30, 0x5 ;  /* 0x0000001ead847211 */ /* 0x040fe400078428ff */
[C---:B---3--:R-:W-:Y:S01]  /*70e0*/  HMMA.16816.F32.BF16 R12, R32.reuse, R140, R12 ;  /* 0x0000008c200c723c */ /* 0x048fe2000004180c */
[----:B------:R-:W5:Y:S02]  /*70f0*/  @P0 LDG.E R209, desc[UR24][R138.64+-0x100] ;  /* 0xffff00188ad10981 */ /* 0x000f64000c1e1900 */
[C---:B------:R-:W-:Y:S02]  /*7100*/  LEA.HI.X.SX32 R133, R173.reuse, R31, 0x5, P2 ;  /* 0x0000001fad857211 */ /* 0x040fe400010f2eff */
[----:B------:R-:W5:Y:S01]  /*7110*/  @P0 LDG.E R208, desc[UR24][R138.64+-0xe0] ;  /* 0xffff20188ad00981 */ /* 0x000f62000c1e1900 */
[C---:B------:R-:W-:Y:S02]  /*7120*/  LEA R134, P2, R173.reuse, R132, 0x5 ;  /* 0x00000084ad867211 */ /* 0x040fe400078428ff */
[C---:B------:R-:W-:Y:S01]  /*7130*/  HMMA.16816.F32.BF16 R16, R32.reuse, R142, R16 ;  /* 0x0000008e2010723c */ /* 0x040fe20000041810 */
[----:B------:R-:W5:Y:S02]  /*7140*/  @P0 LDG.E R207, desc[UR24][R138.64+-0x80] ;  /* 0xffff80188acf0981 */ /* 0x000f64000c1e1900 */
[C---:B------:R-:W-:Y:S02]  /*7150*/  LEA.HI.X.SX32 R135, R173.reuse, R133, 0x5, P2 ;  /* 0x00000085ad877211 */ /* 0x040fe400010f2eff */
[----:B------:R1:W5:Y:S01]  /*7160*/  @P0 LDG.E R206, desc[UR24][R138.64+-0x60] ;  /* 0xffffa0188ace0981 */ /* 0x000362000c1e1900 */
[C---:B------:R-:W-:Y:S02]  /*7170*/  LEA R136, P2, R173.reuse, R134, 0x5 ;  /* 0x00000086ad887211 */ /* 0x040fe400078428ff */
[C---:B------:R-:W-:Y:S01]  /*7180*/  HMMA.16816.F32.BF16 R20, R32.reuse, R144, R20 ;  /* 0x000000902014723c */ /* 0x040fe20000041814 */
[----:B------:R2:W-:Y:S02]  /*7190*/  REDG.E.ADD.F32.FTZ.RN.STRONG.GPU desc[UR24][R218.64], R4 ;  /* 0x00000004da0079a6 */ /* 0x0005e4000c12f318 */
[C---:B------:R-:W-:Y:S02]  /*71a0*/  LEA.HI.X.SX32 R137, R173.reuse, R135, 0x5, P2 ;  /* 0x00000087ad897211 */ /* 0x040fe400010f2eff */
[----:B------:R3:W-:Y:S01]  /*71b0*/  REDG.E.ADD.F32.FTZ.RN.STRONG.GPU desc[UR24][R148.64], R5 ;  /* 0x00000005940079a6 */ /* 0x0007e2000c12f318 */
[C---:B------:R-:W-:Y:S02]  /*71c0*/  LEA R140, P2, R173.reuse, R136, 0x5 ;  /* 0x00000088ad8c7211 */ /* 0x040fe400078428ff */
[----:B------:R-:W-:Y:S01]  /*71d0*/  HMMA.16816.F32.BF16 R24, R32, R146, R24 ;  /* 0x000000922018723c */ /* 0x000fe20000041818 */
[----:B------:R-:W-:Y:S02]  /*71e0*/  REDG.E.ADD.F32.FTZ.RN.STRONG.GPU desc[UR24][R150.64], R6 ;  /* 0x00000006960079a6 */ /* 0x000fe4000c12f318 */
[C---:B------:R-:W-:Y:S02]  /*71f0*/  LEA.HI.X.SX32 R141, R173.reuse, R137, 0x5, P2 ;  /* 0x00000089ad8d7211 */ /* 0x040fe400010f2eff */
[----:B------:R-:W-:Y:S04]  /*7200*/  REDG.E.ADD.F32.FTZ.RN.STRONG.GPU desc[UR24][R152.64], R7 ;  /* 0x00000007980079a6 */ /* 0x000fe8000c12f318 */
[----:B------:R-:W-:Y:S04]  /*7210*/  REDG.E.ADD.F32.FTZ.RN.STRONG.GPU desc[UR24][R154.64], R8 ;  /* 0x000000089a0079a6 */ /* 0x000fe8000c12f318 */
[----:B------:R-:W-:Y:S04]  /*7220*/  REDG.E.ADD.F32.FTZ.RN.STRONG.GPU desc[UR24][R156.64], R9 ;  /* 0x000000099c0079a6 */ /* 0x000fe8000c12f318 */
[----:B------:R-:W-:Y:S01]  /*7230*/  REDG.E.ADD.F32.FTZ.RN.STRONG.GPU desc[UR24][R158.64], R10 ;  /* 0x0000000a9e0079a6 */ /* 0x000fe2000c12f318 */
[C---:B--2---:R-:W-:Y:S03]  /*7240*/  LEA R4, P2, R173.reuse, R140, 0x5 ;  /* 0x0000008cad047211 */ /* 0x044fe600078428ff */
[----:B------:R-:W-:Y:S01]  /*7250*/  REDG.E.ADD.F32.FTZ.RN.STRONG.GPU desc[UR24][R160.64], R11 ;  /* 0x0000000ba00079a6 */ /* 0x000fe2000c12f318 */
[----:B---3--:R-:W-:Y:S03]  /*7260*/  LEA.HI.X.SX32 R5, R173, R141, 0x5, P2 ;  /* 0x0000008dad057211 */ /* 0x008fe600010f2eff */
        /* <DEDUP_REMOVED lines=17> */
[----:B------:R-:W2:Y:S04]  /*7380*/  LDSM.16.MT88.4 R8, [R176] ;  /* 0x00000000b008783b */ /* 0x000ea80000004200 */
[----:B------:R-:W3:Y:S04]  /*7390*/  LDSM.16.MT88.4 R12, [R166+UR4+0x17000] ;  /* 0x01700004a60c783b */ /* 0x000ee80008004200 */
[----:B------:R-:W4:Y:S04]  /*73a0*/  LDSM.16.MT88.4 R16, [R176+0x1000] ;  /* 0x00100000b010783b */ /* 0x000f280000004200 */
[----:B------:R-:W4:Y:S04]  /*73b0*/  LDSM.16.MT88.4 R28, [R176+0x2000] ;  /* 0x00200000b01c783b */ /* 0x000f280000004200 */
[----:B------:R-:W-:Y:S04]  /*73c0*/  LDSM.16.MT88.4 R32, [R166+UR4+0x15800] ;  /* 0x01580004a620783b */ /* 0x000fe80008004200 */
[----:B------:R-:W4:Y:S04]  /*73d0*/  LDSM.16.MT88.4 R20, [R176+0x400] ;  /* 0x00040000b014783b */ /* 0x000f280000004200 */
[----:B------:R-:W4:Y:S04]  /*73e0*/  LDSM.16.MT88.4 R132, [R166+UR4+0x17800] ;  /* 0x01780004a684783b */ /* 0x000f280008004200 */
[----:B------:R-:W4:Y:S04]  /*73f0*/  LDSM.16.MT88.4 R24, [R176+0x1400] ;  /* 0x00140000b018783b */ /* 0x000f280000004200 */
[----:B-1----:R-:W-:Y:S04]  /*7400*/  LDSM.16.MT88.4 R136, [R176+0xc00] ;  /* 0x000c0000b088783b */ /* 0x002fe80000004200 */
[----:B------:R-:W-:Y:S01]  /*7410*/  LDSM.16.MT88.4 R140, [R166+UR4+0x18800] ;  /* 0x01880004a68c783b */ /* 0x000fe20008004200 */
[-C--:B--2---:R-:W-:Y:S03]  /*7420*/  HMMA.16816.F32.BF16 R84, R4, R8.reuse, R84 ;  /* 0x000000080454723c */ /* 0x084fe60000041854 */
[----:B------:R-:W-:Y:S04]  /*7430*/  LDSM.16.MT88.4 R144, [R176+0x1c00] ;  /* 0x001c0000b090783b */ /* 0x000fe80000004200 */
[----:B------:R-:W-:Y:S01]  /*7440*/  LDSM.16.MT88.4 R148, [R176+0x2c00] ;  /* 0x002c0000b094783b */ /* 0x000fe20000004200 */
        /* <DEDUP_REMOVED lines=42> */
[----:B------:R-:W-:Y:S01]  /*76f0*/  LOP3.LUT R4, R212, 0x1, RZ, 0xc0, !PT ;  /* 0x00000001d4047812 */ /* 0x000fe200078ec0ff */
[----:B------:R-:W-:Y:S01]  /*7700*/  VIADD R6, R176, 0xffffd000 ;  /* 0xffffd000b0067836 */ /* 0x000fe20000000000 */
[----:B------:R-:W-:Y:S02]  /*7710*/  @P0 IADD3 R5, P5, PT, R224, -0x100, RZ ;  /* 0xffffff00e0050810 */ /* 0x000fe40007fbe0ff */
[-C--:B----4-:R-:W-:Y:S05]  /*7720*/  HMMA.16816.F32.BF16 R84, R24, R136.reuse, R84 ;  /* 0x000000881854723c */ /* 0x090fea0000041854 */
[----:B------:R-:W-:Y:S01]  /*7730*/  ISETP.NE.U32.AND P2, PT, R4, 0x1, PT ;  /* 0x000000010400780c */ /* 0x000fe20003f45070 */
[----:B------:R-:W-:Y:S01]  /*7740*/  @P0 IMAD.MOV.U32 R224, RZ, RZ, R5 ;  /* 0x000000ffffe00224 */ /* 0x000fe200078e0005 */
[----:B------:R-:W-:Y:S01]  /*7750*/  @P0 IADD3.X R4, PT, PT, R225, -0x1, RZ, P5, !PT ;  /* 0xffffffffe1040810 */ /* 0x000fe20002ffe4ff */
[C---:B------:R-:W-:Y:S04]  /*7760*/  HMMA.16816.F32.BF16 R88, R140.reuse, R136, R88 ;  /* 0x000000888c58723c */ /* 0x040fe80000041858 */
[----:B------:R-:W-:Y:S04]  /*7770*/  @P0 IMAD.MOV.U32 R225, RZ, RZ, R4 ;  /* 0x000000ffffe10224 */ /* 0x000fe800078e0004 */
[-C--:B------:R-:W-:Y:S03]  /*7780*/  HMMA.16816.F32.BF16 R92, R140, R138.reuse, R92 ;  /* 0x0000008a8c5c723c */ /* 0x080fe6000004185c */
[----:B------:R-:W-:Y:S04]  /*7790*/  @P2 VIADD R6, R176, 0x3000 ;  /* 0x00003000b0062836 */ /* 0x000fe80000000000 */
[----:B------:R-:W-:Y:S01]  /*77a0*/  IMAD.MOV.U32 R176, RZ, RZ, R6 ;  /* 0x000000ffffb07224 */ /* 0x000fe200078e0006 */
        /* <DEDUP_REMOVED lines=10> */
[----:B------:R-:W-:Y:S11]  /*7850*/  @P3 BRA `(.L_x_574) ;  /* 0xffffffbc00283947 */ /* 0x000ff6000383ffff */
[----:B------:R-:W1:Y:S01]  /*7860*/  LDCU UR5, c[0x0][0x500] ;  /* 0x0000a000ff0577ac */ /* 0x000e620008000800 */
[----:B------:R-:W-:Y:S01]  /*7870*/  LOP3.LUT R165, R165, 0x40, RZ, 0xc0, !PT ;  /* 0x00000040a5a57812 */ /* 0x000fe200078ec0ff */
[----:B------:R-:W2:Y:S01]  /*7880*/  S2R R0, SR_CTAID.Y ;  /* 0x0000000000007919 */ /* 0x000ea20000002600 */
[C---:B------:R-:W-:Y:S01]  /*7890*/  ISETP.NE.AND P1, PT, R214.reuse, -0x1, PT ;  /* 0xffffffffd600780c */ /* 0x040fe20003f25270 */
[----:B------:R-:W3:Y:S01]  /*78a0*/  LDCU UR6, c[0x0][0x4fc] ;  /* 0x00009f80ff0677ac */ /* 0x000ee20008000800 */
[----:B------:R-:W-:Y:S02]  /*78b0*/  IADD3 R165, PT, PT, R191, -R165, RZ ;  /* 0x800000a5bfa57210 */ /* 0x000fe40007ffe0ff */
[----:B------:R-:W-:-:S09]  /*78c0*/  ISETP.NE.AND P0, PT, R214, -0x1, PT ;  /* 0xffffffffd600780c */ /* 0x000fd20003f05270 */
[----:B------:R-:W4:Y:S01]  /*78d0*/  @P1 LDC.64 R4, c[0x0][0x5c0] ;  /* 0x00017000ff041b82 */ /* 0x000f220000000a00 */
[----:B------:R-:W-:Y:S01]  /*78e0*/  @P1 IADD3 R6, PT, PT, R213, R214, RZ ;  /* 0x000000d6d5061210 */ /* 0x000fe20007ffe0ff */
        /* <DEDUP_REMOVED lines=56> */
[----:B------:R1:W-:Y:S01]  /*7c70*/  STS [R191], R84 ;  /* 0x00000054bf007388 */ /* 0x0003e20000000800 */
        /* <DEDUP_REMOVED lines=9> */
[----:B---3--:R-:W-:Y:S01]  /*7d10*/  FMUL.FTZ R36, R36, UR6 ;  /* 0x0000000624247c20 */ /* 0x008fe20008410000 */
        /* <DEDUP_REMOVED lines=95> */
[C---:B----4-:R-:W-:Y:S01]  /*8310*/  @P1 IMAD R10, R6.reuse, R5, RZ ;  /* 0x00000005060a1224 */ /* 0x050fe200078e02ff */
[----:B------:R-:W-:Y:S01]  /*8320*/  F2FP.BF16.F32.PACK_AB R60, R61, R60 ;  /* 0x0000003c3d3c723e */ /* 0x000fe200000010ff */
[----:B------:R1:W-:Y:S01]  /*8330*/  STS [R165+0x6220], R50 ;  /* 0x00622032a5007388 */ /* 0x0003e20000000800 */
[----:B------:R-:W-:Y:S01]  /*8340*/  F2FP.BF16.F32.PACK_AB R62, R63, R62 ;  /* 0x0000003e3f3e723e */ /* 0x000fe200000010ff */
[----:B------:R-:W-:Y:S01]  /*8350*/  @P1 IMAD.WIDE.U32 R6, R6, R4, RZ ;  /* 0x0000000406061225 */ /* 0x000fe200078e00ff */
        /* <DEDUP_REMOVED lines=12> */
[----:B------:R-:W-:Y:S01]  /*8420*/  @P1 IADD3 R10, PT, PT, R7, R10, RZ ;  /* 0x0000000a070a1210 */ /* 0x000fe20007ffe0ff */
[----:B------:R1:W-:Y:S01]  /*8430*/  STS [R191+0x8000], R52 ;  /* 0x00800034bf007388 */ /* 0x0003e20000000800 */
[----:B------:R-:W-:-:S03]  /*8440*/  @P1 MOV R11, R6 ;  /* 0x00000006000b1202 */ /* 0x000fc60000000f00 */
        /* <DEDUP_REMOVED lines=15> */
[----:B--2---:R-:W-:Y:S05]  /*8540*/  @P1 BRA `(.L_x_575) ;  /* 0x0000000000281947 */ /* 0x004fea0003800000 */
[----:B------:R-:W2:Y:S01]  /*8550*/  LDC.64 R4, c[0x0][0x5c0] ;  /* 0x00017000ff047b82 */ /* 0x000ea20000000a00 */
[----:B------:R-:W-:-:S07]  /*8560*/  SHF.R.S32.HI R3, RZ, 0x1f, R213 ;  /* 0x0000001fff037819 */ /* 0x000fce00000114d5 */
[----:B------:R-:W3:Y:S01]  /*8570*/  LDC.64 R6, c[0x0][0x5a8] ;  /* 0x00016a00ff067b82 */ /* 0x000ee20000000a00 */
[-C--:B--2---:R-:W-:Y:S02]  /*8580*/  IMAD R3, R3, R4.reuse, RZ ;  /* 0x0000000403037224 */ /* 0x084fe400078e02ff */
[----:B------:R-:W-:-:S04]  /*8590*/  IMAD.WIDE.U32 R8, R213, R4, RZ ;  /* 0x00000004d5087225 */ /* 0x000fc800078e00ff */
[----:B------:R-:W-:-:S05]  /*85a0*/  IMAD R3, R213, R5, R3 ;  /* 0x00000005d5037224 */ /* 0x000fca00078e0203 */
[----:B------:R-:W-:-:S03]  /*85b0*/  IADD3 R9, PT, PT, R9, R3, RZ ;  /* 0x0000000309097210 */ /* 0x000fc60007ffe0ff */
[----:B---3--:R-:W-:-:S04]  /*85c0*/  IMAD.WIDE.U32 R8, R0, R6, R8 ;  /* 0x0000000600087225 */ /* 0x008fc800078e0008 */
[----:B------:R-:W-:Y:S01]  /*85d0*/  IMAD R10, R0, R7, R9 ;  /* 0x00000007000a7224 */ /* 0x000fe200078e0209 */
[----:B------:R-:W-:Y:S02]  /*85e0*/  MOV R11, R8 ;  /* 0x00000008000b7202 */ /* 0x000fe40000000f00 */
.L_x_575:
[----:B------:R-:W-:Y:S05]  /*85f0*/  @P0 BRA `(.L_x_576) ;  /* 0x00000000002c0947 */ /* 0x000fea0003800000 */
        /* <DEDUP_REMOVED lines=11> */
.L_x_576:
[----:B------:R-:W2:Y:S01]  /*86b0*/  LDCU.64 UR10, c[0x0][0x5c8] ;  /* 0x0000b900ff0a77ac */ /* 0x000ea20008000a00 */
[----:B------:R-:W-:-:S05]  /*86c0*/  IADD3 R6, PT, PT, R213, R214, RZ ;  /* 0x000000d6d5067210 */ /* 0x000fca0007ffe0ff */
[C---:B--2---:R-:W-:Y:S02]  /*86d0*/  IMAD R0, R6.reuse, UR11, RZ ;  /* 0x0000000b06007c24 */ /* 0x044fe4000f8e02ff */
[----:B------:R-:W-:-:S05]  /*86e0*/  IMAD.WIDE.U32 R6, R6, UR10, RZ ;  /* 0x0000000a06067c25 */ /* 0x000fca000f8e00ff */
[----:B------:R-:W-:Y:S02]  /*86f0*/  IADD3 R0, PT, PT, R7, R0, RZ ;  /* 0x0000000007007210 */ /* 0x000fe40007ffe0ff */
[----:B------:R-:W-:-:S07]  /*8700*/  MOV R3, R6 ;  /* 0x0000000600037202 */ /* 0x000fce0000000f00 */
.L_x_577:
[----:B------:R-:W-:Y:S01]  /*8710*/  BAR.SYNC.DEFER_BLOCKING 0x0 ;  /* 0x0000000000007b1d */ /* 0x000fe20000010000 */
[----:B------:R-:W-:Y:S01]  /*8720*/  USHF.L.U32 UR5, UR23, 0x7, URZ ;  /* 0x0000000717057899 */ /* 0x000fe200080006ff */
[----:B------:R-:W-:Y:S01]  /*8730*/  ISETP.GE.AND P3, PT, R190, UR9, PT ;  /* 0x00000009be007c0c */ /* 0x000fe2000bf66270 */
[----:B-1----:R-:W-:Y:S01]  /*8740*/  IMAD.U32 R52, RZ, RZ, UR10 ;  /* 0x0000000aff347e24 */ /* 0x002fe2000f8e00ff */
[----:B------:R-:W-:Y:S01]  /*8750*/  LEA.HI R2, R2, 0x40, RZ, 0x1e ;  /* 0x0000004002027811 */ /* 0x000fe200078ff0ff */
[----:B------:R-:W-:-:S03]  /*8760*/  USHF.R.S32.HI UR8, URZ, 0x1f, UR5 ;  /* 0x0000001fff087899 */ /* 0x000fc60008011405 */
[----:B------:R-:W1:Y:S01]  /*8770*/  LDC.64 R8, c[0x0][0x5d8] ;  /* 0x00017600ff087b82 */ /* 0x000e620000000a00 */
[----:B------:R-:W-:Y:S01]  /*8780*/  IMAD.WIDE.U32 R46, R4, UR5, RZ ;  /* 0x00000005042e7c25 */ /* 0x000fe2000f8e00ff */
[----:B------:R-:W-:Y:S01]  /*8790*/  ISETP.GE.AND P5, PT, R2, UR9, PT ;  /* 0x0000000902007c0c */ /* 0x000fe2000bfa6270 */
[----:B------:R-:W-:Y:S02]  /*87a0*/  BSSY.RECONVERGENT B0, `(.L_x_578) ;  /* 0x0000025000007945 */ /* 0x000fe40003800200 */
[----:B------:R-:W-:Y:S01]  /*87b0*/  IMAD R44, R4, UR8, RZ ;  /* 0x00000008042c7c24 */ /* 0x000fe2000f8e02ff */
[----:B------:R-:W-:Y:S02]  /*87c0*/  LOP3.LUT R45, R46, 0x18, R189, 0xf8, !PT ;  /* 0x000000182e2d7812 */ /* 0x000fe400078ef8bd */
[----:B------:R-:W2:Y:S01]  /*87d0*/  LDC.64 R6, c[0x0][0x5e0] ;  /* 0x00017800ff067b82 */ /* 0x000ea20000000a00 */
[----:B------:R-:W-:Y:S01]  /*87e0*/  IMAD R44, R5, UR5, R44 ;  /* 0x00000005052c7c24 */ /* 0x000fe2000f8e022c */
[----:B------:R-:W-:-:S04]  /*87f0*/  IADD3 R56, P0, PT, R11, R45, RZ ;  /* 0x0000002d0b387210 */ /* 0x000fc80007f1e0ff */
[----:B------:R-:W-:Y:S02]  /*8800*/  IADD3.X R57, PT, PT, R10, R47, R44, P0, !PT ;  /* 0x0000002f0a397210 */ /* 0x000fe400007fe42c */
[----:B------:R-:W-:Y:S01]  /*8810*/  IADD3 R2, P0, PT, R190, 0x40, RZ ;  /* 0x00000040be027810 */ /* 0x000fe20007f1e0ff */
[----:B------:R3:W4:Y:S04]  /*8820*/  LDS.128 R40, [R172+0xa000] ;  /* 0x00a00000ac287984 */ /* 0x0007280000000c00 */
[----:B------:R-:W-:Y:S01]  /*8830*/  IMAD.X R53, RZ, RZ, RZ, P0 ;  /* 0x000000ffff357224 */ /* 0x000fe200000e06ff */
[----:B------:R3:W2:Y:S01]  /*8840*/  LDS.128 R36, [R172+0xc000] ;  /* 0x00c00000ac247984 */ /* 0x0006a20000000c00 */
[----:B-1----:R-:W-:-:S03]  /*8850*/  IMAD.WIDE.U32 R56, R8, UR20, R56 ;  /* 0x0000001408387c25 */ /* 0x002fc6000f8e0038 */
[----:B------:R3:W1:Y:S01]  /*8860*/  LDS.128 R32, [R172+0xf000] ;  /* 0x00f00000ac207984 */ /* 0x0006620000000c00 */
[----:B------:R-:W-:-:S03]  /*8870*/  IMAD R54, R9, UR20, R57 ;  /* 0x0000001409367c24 */ /* 0x000fc6000f8e0239 */
[----:B------:R3:W1:Y:S04]  /*8880*/  LDS.128 R28, [R172+0x10000] ;  /* 0x01000000ac1c7984 */ /* 0x0006680000000c00 */
[----:B------:R3:W1:Y:S04]  /*8890*/  LDS.128 R24, [R172+0x11000] ;  /* 0x01100000ac187984 */ /* 0x0006680000000c00 */
[----:B------:R3:W1:Y:S04]  /*88a0*/  LDS.128 R20, [R172+0x12000] ;  /* 0x01200000ac147984 */ /* 0x0006680000000c00 */
[----:B------:R3:W1:Y:S04]  /*88b0*/  LDS.128 R16, [R172+0x13000] ;  /* 0x01300000ac107984 */ /* 0x0006680000000c00 */
[----:B------:R3:W1:Y:S01]  /*88c0*/  LDS.128 R12, [R172+0x14000] ;  /* 0x01400000ac0c7984 */ /* 0x0006620000000c00 */
[----:B--2-4-:R-:W-:Y:S05]  /*88d0*/  @P3 BRA `(.L_x_579) ;  /* 0x0000000000443947 */ /* 0x014fea0003800000 */
[----:B------:R-:W2:Y:S01]  /*88e0*/  LDCU UR12, c[0x0][0x440] ;  /* 0x00008800ff0c77ac */ /* 0x000ea20008000800 */
[----:B------:R-:W4:Y:S01]  /*88f0*/  LDS.128 R48, [R172+0xb000] ;  /* 0x00b00000ac307984 */ /* 0x000f220000000c00 */
[----:B------:R-:W-:Y:S01]  /*8900*/  IMAD.MOV.U32 R58, RZ, RZ, R56 ;  /* 0x000000ffff3a7224 */ /* 0x000fe200078e0038 */
[----:B------:R-:W3:Y:S02]  /*8910*/  LDCU.64 UR6, c[0x0][0x560] ;  /* 0x0000ac00ff0677ac */ /* 0x000ee40008000a00 */
[----:B------:R-:W1:Y:S01]  /*8920*/  LDS.128 R44, [R172+0xd000] ;  /* 0x00d00000ac2c7984 */ /* 0x000e620000000c00 */
[----:B------:R-:W-:Y:S02]  /*8930*/  IMAD.MOV.U32 R59, RZ, RZ, R54 ;  /* 0x000000ffff3b7224 */ /* 0x000fe400078e0036 */
[----:B------:R-:W-:-:S04]  /*8940*/  IMAD.WIDE.U32 R60, R190, R4, R58 ;  /* 0x00000004be3c7225 */ /* 0x000fc800078e003a */
[----:B------:R-:W-:Y:S01]  /*8950*/  IMAD R55, R190, R5, R61 ;  /* 0x00000005be377224 */ /* 0x000fe200078e023d */
[----:B--2---:R-:W-:Y:S02]  /*8960*/  ISETP.GE.AND P2, PT, R188, UR12, PT ;  /* 0x0000000cbc007c0c */ /* 0x004fe4000bf46270 */
[----:B------:R-:W-:Y:S02]  /*8970*/  ISETP.GE.AND P1, PT, R185, UR12, PT ;  /* 0x0000000cb9007c0c */ /* 0x000fe4000bf26270 */
[----:B------:R-:W-:Y:S02]  /*8980*/  ISETP.GE.AND P0, PT, R184, UR12, PT ;  /* 0x0000000cb8007c0c */ /* 0x000fe4000bf06270 */
[----:B---3--:R-:W-:-:S04]  /*8990*/  LEA R58, P4, R60, UR6, 0x1 ;  /* 0x000000063c3a7c11 */ /* 0x008fc8000f8808ff */
[----:B------:R-:W-:-:S03]  /*89a0*/  LEA.HI.X R59, R60, UR7, R55, 0x1, P4 ;  /* 0x000000073c3b7c11 */ /* 0x000fc6000a0f0c37 */
[----:B------:R-:W2:Y:S04]  /*89b0*/  @!P2 LDS.128 R8, [R172+0x9000] ;  /* 0x00900000ac08a984 */ /* 0x000ea80000000c00 */
[----:B----4-:R4:W-:Y:S04]  /*89c0*/  @!P1 STG.E.128 desc[UR24][R58.64+0x40], R48 ;  /* 0x000040303a009986 */ /* 0x0109e8000c101d18 */
[----:B-1----:R4:W-:Y:S04]  /*89d0*/  @!P0 STG.E.128 desc[UR24][R58.64+0x80], R44 ;  /* 0x0000802c3a008986 */ /* 0x0029e8000c101d18 */
[----:B--2---:R4:W-:Y:S02]  /*89e0*/  @!P2 STG.E.128 desc[UR24][R58.64], R8 ;  /* 0x000000083a00a986 */ /* 0x0049e4000c101d18 */
.L_x_579:
[----:B------:R-:W-:Y:S05]  /*89f0*/  BSYNC.RECONVERGENT B0 ;  /* 0x0000000000007941 */ /* 0x000fea0003800200 */
.L_x_578:
[----:B---3--:R-:W2:Y:S01]  /*8a00*/  LDS.128 R172, [R172+0xe000] ;  /* 0x00e00000acac7984 */ /* 0x008ea20000000c00 */
[----:B------:R-:W-:Y:S04]  /*8a10*/  BSSY.RECONVERGENT B0, `(.L_x_580) ;  /* 0x0000012000007945 */ /* 0x000fe80003800200 */
[----:B------:R-:W-:Y:S05]  /*8a20*/  @P5 BRA `(.L_x_581) ;  /* 0x0000000000405947 */ /* 0x000fea0003800000 */
[----:B------:R-:W3:Y:S01]  /*8a30*/  LDCU UR9, c[0x0][0x440] ;  /* 0x00008800ff0977ac */ /* 0x000ee20008000800 */
[----:B----4-:R-:W-:Y:S01]  /*8a40*/  MOV R11, R54 ;  /* 0x00000036000b7202 */ /* 0x010fe20000000f00 */
[-C--:B------:R-:W-:Y:S01]  /*8a50*/  IMAD R8, R53, R4.reuse, RZ ;  /* 0x0000000435087224 */ /* 0x080fe200078e02ff */
[----:B------:R-:W4:Y:S01]  /*8a60*/  LDCU.64 UR6, c[0x0][0x560] ;  /* 0x0000ac00ff0677ac */ /* 0x000f220008000a00 */
[----:B------:R-:W-:Y:S02]  /*8a70*/  IMAD.MOV.U32 R10, RZ, RZ, R56 ;  /* 0x000000ffff0a7224 */ /* 0x000fe400078e0038 */
[C---:B------:R-:W-:Y:S02]  /*8a80*/  IMAD R8, R2.reuse, R5, R8 ;  /* 0x0000000502087224 */ /* 0x040fe400078e0208 */
[----:B------:R-:W-:-:S04]  /*8a90*/  IMAD.WIDE.U32 R10, R2, R4, R10 ;  /* 0x00000004020a7225 */ /* 0x000fc800078e000a */
[----:B------:R-:W-:Y:S01]  /*8aa0*/  IMAD.IADD R8, R8, 0x1, R11 ;  /* 0x0000000108087824 */ /* 0x000fe200078e020b */
[----:B---3--:R-:W-:Y:S02]  /*8ab0*/  ISETP.GE.AND P2, PT, R188, UR9, PT ;  /* 0x00000009bc007c0c */ /* 0x008fe4000bf46270 */
[----:B------:R-:W-:Y:S02]  /*8ac0*/  ISETP.GE.AND P1, PT, R185, UR9, PT ;  /* 0x00000009b9007c0c */ /* 0x000fe4000bf26270 */
[----:B------:R-:W-:Y:S02]  /*8ad0*/  ISETP.GE.AND P0, PT, R184, UR9, PT ;  /* 0x00000009b8007c0c */ /* 0x000fe4000bf06270 */
[----:B----4-:R-:W-:-:S04]  /*8ae0*/  LEA R4, P4, R10, UR6, 0x1 ;  /* 0x000000060a047c11 */ /* 0x010fc8000f8808ff */
[----:B------:R-:W-:-:S05]  /*8af0*/  LEA.HI.X R5, R10, UR7, R8, 0x1, P4 ;  /* 0x000000070a057c11 */ /* 0x000fca000a0f0c08 */
[----:B------:R3:W-:Y:S04]  /*8b00*/  @!P2 STG.E.128 desc[UR24][R4.64], R40 ;  /* 0x000000280400a986 */ /* 0x0007e8000c101d18 */
[----:B------:R3:W-:Y:S04]  /*8b10*/  @!P1 STG.E.128 desc[UR24][R4.64+0x40], R36 ;  /* 0x0000402404009986 */ /* 0x0007e8000c101d18 */
[----:B--2---:R3:W-:Y:S02]  /*8b20*/  @!P0 STG.E.128 desc[UR24][R4.64+0x80], R172 ;  /* 0x000080ac04008986 */ /* 0x0047e4000c101d18 */
.L_x_581:
[----:B------:R-:W-:Y:S05]  /*8b30*/  BSYNC.RECONVERGENT B0 ;  /* 0x0000000000007941 */ /* 0x000fea0003800200 */
.L_x_580:
[----:B---3--:R-:W-:Y:S01]  /*8b40*/  MOV R4, R188 ;  /* 0x000000bc00047202 */ /* 0x008fe20000000f00 */
[----:B------:R-:W-:Y:S01]  /*8b50*/  UIMAD UR8, UR8, UR10, URZ ;  /* 0x0000000a080872a4 */ /* 0x000fe2000f8e02ff */
[----:B------:R-:W-:Y:S01]  /*8b60*/  MOV R5, RZ ;  /* 0x000000ff00057202 */ /* 0x000fe20000000f00 */
[----:B------:R-:W-:Y:S02]  /*8b70*/  BSSY.RECONVERGENT B0, `(.L_x_582) ;  /* 0x0000015000007945 */ /* 0x000fe40003800200 */
[----:B------:R-:W-:Y:S01]  /*8b80*/  UIMAD UR8, UR5, UR11, UR8 ;  /* 0x0000000b050872a4 */ /* 0x000fe2000f8e0208 */
[----:B------:R-:W-:-:S03]  /*8b90*/  IMAD.WIDE.U32 R4, R52, UR5, R4 ;  /* 0x0000000534047c25 */ /* 0x000fc6000f8e0004 */
[----:B------:R-:W-:-:S04]  /*8ba0*/  IADD3 R4, P0, PT, R3, R4, RZ ;  /* 0x0000000403047210 */ /* 0x000fc80007f1e0ff */
[----:B------:R-:W-:-:S03]  /*8bb0*/  IADD3.X R5, PT, PT, R0, UR8, R5, P0, !PT ;  /* 0x0000000800057c10 */ /* 0x000fc600087fe405 */
[----:B------:R-:W-:-:S04]  /*8bc0*/  IMAD.WIDE.U32 R4, R6, UR20, R4 ;  /* 0x0000001406047c25 */ /* 0x000fc8000f8e0004 */
[----:B------:R-:W-:Y:S01]  /*8bd0*/  IMAD R7, R7, UR20, R5 ;  /* 0x0000001407077c24 */ /* 0x000fe2000f8e0205 */
[----:B------:R-:W-:Y:S06]  /*8be0*/  @P3 BRA `(.L_x_583) ;  /* 0x0000000000343947 */ /* 0x000fec0003800000 */
[----:B------:R-:W3:Y:S01]  /*8bf0*/  LDCU UR5, c[0x0][0x440] ;  /* 0x00008800ff0577ac */ /* 0x000ee20008000800 */
[----:B------:R-:W-:Y:S01]  /*8c00*/  IMAD.MOV.U32 R6, RZ, RZ, R4 ;  /* 0x000000ffff067224 */ /* 0x000fe200078e0004 */
[----:B------:R-:W1:Y:S03]  /*8c10*/  LDCU.64 UR6, c[0x0][0x568] ;  /* 0x0000ad00ff0677ac */ /* 0x000e660008000a00 */
[----:B----4-:R-:W-:-:S04]  /*8c20*/  IMAD.WIDE.U32 R10, R190, UR10, R6 ;  /* 0x0000000abe0a7c25 */ /* 0x010fc8000f8e0006 */
[----:B------:R-:W-:Y:S01]  /*8c30*/  IMAD R0, R190, UR11, R11 ;  /* 0x0000000bbe007c24 */ /* 0x000fe2000f8e020b */
[----:B---3--:R-:W-:Y:S02]  /*8c40*/  ISETP.GE.AND P2, PT, R188, UR5, PT ;  /* 0x00000005bc007c0c */ /* 0x008fe4000bf46270 */
[----:B------:R-:W-:Y:S02]  /*8c50*/  ISETP.GE.AND P1, PT, R185, UR5, PT ;  /* 0x00000005b9007c0c */ /* 0x000fe4000bf26270 */
[----:B------:R-:W-:Y:S02]  /*8c60*/  ISETP.GE.AND P0, PT, R184, UR5, PT ;  /* 0x00000005b8007c0c */ /* 0x000fe4000bf06270 */
[----:B-1----:R-:W-:-:S04]  /*8c70*/  LEA R8, P3, R10, UR6, 0x1 ;  /* 0x000000060a087c11 */ /* 0x002fc8000f8608ff */
[----:B------:R-:W-:-:S05]  /*8c80*/  LEA.HI.X R9, R10, UR7, R0, 0x1, P3 ;  /* 0x000000070a097c11 */ /* 0x000fca00098f0c00 */
[----:B------:R3:W-:Y:S04]  /*8c90*/  @!P2 STG.E.128 desc[UR24][R8.64], R32 ;  /* 0x000000200800a986 */ /* 0x0007e8000c101d18 */
[----:B------:R3:W-:Y:S04]  /*8ca0*/  @!P1 STG.E.128 desc[UR24][R8.64+0x40], R24 ;  /* 0x0000401808009986 */ /* 0x0007e8000c101d18 */
[----:B------:R3:W-:Y:S02]  /*8cb0*/  @!P0 STG.E.128 desc[UR24][R8.64+0x80], R16 ;  /* 0x0000801008008986 */ /* 0x0007e4000c101d18 */
.L_x_583:
[----:B------:R-:W-:Y:S05]  /*8cc0*/  BSYNC.RECONVERGENT B0 ;  /* 0x0000000000007941 */ /* 0x000fea0003800200 */
.L_x_582:
[----:B------:R-:W-:Y:S05]  /*8cd0*/  @P5 BRA `(.L_x_550) ;  /* 0x00000000003c5947 */ /* 0x000fea0003800000 */
[----:B------:R-:W1:Y:S01]  /*8ce0*/  LDCU UR5, c[0x0][0x440] ;  /* 0x00008800ff0577ac */ /* 0x000e620008000800 */
[----:B------:R-:W-:Y:S02]  /*8cf0*/  IMAD R53, R53, UR10, RZ ;  /* 0x0000000a35357c24 */ /* 0x000fe4000f8e02ff */
[----:B------:R-:W-:Y:S01]  /*8d00*/  IMAD.MOV.U32 R5, RZ, RZ, R7 ;  /* 0x000000ffff057224 */ /* 0x000fe200078e0007 */
[----:B------:R-:W2:Y:S01]  /*8d10*/  LDCU.64 UR6, c[0x0][0x568] ;  /* 0x0000ad00ff0677ac */ /* 0x000ea20008000a00 */
[C---:B------:R-:W-:Y:S02]  /*8d20*/  IMAD R53, R2.reuse, UR11, R53 ;  /* 0x0000000b02357c24 */ /* 0x040fe4000f8e0235 */
[----:B------:R-:W-:-:S04]  /*8d30*/  IMAD.WIDE.U32 R4, R2, UR10, R4 ;  /* 0x0000000a02047c25 */ /* 0x000fc8000f8e0004 */
[----:B------:R-:W-:Y:S01]  /*8d40*/  IMAD.IADD R53, R53, 0x1, R5 ;  /* 0x0000000135357824 */ /* 0x000fe200078e0205 */
[----:B-1----:R-:W-:Y:S02]  /*8d50*/  ISETP.GE.AND P2, PT, R188, UR5, PT ;  /* 0x00000005bc007c0c */ /* 0x002fe4000bf46270 */
[----:B------:R-:W-:Y:S02]  /*8d60*/  ISETP.GE.AND P1, PT, R185, UR5, PT ;  /* 0x00000005b9007c0c */ /* 0x000fe4000bf26270 */
[----:B------:R-:W-:Y:S02]  /*8d70*/  ISETP.GE.AND P0, PT, R184, UR5, PT ;  /* 0x00000005b8007c0c */ /* 0x000fe4000bf06270 */
[----:B--2---:R-:W-:-:S04]  /*8d80*/  LEA R2, P3, R4, UR6, 0x1 ;  /* 0x0000000604027c11 */ /* 0x004fc8000f8608ff */
[----:B------:R-:W-:-:S05]  /*8d90*/  LEA.HI.X R3, R4, UR7, R53, 0x1, P3 ;  /* 0x0000000704037c11 */ /* 0x000fca00098f0c35 */
[----:B------:R1:W-:Y:S04]  /*8da0*/  @!P2 STG.E.128 desc[UR24][R2.64], R28 ;  /* 0x0000001c0200a986 */ /* 0x0003e8000c101d18 */
[----:B------:R1:W-:Y:S04]  /*8db0*/  @!P1 STG.E.128 desc[UR24][R2.64+0x40], R20 ;  /* 0x0000401402009986 */ /* 0x0003e8000c101d18 */
[----:B------:R1:W-:Y:S02]  /*8dc0*/  @!P0 STG.E.128 desc[UR24][R2.64+0x80], R12 ;  /* 0x0000800c02008986 */ /* 0x0003e4000c101d18 */
.L_x_550:
[----:B------:R-:W-:Y:S05]  /*8dd0*/  BSYNC.RECONVERGENT B1 ;  /* 0x0000000000017941 */ /* 0x000fea0003800200 */
.L_x_528:
[----:B------:R-:W2:Y:S01]  /*8de0*/  LDCU UR6, c[0x0][0x438] ;  /* 0x00008700ff0677ac */ /* 0x000ea20008000800 */
[----:B------:R-:W1:Y:S01]  /*8df0*/  LDC R0, c[0x0][0x438] ;  /* 0x00010e00ff007b82 */ /* 0x000e620000000800 */
[----:B------:R-:W4:Y:S01]  /*8e00*/  LDCU UR7, c[0x0][0x370] ;  /* 0x00006e00ff0777ac */ /* 0x000f220008000800 */
[----:B--2---:R-:W-:-:S04]  /*8e10*/  UIADD3 UR6, UPT, UPT, UR6, 0x7f, URZ ;  /* 0x0000007f06067890 */ /* 0x004fc8000fffe0ff */
[----:B------:R-:W-:Y:S02]  /*8e20*/  USHF.R.S32.HI UR5, URZ, 0x1f, UR6 ;  /* 0x0000001fff057899 */ /* 0x000fe40008011406 */
[----:B----4-:R-:W-:Y:S02]  /*8e30*/  UIADD3 UR23, UPT, UPT, UR7, UR23, URZ ;  /* 0x0000001707177290 */ /* 0x010fe4000fffe0ff */
[----:B------:R-:W-:-:S04]  /*8e40*/  ULEA.HI UR5, UR5, UR6, URZ, 0x7 ;  /* 0x0000000605057291 */ /* 0x000fc8000f8f38ff */
[----:B------:R-:W-:-:S04]  /*8e50*/  USHF.R.S32.HI UR5, URZ, 0x7, UR5 ;  /* 0x00000007ff057899 */ /* 0x000fc80008011405 */
[----:B------:R-:W-:-:S09]  /*8e60*/  UISETP.GE.AND UP0, UPT, UR23, UR5, UPT ;  /* 0x000000051700728c */ /* 0x000fd2000bf06270 */
[----:B------:R-:W-:Y:S05]  /*8e70*/  BRA.U !UP0, `(.L_x_584) ;  /* 0xffffff7508807547 */ /* 0x000fea000b83ffff */
[----:B------:R-:W-:Y:S05]  /*8e80*/  EXIT ;  /* 0x000000000000794d */ /* 0x000fea0003800000 */
.L_x_585:
        /* <DEDUP_REMOVED lines=15> */
.L_x_891:


//--------------------- .text._ZN5flash44flash_bwd_dq_dk_dv_loop_seqk_parallel_kernelI23Flash_bwd_kernel_traitsILi96ELi64ELi128ELi8ELi2ELi4ELi4ELb0ELb0EN7cutlass10bfloat16_tE19Flash_kernel_traitsILi96ELi64ELi128ELi8ES3_EELb0ELb1ELb0ELb0ELb0ELb0ELb1EEEvNS_16Flash_bwd_paramsE --------------------------
	.section	.text._ZN5flash44flash_bwd_dq_dk_dv_loop_seqk_parallel_kernelI23Flash_bwd_kernel_traitsILi96ELi64ELi128ELi8ELi2ELi4ELi4ELb0ELb0EN7cutlass10bfloat16_tE19Flash_kernel_traitsILi96ELi64ELi128ELi8ES3_EELb0ELb1ELb0ELb0ELb0ELb0ELb1EEEvNS_16Flash_bwd_paramsE,"ax",@progbits
	.align	128
        .global         _ZN5flash44flash_bwd_dq_dk_dv_loop_seqk_parallel_kernelI23Flash_bwd_kernel_traitsILi96ELi64ELi128ELi8ELi2ELi4ELi4ELb0ELb0EN7cutlass10bfloat16_tE19Flash_kernel_traitsILi96ELi64ELi128ELi8ES3_EELb0ELb1ELb0ELb0ELb0ELb0ELb1EEEvNS_16Flash_bwd_paramsE
        .type           _ZN5flash44flash_bwd_dq_dk_dv_loop_seqk_parallel_kernelI23Flash_bwd_kernel_traitsILi96ELi64ELi128ELi8ELi2ELi4ELi4ELb0ELb0EN7cutlass10bfloat16_tE19Flash_kernel_traitsILi96ELi64ELi128ELi8ES3_EELb0ELb1ELb0ELb0ELb0ELb0ELb1EEEvNS_16Flash_bwd_paramsE,@function
        .size           _ZN5flash44flash_bwd_dq_dk_dv_loop_seqk_parallel_kernelI23Flash_bwd_kernel_traitsILi96ELi64ELi128ELi8ELi2ELi4ELi4ELb0ELb0EN7cutlass10bfloat16_tE19Flash_kernel_traitsILi96ELi64ELi128ELi8ES3_EELb0ELb1ELb0ELb0ELb0ELb0ELb1EEEvNS_16Flash_bwd_paramsE,(.L_x_892 - _ZN5flash44flash_bwd_dq_dk_dv_loop_seqk_parallel_kernelI23Flash_bwd_kernel_traitsILi96ELi64ELi128ELi8ELi2ELi4ELi4ELb0ELb0EN7cutlass10bfloat16_tE19Flash_kernel_traitsILi96ELi64ELi128ELi8ES3_EELb0ELb1ELb0ELb0ELb0ELb0ELb1EEEvNS_16Flash_bwd_paramsE)
        .other          _ZN5flash44flash_bwd_dq_dk_dv_loop_seqk_parallel_kernelI23Flash_bwd_kernel_traitsILi96ELi64ELi128ELi8ELi2ELi4ELi4ELb0ELb0EN7cutlass10bfloat16_tE19Flash_kernel_traitsILi96ELi64ELi128ELi8ES3_EELb0ELb1ELb0ELb0ELb0ELb0ELb1EEEvNS_16Flash_bwd_paramsE,@"STO_CUDA_ENTRY STV_DEFAULT"
_ZN5flash44flash_bwd_dq_dk_dv_loop_seqk_parallel_kernelI23Flash_bwd_kernel_traitsILi96ELi64ELi128ELi8ELi2ELi4ELi4ELb0ELb0EN7cutlass10bfloat16_tE19Flash_kernel_traitsILi96ELi64ELi128ELi8ES3_EELb0ELb1ELb0ELb0ELb0ELb0ELb1EEEvNS_16Flash_bwd_paramsE:
.text._ZN5flash44flash_bwd_dq_dk_dv_loop_seqk_parallel_kernelI23Flash_bwd_kernel_traitsILi96ELi64ELi128ELi8ELi2ELi4ELi4ELb0ELb0EN7cutlass10bfloat16_tE19Flash_kernel_traitsILi96ELi64ELi128ELi8ES3_EELb0ELb1ELb0ELb0ELb0ELb0ELb1EEEvNS_16Flash_bwd_paramsE:
        /* <DEDUP_REMOVED lines=12> */
[----:B------:R-:W3:Y:S01]  /*00c0*/  S2UR UR28, SR_CgaCtaId ;  /* 0x00000000001c79c3 */ /* 0x000ee20000008800 */
[----:B------:R-:W4:Y:S01]  /*00d0*/  LDCU.64 UR4, c[0x0][0x468] ;  /* 0x00008d00ff0477ac */ /* 0x000f220008000a00 */
[----:B------:R-:W5:Y:S06]  /*00e0*/  LDCU.U8 UR8, c[0x0][0x532] ;  /* 0x0000a640ff0877ac */ /* 0x000f6c0008000000 */
[----:B------:R-:W-:Y:S01]  /*00f0*/  S2UR UR27, SR_CTAID.Z ;  /* 0x00000000001b79c3 */ /* 0x000fe20000002700 */
[----:B------:R-:W3:Y:S01]  /*0100*/  LDCU UR10, c[0x0][0x438] ;  /* 0x00008700ff0a77ac */ /* 0x000ee20008000800 */
[----:B------:R-:W3:Y:S06]  /*0110*/  LDCU.64 UR38, c[0x0][0x358] ;  /* 0x00006b00ff2677ac */ /* 0x000eec0008000a00 */
[----:B------:R-:W-:Y:S01]  /*0120*/  S2UR UR25, SR_CTAID.X ;  /* 0x00000000001979c3 */ /* 0x000fe20000002500 */
[----:B-1----:R-:W-:-:S02]  /*0130*/  ULEA UR42, UP0, UR45, UR42, 0x2 ;  /* 0x0000002a2d2a7291 */ /* 0x002fc4000f8010ff */
[----:B--2---:R-:W-:Y:S02]  /*0140*/  UISETP.NE.U32.AND UP1, UPT, UR6, URZ, UPT ;  /* 0x000000ff0600728c */ /* 0x004fe4000bf25070 */
[----:B------:R-:W-:Y:S02]  /*0150*/  ULEA.HI.X UR43, UR45, UR43, URZ, 0x2, UP0 ;  /* 0x0000002b2d2b7291 */ /* 0x000fe400080f14ff */
[----:B------:R-:W-:Y:S01]  /*0160*/  UISETP.NE.U32.AND UP0, UPT, UR6, URZ, UPT ;  /* 0x000000ff0600728c */ /* 0x000fe2000bf05070 */
[----:B------:R-:W-:Y:S01]  /*0170*/  S2UR UR22, SR_CTAID.Y ;  /* 0x00000000001679c3 */ /* 0x000fe20000002600 */
[----:B----4-:R-:W-:Y:S02]  /*0180*/  UISETP.EQ.U32.AND UP2, UPT, UR4, URZ, UPT ;  /* 0x000000ff0400728c */ /* 0x010fe4000bf42070 */
[----:B------:R-:W-:Y:S02]  /*0190*/  UISETP.NE.U32.AND UP6, UPT, UR4, URZ, UPT ;  /* 0x000000ff0400728c */ /* 0x000fe4000bfc5070 */
[----:B------:R-:W-:-:S02]  /*01a0*/  UISETP.NE.AND.EX UP5, UPT, UR7, URZ, UPT, UP1 ;  /* 0x000000ff0700728c */ /* 0x000fc4000bfa5310 */
[----:B------:R-:W-:Y:S01]  /*01b0*/  UISETP.NE.AND.EX UP4, UPT, UR7, URZ, UPT, UP0 ;  /* 0x000000ff0700728c */ /* 0x000fe2000bf85300 */
[----:B------:R-:W1:Y:S01]  /*01c0*/  S2UR UR4, SR_CgaCtaId ;  /* 0x00000000000479c3 */ /* 0x000e620000008800 */
[----:B------:R-:W2:Y:S01]  /*01d0*/  LDCU.64 UR6, c[0x0][0x470] ;  /* 0x00008e00ff0677ac */ /* 0x000ea20008000a00 */
[----:B-----5:R-:W-:Y:S02]  /*01e0*/  UISETP.NE.AND UP3, UPT, UR8, URZ, UPT ;  /* 0x000000ff0800728c */ /* 0x020fe4000bf65270 */
[----:B------:R-:W-:-:S04]  /*01f0*/  UISETP.NE.AND.EX UP6, UPT, UR5, URZ, UPT, UP6 ;  /* 0x000000ff0500728c */ /* 0x000fc8000bfc5360 */
[----:B------:R-:W4:Y:S01]  /*0200*/  S2UR UR24, SR_CTAID.Z ;  /* 0x00000000001879c3 */ /* 0x000f220000002700 */
[----:B------:R-:W-:Y:S01]  /*0210*/  UISETP.EQ.OR.EX UP0, UPT, UR5, URZ, !UP3, UP2 ;  /* 0x000000ff0500728c */ /* 0x000fe2000df02720 */
[----:B------:R-:W-:Y:S02]  /*0220*/  UMOV UR8, 0x400 ;  /* 0x0000040000087882 */ /* 0x000fe40000000000 */
[----:B------:R-:W-:Y:S01]  /*0230*/  UMOV UR5, 0x400 ;  /* 0x0000040000057882 */ /* 0x000fe20000000000 */
[----:B------:R-:W-:Y:S02]  /*0240*/  UP2UR UR30, UPR, URZ, 0x1 ;  /* 0x00000001ff1e7883 */ /* 0x000fe40008000000 */
[----:B------:R-:W-:Y:S01]  /*0250*/  UP2UR UR29, UPR, URZ, 0x8 ;  /* 0x00000008ff1d7883 */ /* 0x000fe20008000000 */
[----:B------:R-:W4:Y:S01]  /*0260*/  LDCU.64 UR32, c[0x0][0x460] ;  /* 0x00008c00ff2077ac */ /* 0x000f220008000a00 */
[----:B--2---:R-:W-:Y:S01]  /*0270*/  UISETP.NE.U32.AND UP0, UPT, UR6, URZ, UPT ;  /* 0x000000ff0600728c */ /* 0x004fe2000bf05070 */
[----:B------:R-:W2:Y:S01]  /*0280*/  LDCU UR23, c[0x0][0x438] ;  /* 0x00008700ff1777ac */ /* 0x000ea20008000800 */
[----:B------:R-:W2:Y:S01]  /*0290*/  @!UP4 LDCU UR26, c[0x0][0x434] ;  /* 0x00008680ff1ac7ac */ /* 0x000ea20008000800 */
[----:B---3--:R-:W-:-:S02]  /*02a0*/  ULEA UR28, UR28, UR8, 0x18 ;  /* 0x000000081c1c7291 */ /* 0x008fc4000f8ec0ff */
[----:B-1----:R-:W-:Y:S02]  /*02b0*/  ULEA UR4, UR4, UR5, 0x18 ;  /* 0x0000000504047291 */ /* 0x002fe4000f8ec0ff */
[----:B------:R-:W-:Y:S01]  /*02c0*/  UISETP.NE.AND.EX UP3, UPT, UR7, URZ, UPT, UP0 ;  /* 0x000000ff0700728c */ /* 0x000fe2000bf65300 */
[----:B------:R-:W-:Y:S01]  /*02d0*/  UMOV UR34, 0xffffd000 ;  /* 0xffffd00000227882 */ /* 0x000fe20000000000 */
[----:B------:R-:W-:Y:S01]  /*02e0*/  UMOV UR35, URZ ;  /* 0x000000ff00237c82 */ /* 0x000fe20008000000 */
[----:B------:R-:W-:-:S08]  /*02f0*/  UMOV UR36, URZ ;  /* 0x000000ff00247c82 */ /* 0x000fd00008000000 */
.L_x_644:
        /* <DEDUP_REMOVED lines=9> */
[----:B----4-:R-:W-:Y:S02]  /*0390*/  UIMAD.WIDE.U32 UR12, UR45, 0x4, UR32 ;  /* 0x000000042d0c78a5 */ /* 0x010fe4000f8e0020 */
[----:B-1----:R-:W-:Y:S01]  /*03a0*/  UISETP.NE.U32.AND UP0, UPT, UR8, URZ, UPT ;  /* 0x000000ff0800728c */ /* 0x002fe2000bf05070 */
[----:B------:R-:W-:Y:S02]  /*03b0*/  PLOP3.LUT P3, PT, PT, PT, UP2, 0x80, 0x8 ;  /* 0x000000000008781c */ /* 0x000fe40003f6f028 */
[----:B------:R-:W3:Y:S01]  /*03c0*/  @P1 LDG.E R3, desc[UR38][R2.64] ;  /* 0x0000002602031981 */ /* 0x000ee2000c1e1900 */
[----:B------:R-:W-:-:S06]  /*03d0*/  UISETP.NE.AND.EX UP0, UPT, UR9, URZ, UPT, UP0 ;  /* 0x000000ff0900728c */ /* 0x000fcc000bf05300 */
[----:B------:R-:W-:-:S05]  /*03e0*/  PLOP3.LUT P0, PT, PT, PT, UP0, 0x80, 0x8 ;  /* 0x000000000008781c */ /* 0x000fca0003f0f008 */
[----:B------:R-:W-:Y:S01]  /*03f0*/  @UP0 ULEA UR14, UP1, UR45, UR8, 0x2 ;  /* 0x000000082d0e0291 */ /* 0x000fe2000f8210ff */
[----:B--2---:R-:W-:Y:S01]  /*0400*/  IMAD.U32 R6, RZ, RZ, UR12 ;  /* 0x0000000cff067e24 */ /* 0x004fe2000f8e00ff */
[----:B------:R-:W1:Y:S02]  /*0410*/  @!UP0 LDCU UR5, c[0x0][0x43c] ;  /* 0x00008780ff0587ac */ /* 0x000e640008000800 */
[----:B------:R-:W-:Y:S02]  /*0420*/  @UP0 ULEA.HI.X UR15, UR45, UR9, URZ, 0x2, UP1 ;  /* 0x000000092d0f0291 */ /* 0x000fe400088f14ff */
[----:B------:R-:W-:Y:S01]  /*0430*/  IMAD.U32 R4, RZ, RZ, UR14 ;  /* 0x0000000eff047e24 */ /* 0x000fe2000f8e00ff */
[----:B------:R-:W4:Y:S01]  /*0440*/  @!UP0 LDCU.64 UR8, c[0x0][0x488] ;  /* 0x00009100ff0887ac */ /* 0x000f220008000a00 */
[----:B------:R-:W-:Y:S02]  /*0450*/  IMAD.U32 R7, RZ, RZ, UR13 ;  /* 0x0000000dff077e24 */ /* 0x000fe4000f8e00ff */
[----:B------:R-:W-:-:S03]  /*0460*/  IMAD.U32 R5, RZ, RZ, UR15 ;  /* 0x0000000fff057e24 */ /* 0x000fc6000f8e00ff */
[----:B-----5:R-:W5:Y:S04]  /*0470*/  @P2 LDG.E R2, desc[UR38][R6.64+0x4] ;  /* 0x0000042606022981 */ /* 0x020f68000c1e1900 */
[----:B------:R-:W2:Y:S01]  /*0480*/  @P0 LDG.E R0, desc[UR38][R4.64] ;  /* 0x0000002604000981 */ /* 0x000ea2000c1e1900 */
[----:B------:R-:W-:Y:S01]  /*0490*/  UMOV UR40, URZ ;  /* 0x000000ff00287c82 */ /* 0x000fe20008000000 */
[----:B----4-:R-:W-:-:S04]  /*04a0*/  @!UP0 UISETP.NE.U32.AND UP1, UPT, UR8, URZ, UPT ;  /* 0x000000ff0800828c */ /* 0x010fc8000bf25070 */
[----:B------:R-:W-:Y:S01]  /*04b0*/  @!UP0 UISETP.NE.AND.EX UP1, UPT, UR9, URZ, UPT, UP1 ;  /* 0x000000ff0900828c */ /* 0x000fe2000bf25310 */
[----:B------:R-:W-:Y:S01]  /*04c0*/  UMOV UR12, 0xffffffff ;  /* 0xffffffff000c7882 */ /* 0x000fe20000000000 */
[----:B------:R-:W-:Y:S02]  /*04d0*/  UMOV UR44, 0xffffffff ;  /* 0xffffffff002c7882 */ /* 0x000fe40000000000 */
[----:B-1----:R-:W-:Y:S01]  /*04e0*/  @!UP0 USEL UR8, UR5, URZ, UP1 ;  /* 0x000000ff05088287 */ /* 0x002fe20008800000 */
[----:B------:R1:W4:Y:S02]  /*04f0*/  @P4 LDG.E R4, desc[UR38][R6.64] ;  /* 0x0000002606044981 */ /* 0x000324000c1e1900 */
[----:B-1----:R-:W-:Y:S02]  /*0500*/  IMAD.U32 R6, RZ, RZ, UR42 ;  /* 0x0000002aff067e24 */ /* 0x002fe4000f8e00ff */
[----:B------:R-:W-:-:S05]  /*0510*/  IMAD.U32 R7, RZ, RZ, UR43 ;  /* 0x0000002bff077e24 */ /* 0x000fca000f8e00ff */
[----:B------:R-:W4:Y:S01]  /*0520*/  @!P3 LDG.E R6, desc[UR38][R6.64] ;  /* 0x000000260606b981 */ /* 0x000f22000c1e1900 */
[----:B------:R-:W-:Y:S01]  /*0530*/  USHF.L.U32 UR31, UR41, 0x7, URZ ;  /* 0x00000007291f7899 */ /* 0x000fe200080006ff */
[----:B---3--:R-:W-:Y:S02]  /*0540*/  @P1 R2UR UR40, R3 ;  /* 0x00000000032812ca */ /* 0x008fe400000e0000 */
[----:B-----5:R-:W-:Y:S02]  /*0550*/  @P2 R2UR UR5, R2 ;  /* 0x00000000020522ca */ /* 0x020fe400000e0000 */
[----:B--2---:R-:W-:-:S13]  /*0560*/  @P0 R2UR UR37, R0 ;  /* 0x00000000002502ca */ /* 0x004fda00000e0000 */
[----:B------:R-:W-:Y:S01]  /*0570*/  @UP0 UIADD3 UR37, UPT, UPT, UR37, -UR40, URZ ;  /* 0x8000002825250290 */ /* 0x000fe2000fffe0ff */
        /* <DEDUP_REMOVED lines=12> */
.L_x_586:
        /* <DEDUP_REMOVED lines=33> */
.L_x_588:
[----:B------:R-:W1:Y:S01]  /*0850*/  LDCU.64 UR16, c[0x0][0x3b8] ;  /* 0x00007700ff1077ac */ /* 0x000e620008000a00 */
[----:B------:R-:W-:-:S04]  /*0860*/  UIADD3 UR5, UPT, UPT, UR40, UR44, URZ ;  /* 0x0000002c28057290 */ /* 0x000fc8000fffe0ff */
[----:B-1----:R-:W-:Y:S02]  /*0870*/  UIMAD.WIDE.U32 UR54, UR5, UR16, URZ ;  /* 0x00000010053672a5 */ /* 0x002fe4000f8e00ff */
[----:B------:R-:W-:-:S04]  /*0880*/  UIMAD UR5, UR5, UR17, URZ ;  /* 0x00000011050572a4 */ /* 0x000fc8000f8e02ff */
[----:B------:R-:W-:-:S06]  /*0890*/  UIADD3 UR5, UPT, UPT, UR55, UR5, URZ ;  /* 0x0000000537057290 */ /* 0x000fcc000fffe0ff */
[----:B------:R-:W-:-:S07]  /*08a0*/  MOV R6, UR5 ;  /* 0x0000000500067c02 */ /* 0x000fce0008000f00 */
.L_x_589:
        /* <DEDUP_REMOVED lines=9> */
[----:B-1----:R-:W-:Y:S02]  /*0940*/  IMAD.MOV R3, RZ, RZ, -R9 ;  /* 0x000000ffff037224 */ /* 0x002fe400078e0a09 */
[----:B------:R-:W-:Y:S02]  /*0950*/  IMAD.MOV.U32 R8, RZ, RZ, RZ ;  /* 0x000000ffff087224 */ /* 0x000fe400078e00ff */
[----:B------:R-:W-:-:S04]  /*0960*/  IMAD R3, R3, R4, RZ ;  /* 0x0000000403037224 */ /* 0x000fc800078e02ff */
        /* <DEDUP_REMOVED lines=10> */
[----:B------:R-:W-:-:S04]  /*0a10*/  LOP3.LUT R2, R0, UR27, RZ, 0x3c, !PT ;  /* 0x0000001b00027c12 */ /* 0x000fc8000f8e3cff */
[----:B------:R-:W-:-:S07]  /*0a20*/  ISETP.GE.AND P0, PT, R2, RZ, PT ;  /* 0x000000ff0200720c */ /* 0x000fce0003f06270 */
[----:B------:R-:W-:-:S06]  /*0a30*/  @P2 VIADD R5, R5, 0x1 ;  /* 0x0000000105052836 */ /* 0x000fcc0000000000 */
        /* <DEDUP_REMOVED lines=17> */
.L_x_590:
[----:B------:R-:W1:Y:S01]  /*0b50*/  LDCU.64 UR14, c[0x0][0x3c0] ;  /* 0x00007800ff0e77ac */ /* 0x000e620008000a00 */
[----:B------:R-:W-:-:S04]  /*0b60*/  UIADD3 UR8, UPT, UPT, UR40, UR44, URZ ;  /* 0x0000002c28087290 */ /* 0x000fc8000fffe0ff */
[----:B-1----:R-:W-:Y:S02]  /*0b70*/  UIMAD.WIDE.U32 UR10, UR8, UR14, URZ ;  /* 0x0000000e080a72a5 */ /* 0x002fe4000f8e00ff */
[----:B------:R-:W-:-:S04]  /*0b80*/  UIMAD UR8, UR8, UR15, URZ ;  /* 0x0000000f080872a4 */ /* 0x000fc8000f8e02ff */
[----:B------:R-:W-:Y:S01]  /*0b90*/  UIADD3 UR8, UPT, UPT, UR11, UR8, URZ ;  /* 0x000000080b087290 */ /* 0x000fe2000fffe0ff */
[----:B------:R-:W-:-:S05]  /*0ba0*/  UMOV UR52, UR10 ;  /* 0x0000000a00347c82 */ /* 0x000fca0008000000 */
[----:B------:R-:W-:-:S07]  /*0bb0*/  MOV R7, UR8 ;  /* 0x0000000800077c02 */ /* 0x000fce0008000f00 */
.L_x_591:
        /* <DEDUP_REMOVED lines=27> */
.L_x_592:
[----:B------:R-:W-:Y:S02]  /*0d70*/  UIMAD.WIDE.U32 UR58, UR64, UR12, URZ ;  /* 0x0000000c403a72a5 */ /* 0x000fe4000f8e00ff */
[----:B------:R-:W-:-:S04]  /*0d80*/  UIMAD UR8, UR65, UR12, URZ ;  /* 0x0000000c410872a4 */ /* 0x000fc8000f8e02ff */
[----:B------:R-:W-:Y:S02]  /*0d90*/  UIADD3 UR8, UPT, UPT, UR59, UR8, URZ ;  /* 0x000000083b087290 */ /* 0x000fe4000fffe0ff */
.L_x_593:
        /* <DEDUP_REMOVED lines=20> */
.L_x_594:
[----:B------:R-:W1:Y:S01]  /*0ee0*/  LDCU UR60, c[0x0][0x434] ;  /* 0x00008680ff3c77ac */ /* 0x000e620008000800 */
[----:B------:R-:W-:-:S04]  /*0ef0*/  UIMAD UR10, UR45, UR62, UR27 ;  /* 0x0000003e2d0a72a4 */ /* 0x000fc8000f8e021b */
[----:B-1----:R-:W-:Y:S02]  /*0f00*/  UIMAD UR60, UR10, UR60, URZ ;  /* 0x0000003c0a3c72a4 */ /* 0x002fe4000f8e02ff */
.L_x_595:
        /* <DEDUP_REMOVED lines=11> */
.L_x_596:
[----:B------:R-:W1:Y:S01]  /*0fc0*/  LDCU UR59, c[0x0][0x444] ;  /* 0x00008880ff3b77ac */ /* 0x000e620008000800 */
[----:B------:R-:W-:-:S04]  /*0fd0*/  UIMAD UR10, UR45, UR62, UR27 ;  /* 0x0000003e2d0a72a4 */ /* 0x000fc8000f8e021b */
[----:B-1----:R-:W-:-:S12]  /*0fe0*/  UIMAD UR59, UR10, UR59, URZ ;  /* 0x0000003b0a3b72a4 */ /* 0x002fd8000f8e02ff */
.L_x_597:
        /* <DEDUP_REMOVED lines=20> */
[----:B-1----:R-:W-:Y:S01]  /*1130*/  IMAD.SHL.U32 R3, R0, 0x8, RZ ;  /* 0x0000000800037824 */ /* 0x002fe200078e00ff */
[----:B------:R-:W-:Y:S01]  /*1140*/  USHF.R.S32.HI UR49, URZ, 0x6, UR8 ;  /* 0x00000006ff317899 */ /* 0x000fe20008011408 */
[----:B-----5:R-:W-:Y:S01]  /*1150*/  IMAD.U32 R12, RZ, RZ, UR18 ;  /* 0x00000012ff0c7e24 */ /* 0x020fe2000f8e00ff */
[----:B------:R-:W-:Y:S01]  /*1160*/  UIMAD UR64, UR20, UR13, UR64 ;  /* 0x0000000d144072a4 */ /* 0x000fe2000f8e0240 */
[----:B------:R-:W-:Y:S01]  /*1170*/  MOV R18, UR19 ;  /* 0x0000001300127c02 */ /* 0x000fe20008000f00 */
[----:B------:R-:W1:Y:S01]  /*1180*/  LDCU.64 UR18, c[0x0][0x550] ;  /* 0x0000aa00ff1277ac */ /* 0x000e620008000a00 */
[----:B------:R-:W-:-:S02]  /*1190*/  LOP3.LUT R16, R3, 0x18, RZ, 0xc0, !PT ;  /* 0x0000001803107812 */ /* 0x000fc400078ec0ff */
[----:B------:R-:W2:Y:S01]  /*11a0*/  LDCU.128 UR8, c[0x0][0x590] ;  /* 0x0000b200ff0877ac */ /* 0x000ea20008000c00 */
[----:B------:R-:W-:Y:S01]  /*11b0*/  IMAD.U32 R2, RZ, RZ, UR64 ;  /* 0x00000040ff027e24 */ /* 0x000fe2000f8e00ff */
[----:B------:R-:W-:Y:S01]  /*11c0*/  IADD3 R14, P0, PT, R16, UR66, RZ ;  /* 0x00000042100e7c10 */ /* 0x000fe2000ff1e0ff */
[----:B------:R-:W-:Y:S01]  /*11d0*/  IMAD.WIDE.U32 R10, R10, UR20, R16 ;  /* 0x000000140a0a7c25 */ /* 0x000fe2000f8e0010 */
[----:B------:R-:W-:Y:S02]  /*11e0*/  UISETP.LT.AND UP0, UPT, URZ, UR49, UPT ;  /* 0x00000031ff00728c */ /* 0x000fe4000bf01270 */
[----:B------:R-:W-:Y:S01]  /*11f0*/  IADD3.X R15, PT, PT, RZ, UR63, RZ, P0, !PT ;  /* 0x0000003fff0f7c10 */ /* 0x000fe200087fe4ff */
[----:B------:R-:W4:Y:S01]  /*1200*/  LDCU.64 UR62, c[0x0][0x5e8] ;  /* 0x0000bd00ff3e77ac */ /* 0x000f220008000a00 */
[----:B------:R-:W-:Y:S01]  /*1210*/  IADD3 R10, P1, PT, R10, UR56, RZ ;  /* 0x000000380a0a7c10 */ /* 0x000fe2000ff3e0ff */
[----:B------:R-:W-:-:S03]  /*1220*/  USEL UR49, URZ, UR49, !UP0 ;  /* 0x00000031ff317287 */ /* 0x000fc6000c000000 */
[----:B------:R-:W-:Y:S01]  /*1230*/  IADD3.X R11, PT, PT, R11, UR21, R2, P1, !PT ;  /* 0x000000150b0b7c10 */ /* 0x000fe20008ffe402 */
[----:B------:R-:W5:Y:S01]  /*1240*/  LDCU.64 UR64, c[0x0][0x420] ;  /* 0x00008400ff4077ac */ /* 0x000f620008000a00 */
[----:B------:R-:W-:Y:S01]  /*1250*/  LOP3.LUT R2, R0, 0x1f, RZ, 0xc0, !PT ;  /* 0x0000001f00027812 */ /* 0x000fe200078ec0ff */
[----:B------:R-:W-:Y:S01]  /*1260*/  IMAD.WIDE.U32 R12, R12, UR27, R10 ;  /* 0x0000001b0c0c7c25 */ /* 0x000fe2000f8e000a */
[----:B--2---:R-:W-:Y:S01]  /*1270*/  UIMAD UR53, UR53, UR8, URZ ;  /* 0x00000008353572a4 */ /* 0x004fe2000f8e02ff */
[----:B------:R-:W-:Y:S01]  /*1280*/  SHF.R.U32.HI R10, RZ, 0x5, R0 ;  /* 0x00000005ff0a7819 */ /* 0x000fe20000011600 */
[----:B------:R-:W-:Y:S01]  /*1290*/  UISETP.GT.AND UP0, UPT, UR47, UR49, UPT ;  /* 0x000000312f00728c */ /* 0x000fe2000bf04270 */
[----:B------:R-:W-:Y:S02]  /*12a0*/  IMAD.U32 R20, RZ, RZ, UR8 ;  /* 0x00000008ff147e24 */ /* 0x000fe4000f8e00ff */
[----:B------:R-:W-:Y:S01]  /*12b0*/  IMAD R19, R18, UR27, R13 ;  /* 0x0000001b12137c24 */ /* 0x000fe2000f8e020d */
[----:B------:R-:W-:Y:S01]  /*12c0*/  MOV R18, R12 ;  /* 0x0000000c00127202 */ /* 0x000fe20000000f00 */
[----:B------:R-:W-:Y:S01]  /*12d0*/  IMAD.WIDE.U32 R20, R20, UR20, R14 ;  /* 0x0000001414147c25 */ /* 0x000fe2000f8e000e */
[----:B------:R-:W-:Y:S01]  /*12e0*/  UIMAD UR20, UR20, UR9, UR53 ;  /* 0x00000009141472a4 */ /* 0x000fe2000f8e0235 */
[----:B------:R-:W-:Y:S01]  /*12f0*/  SHF.R.U32.HI R12, RZ, 0x2, R0 ;  /* 0x00000002ff0c7819 */ /* 0x000fe20000011600 */
[----:B------:R-:W-:Y:S01]  /*1300*/  USHF.L.U32 UR53, UR51, 0x6, URZ ;  /* 0x0000000633357899 */ /* 0x000fe200080006ff */
[----:B------:R-:W-:Y:S01]  /*1310*/  IMAD R2, R10, UR51, R2 ;  /* 0x000000330a027c24 */ /* 0x000fe2000f8e0202 */
[----:B----4-:R-:W-:Y:S01]  /*1320*/  UIMAD.WIDE UR62, UR59, 0x4, UR62 ;  /* 0x000000043b3e78a5 */ /* 0x010fe2000f8e023e */
[----:B------:R-:W-:Y:S01]  /*1330*/  IMAD.U32 R14, RZ, RZ, UR10 ;  /* 0x0000000aff0e7e24 */ /* 0x000fe2000f8e00ff */
[----:B------:R-:W-:Y:S01]  /*1340*/  LOP3.LUT R13, R16, 0x40, RZ, 0xfc, !PT ;  /* 0x00000040100d7812 */ /* 0x000fe200078efcff */
[----:B------:R-:W-:Y:S01]  /*1350*/  VIADD R11, R21, UR20 ;  /* 0x00000014150b7c36 */ /* 0x000fe20008000000 */
[----:B-----5:R-:W-:Y:S01]  /*1360*/  UIMAD.WIDE UR64, UR60, 0x4, UR64 ;  /* 0x000000043c4078a5 */ /* 0x020fe2000f8e0240 */
[----:B------:R-:W-:-:S02]  /*1370*/  IMAD.MOV.U32 R10, RZ, RZ, R20 ;  /* 0x000000ffff0a7224 */ /* 0x000fc400078e0014 */
[----:B------:R-:W2:Y:S01]  /*1380*/  LDCU.64 UR20, c[0x0][0x380] ;  /* 0x00007000ff1477ac */ /* 0x000ea20008000a00 */
[----:B------:R-:W-:-:S04]  /*1390*/  IMAD.WIDE.U32 R18, R12, UR12, R18 ;  /* 0x0000000c0c127c25 */ /* 0x000fc8000f8e0012 */
[----:B------:R-:W-:-:S04]  /*13a0*/  IMAD.WIDE.U32 R14, R14, UR27, R10 ;  /* 0x0000001b0e0e7c25 */ /* 0x000fc8000f8e000a */
[----:B---3--:R-:W-:-:S04]  /*13b0*/  IMAD.WIDE.U32 R10, R8, UR25, RZ ;  /* 0x00000019080a7c25 */ /* 0x008fc8000f8e00ff */
[----:B------:R-:W-:Y:S01]  /*13c0*/  IMAD.U32 R8, RZ, RZ, UR11 ;  /* 0x0000000bff087e24 */ /* 0x000fe2000f8e00ff */
[----:B------:R-:W3:Y:S01]  /*13d0*/  LDCU.64 UR10, c[0x0][0x570] ;  /* 0x0000ae00ff0a77ac */ /* 0x000ee20008000a00 */
[----:B------:R-:W-:Y:S01]  /*13e0*/  SEL R10, R10, RZ, P3 ;  /* 0x000000ff0a0a7207 */ /* 0x000fe20001800000 */
[----:B------:R-:W-:Y:S01]  /*13f0*/  IMAD R9, R9, UR25, R11 ;  /* 0x0000001909097c24 */ /* 0x000fe2000f8e020b */
[----:B------:R-:W-:Y:S01]  /*1400*/  IADD3 R11, PT, PT, R12, 0x40, RZ ;  /* 0x000000400c0b7810 */ /* 0x000fe20007ffe0ff */
[----:B------:R-:W-:Y:S01]  /*1410*/  IMAD R15, R8, UR27, R15 ;  /* 0x0000001b080f7c24 */ /* 0x000fe2000f8e020f */
[----:B------:R-:W-:Y:S02]  /*1420*/  IADD3 R10, P1, P0, R2, UR58, R10 ;  /* 0x0000003a020a7c10 */ /* 0x000fe4000f83e00a */
[----:B------:R-:W-:Y:S01]  /*1430*/  SHF.R.S32.HI R2, RZ, 0x1f, R2 ;  /* 0x0000001fff027819 */ /* 0x000fe20000011402 */
[----:B------:R-:W-:Y:S01]  /*1440*/  IMAD.WIDE.U32 R14, R12, UR8, R14 ;  /* 0x000000080c0e7c25 */ /* 0x000fe2000f8e000e */
[----:B------:R-:W-:-:S02]  /*1450*/  SEL R9, R9, RZ, P3 ;  /* 0x000000ff09097207 */ /* 0x000fc40001800000 */
[----:B--2---:R-:W-:Y:S01]  /*1460*/  LEA R204, P2, R18, UR20, 0x1 ;  /* 0x0000001412cc7c11 */ /* 0x004fe2000f8408ff */
[----:B------:R-:W-:Y:S01]  /*1470*/  IMAD R8, R12, UR9, R15 ;  /* 0x000000090c087c24 */ /* 0x000fe2000f8e020f */
[----:B------:R-:W-:Y:S01]  /*1480*/  IADD3.X R2, PT, PT, R2, UR57, R9, P1, P0 ;  /* 0x0000003902027c10 */ /* 0x000fe20008fe0409 */
[----:B------:R-:W-:Y:S01]  /*1490*/  IMAD.U32 R9, RZ, RZ, UR53 ;  /* 0x00000035ff097e24 */ /* 0x000fe2000f8e00ff */
[----:B------:R-:W-:Y:S02]  /*14a0*/  IADD3 R10, P0, PT, R10, UR53, RZ ;  /* 0x000000350a0a7c10 */ /* 0x000fe4000ff1e0ff */
[----:B-1----:R-:W-:Y:S02]  /*14b0*/  LEA R200, P1, R14, UR18, 0x1 ;  /* 0x000000120ec87c11 */ /* 0x002fe4000f8208ff */
[----:B------:R-:W-:Y:S01]  /*14c0*/  LEA.HI.X.SX32 R9, R9, R2, 0x1, P0 ;  /* 0x0000000209097211 */ /* 0x000fe200000f0eff */
[----:B------:R-:W-:Y:S01]  /*14d0*/  IMAD R2, R12, UR13, R19 ;  /* 0x0000000d0c027c24 */ /* 0x000fe2000f8e0213 */
[----:B---3--:R-:W-:Y:S01]  /*14e0*/  LEA R188, P0, R10, UR10, 0x2 ;  /* 0x0000000a0abc7c11 */ /* 0x008fe2000f8010ff */
[----:B------:R-:W-:Y:S01]  /*14f0*/  UMOV UR10, UR62 ;  /* 0x0000003e000a7c82 */ /* 0x000fe20008000000 */
[----:B------:R-:W-:-:S02]  /*1500*/  LEA.HI.X R201, R14, UR19, R8, 0x1, P1 ;  /* 0x000000130ec97c11 */ /* 0x000fc400088f0c08 */
[----:B------:R-:W-:Y:S01]  /*1510*/  LEA.HI.X R189, R10, UR11, R9, 0x2, P0 ;  /* 0x0000000b0abd7c11 */ /* 0x000fe200080f1409 */
[----:B------:R-:W-:Y:S01]  /*1520*/  UMOV UR11, UR63 ;  /* 0x0000003f000b7c82 */ /* 0x000fe20008000000 */
[----:B------:R-:W-:Y:S02]  /*1530*/  IADD3 R9, P0, PT, R12, 0x40, RZ ;  /* 0x000000400c097810 */ /* 0x000fe40007f1e0ff */
[----:B------:R-:W-:Y:S02]  /*1540*/  LEA.HI.X R205, R18, UR21, R2, 0x1, P2 ;  /* 0x0000001512cd7c11 */ /* 0x000fe400090f0c02 */
[----:B------:R-:W-:Y:S01]  /*1550*/  LOP3.LUT R14, R16, 0x20, RZ, 0xfc, !PT ;  /* 0x00000020100e7812 */ /* 0x000fe200078efcff */
[----:B------:R-:W-:Y:S01]  /*1560*/  IMAD.X R8, RZ, RZ, RZ, P0 ;  /* 0x000000ffff087224 */ /* 0x000fe200000e06ff */
[----:B------:R-:W-:Y:S07]  /*1570*/  BRA.U UP0, `(.L_x_598) ;  /* 0x0000000900147547 */ /* 0x000fee000b800000 */
        /* <DEDUP_REMOVED lines=13> */
.L_x_599:
[----:B------:R-:W1:Y:S01]  /*1650*/  LDCU.64 UR12, c[0x0][0x5c0] ;  /* 0x0000b800ff0c77ac */ /* 0x000e620008000a00 */
[----:B------:R-:W-:-:S04]  /*1660*/  UIADD3 UR8, UPT, UPT, UR40, UR44, URZ ;  /* 0x0000002c28087290 */ /* 0x000fc8000fffe0ff */
[----:B-1----:R-:W-:Y:S02]  /*1670*/  UIMAD.WIDE.U32 UR16, UR8, UR12, URZ ;  /* 0x0000000c081072a5 */ /* 0x002fe4000f8e00ff */
[----:B------:R-:W-:-:S04]  /*1680*/  UIMAD UR8, UR8, UR13, URZ ;  /* 0x0000000d080872a4 */ /* 0x000fc8000f8e02ff */
[----:B------:R-:W-:-:S06]  /*1690*/  UIADD3 UR8, UPT, UPT, UR17, UR8, URZ ;  /* 0x0000000811087290 */ /* 0x000fcc000fffe0ff */
[----:B------:R-:W-:Y:S02]  /*16a0*/  MOV R2, UR8 ;  /* 0x0000000800027c02 */ /* 0x000fe40008000f00 */
.L_x_600:
        /* <DEDUP_REMOVED lines=13> */
.L_x_601:
[----:B------:R-:W1:Y:S01]  /*1780*/  LDCU.64 UR10, c[0x0][0x5c8] ;  /* 0x0000b900ff0a77ac */ /* 0x000e620008000a00 */
[----:B------:R-:W-:-:S04]  /*1790*/  UIADD3 UR40, UPT, UPT, UR40, UR44, URZ ;  /* 0x0000002c28287290 */ /* 0x000fc8000fffe0ff */
[----:B-1----:R-:W-:Y:S02]  /*17a0*/  UIMAD.WIDE.U32 UR14, UR40, UR10, URZ ;  /* 0x0000000a280e72a5 */ /* 0x002fe4000f8e00ff */
[----:B------:R-:W-:-:S04]  /*17b0*/  UIMAD UR40, UR40, UR11, URZ ;  /* 0x0000000b282872a4 */ /* 0x000fc8000f8e02ff */
[----:B------:R-:W-:-:S06]  /*17c0*/  UIADD3 UR40, UPT, UPT, UR15, UR40, URZ ;  /* 0x000000280f287290 */ /* 0x000fcc000fffe0ff */
[----:B------:R-:W-:-:S07]  /*17d0*/  MOV R0, UR40 ;  /* 0x0000002800007c02 */ /* 0x000fce0008000f00 */
.L_x_602:
        /* <DEDUP_REMOVED lines=30> */
.L_x_604:
[----:B------:R-:W-:Y:S05]  /*19c0*/  BSYNC.RECONVERGENT B0 ;  /* 0x0000000000007941 */ /* 0x000fea0003800200 */
.L_x_603:
        /* <DEDUP_REMOVED lines=17> */
.L_x_606:
[----:B------:R-:W-:Y:S05]  /*1ae0*/  BSYNC.RECONVERGENT B0 ;  /* 0x0000000000007941 */ /* 0x000fea0003800200 */
.L_x_605:
[----:B------:R-:W3:Y:S01]  /*1af0*/  LDCU.64 UR8, c[0x0][0x5e0] ;  /* 0x0000bc00ff0877ac */ /* 0x000ee20008000a00 */
[----:B--2---:R-:W-:Y:S01]  /*1b00*/  MOV R2, UR10 ;  /* 0x0000000a00027c02 */ /* 0x004fe20008000f00 */
        /* <DEDUP_REMOVED lines=11> */
[----:B------:R-:W2:Y:S01]  /*1bc0*/  LDCU UR5, c[0x0][0x440] ;  /* 0x00008800ff0577ac */ /* 0x000ea20008000800 */
[----:B------:R-:W-:Y:S02]  /*1bd0*/  IMAD.MOV.U32 R4, RZ, RZ, R2 ;  /* 0x000000ffff047224 */ /* 0x000fe400078e0002 */
[----:B------:R-:W-:Y:S01]  /*1be0*/  IMAD.MOV.U32 R5, RZ, RZ, R0 ;  /* 0x000000ffff057224 */ /* 0x000fe200078e0000 */
[----:B------:R-:W1:Y:S01]  /*1bf0*/  LDCU.64 UR8, c[0x0][0x568] ;  /* 0x0000ad00ff0877ac */ /* 0x000e620008000a00 */
[----:B------:R-:W-:-:S04]  /*1c00*/  IMAD.WIDE.U32 R4, R12, UR10, R4 ;  /* 0x0000000a0c047c25 */ /* 0x000fc8000f8e0004 */
[----:B------:R-:W-:Y:S01]  /*1c10*/  IMAD R12, R12, UR11, R5 ;  /* 0x0000000b0c0c7c24 */ /* 0x000fe2000f8e0205 */
        /* <DEDUP_REMOVED lines=8> */
.L_x_608:
[----:B------:R-:W-:Y:S05]  /*1ca0*/  BSYNC.RECONVERGENT B0 ;  /* 0x0000000000007941 */ /* 0x000fea0003800200 */
.L_x_607:
        /* <DEDUP_REMOVED lines=18> */
.L_x_598:
[----:B------:R-:W-:Y:S01]  /*1dd0*/  ULOP3.LUT UR8, UR55, 0x80000001, URZ, 0xc0, !UPT ;  /* 0x8000000137087892 */ /* 0x000fe2000f8ec0ff */
[----:B------:R-:W-:Y:S01]  /*1de0*/  LOP3.LUT R2, R3, 0xd8, RZ, 0xc0, !PT ;  /* 0x000000d803027812 */ /* 0x000fe200078ec0ff */
[----:B------:R-:W-:Y:S01]  /*1df0*/  UIMAD UR55, UR55, -0x40, UR48 ;  /* 0xffffffc0373778a4 */ /* 0x000fe2000f8e0230 */
[----:B------:R-:W-:Y:S01]  /*1e00*/  @P3 BAR.SYNC.DEFER_BLOCKING 0x0 ;  /* 0x0000000000003b1d */ /* 0x000fe20000010000 */
[----:B------:R-:W-:Y:S01]  /*1e10*/  UISETP.NE.AND UP0, UPT, UR8, 0x1, UPT ;  /* 0x000000010800788c */ /* 0x000fe2000bf05270 */
[----:B------:R-:W-:-:S03]  /*1e20*/  LOP3.LUT R2, R2, 0x18, R0, 0x78, !PT ;  /* 0x0000001802027812 */ /* 0x000fc600078e7800 */
[----:B------:R-:W-:Y:S01]  /*1e30*/  ISETP.GE.AND P2, PT, R12, UR55, PT ;  /* 0x000000370c007c0c */ /* 0x000fe2000bf46270 */
[----:B------:R-:W-:Y:S01]  /*1e40*/  USEL UR12, URZ, 0x3000, UP0 ;  /* 0x00003000ff0c7887 */ /* 0x000fe20008000000 */
[----:B------:R-:W-:Y:S01]  /*1e50*/  LOP3.LUT R2, R2, 0x1f20, R3, 0xf8, !PT ;  /* 0x00001f2002027812 */ /* 0x000fe200078ef803 */
[----:B------:R-:W-:Y:S03]  /*1e60*/  BSSY.RECONVERGENT B0, `(.L_x_610) ;  /* 0x000001c000007945 */ /* 0x000fe60003800200 */
[----:B------:R-:W-:-:S07]  /*1e70*/  LEA R10, R2, UR28, 0x1 ;  /* 0x0000001c020a7c11 */ /* 0x000fce000f8e08ff */
[----:B------:R-:W-:Y:S05]  /*1e80*/  @P2 BRA `(.L_x_611) ;  /* 0x0000000000582947 */ /* 0x000fea0003800000 */
        /* <DEDUP_REMOVED lines=20> */
.L_x_612:
[----:B------:R2:W-:Y:S01]  /*1fd0*/  STS.128 [R10+0x8000], RZ ;  /* 0x008000ff0a007388 */ /* 0x0005e20000000c00 */
[----:B------:R-:W-:Y:S05]  /*1fe0*/  BRA `(.L_x_613) ;  /* 0x00000000000c7947 */ /* 0x000fea0003800000 */
.L_x_611:
[----:B------:R1:W-:Y:S04]  /*1ff0*/  STS.128 [R10+0x6000], RZ ;  /* 0x006000ff0a007388 */ /* 0x0003e80000000c00 */
[----:B------:R1:W-:Y:S04]  /*2000*/  STS.128 [R10+0x7000], RZ ;  /* 0x007000ff0a007388 */ /* 0x0003e80000000c00 */
[----:B------:R1:W-:Y:S02]  /*2010*/  STS.128 [R10+0x8000], RZ ;  /* 0x008000ff0a007388 */ /* 0x0003e40000000c00 */
.L_x_613:
[----:B------:R-:W-:Y:S05]  /*2020*/  BSYNC.RECONVERGENT B0 ;  /* 0x0000000000007941 */ /* 0x000fea0003800200 */
.L_x_610:
[----:B------:R-:W-:Y:S01]  /*2030*/  BSSY.RECONVERGENT B0, `(.L_x_614) ;  /* 0x000001c000007945 */ /* 0x000fe20003800200 */
[----:B------:R-:W-:-:S03]  /*2040*/  IADD3 R187, PT, PT, R10, UR12, RZ ;  /* 0x0000000c0abb7c10 */ /* 0x000fc6000fffe0ff */
        /* <DEDUP_REMOVED lines=21> */
.L_x_616:
[----:B------:R1:W-:Y:S01]  /*21a0*/  STS.128 [R187+0x2000], RZ ;  /* 0x002000ffbb007388 */ /* 0x0003e20000000c00 */
[----:B------:R-:W-:Y:S05]  /*21b0*/  BRA `(.L_x_617) ;  /* 0x00000000000c7947 */ /* 0x000fea0003800000 */
.L_x_615:
[----:B------:R4:W-:Y:S04]  /*21c0*/  STS.128 [R187], RZ ;  /* 0x000000ffbb007388 */ /* 0x0009e80000000c00 */
[----:B------:R4:W-:Y:S04]  /*21d0*/  STS.128 [R187+0x1000], RZ ;  /* 0x001000ffbb007388 */ /* 0x0009e80000000c00 */
[----:B------:R4:W-:Y:S02]  /*21e0*/  STS.128 [R187+0x2000], RZ ;  /* 0x002000ffbb007388 */ /* 0x0009e40000000c00 */
.L_x_617:
[----:B------:R-:W-:Y:S05]  /*21f0*/  BSYNC.RECONVERGENT B0 ;  /* 0x0000000000007941 */ /* 0x000fea0003800200 */
.L_x_614:
[----:B------:R-:W-:Y:S01]  /*2200*/  SHF.R.U32.HI R2, RZ, 0x1, R0 ;  /* 0x00000001ff027819 */ /* 0x000fe20000011600 */
[----:B------:R-:W2:Y:S01]  /*2210*/  LDCU.64 UR8, c[0x0][0x3d0] ;  /* 0x00007a00ff0877ac */ /* 0x000ea20008000a00 */
[----:B------:R-:W-:Y:S01]  /*2220*/  MOV R185, 0x7f800000 ;  /* 0x7f80000000b97802 */ /* 0x000fe20000000f00 */
[----:B------:R-:W-:Y:S01]  /*2230*/  IMAD.MOV.U32 R184, RZ, RZ, 0x7f800000 ;  /* 0x7f800000ffb87424 */ /* 0x000fe200078e00ff */
[----:B------:R-:W-:Y:S01]  /*2240*/  LOP3.LUT R186, R2, 0x10, RZ, 0xc0, !PT ;  /* 0x0000001002ba7812 */ /* 0x000fe200078ec0ff */
[----:B------:R-:W-:Y:S01]  /*2250*/  IMAD.MOV.U32 R183, RZ, RZ, 0x7f800000 ;  /* 0x7f800000ffb77424 */ /* 0x000fe200078e00ff */
[----:B------:R-:W-:Y:S02]  /*2260*/  MOV R182, 0x7f800000 ;  /* 0x7f80000000b67802 */ /* 0x000fe40000000f00 */
[----:B------:R-:W-:-:S04]  /*2270*/  LOP3.LUT R186, R186, 0x7, R12, 0xf8, !PT ;  /* 0x00000007baba7812 */ /* 0x000fc800078ef80c */
[C---:B------:R-:W-:Y:S01]  /*2280*/  LOP3.LUT R15, R186.reuse, 0x20, RZ, 0xfc, !PT ;  /* 0x00000020ba0f7812 */ /* 0x040fe200078efcff */
        /* <DEDUP_REMOVED lines=8> */
[----:B------:R-:W-:-:S03]  /*2310*/  UIADD3 UR13, UPT, UPT, -UR31, UR37, URZ ;  /* 0x000000251f0d7290 */ /* 0x000fc6000fffe1ff */
[----:B------:R-:W-:Y:S01]  /*2320*/  IMAD.U32 R3, RZ, RZ, UR16 ;  /* 0x00000010ff037e24 */ /* 0x000fe2000f8e00ff */
        /* <DEDUP_REMOVED lines=10> */
[----:B------:R-:W-:-:S03]  /*23d0*/  IADD3 R18, P0, PT, R18, UR54, RZ ;  /* 0x0000003612127c10 */ /* 0x000fc6000ff1e0ff */
[----:B------:R-:W-:Y:S01]  /*23e0*/  IMAD R3, R5, UR9, R3 ;  /* 0x0000000905037c24 */ /* 0x000fe2000f8e0203 */
[----:B------:R-:W-:-:S03]  /*23f0*/  IADD3.X R19, PT, PT, R6, UR18, R19, P0, !PT ;  /* 0x0000001206137c10 */ /* 0x000fc600087fe413 */
[----:B------:R-:W-:-:S05]  /*2400*/  IMAD.WIDE.U32 R18, R5, UR8, R18 ;  /* 0x0000000805127c25 */ /* 0x000fca000f8e0012 */
        /* <DEDUP_REMOVED lines=29> */
.L_x_620:
[----:B------:R3:W-:Y:S01]  /*25e0*/  STS.128 [R10+0xd000], RZ ;  /* 0x00d000ff0a007388 */ /* 0x0007e20000000c00 */
[----:B------:R-:W-:Y:S05]  /*25f0*/  BRA `(.L_x_621) ;  /* 0x00000000000c7947 */ /* 0x000fea0003800000 */
.L_x_619:
[----:B------:R2:W-:Y:S04]  /*2600*/  STS.128 [R10+0x9000], RZ ;  /* 0x009000ff0a007388 */ /* 0x0005e80000000c00 */
[----:B------:R2:W-:Y:S04]  /*2610*/  STS.128 [R10+0xb000], RZ ;  /* 0x00b000ff0a007388 */ /* 0x0005e80000000c00 */
[----:B------:R2:W-:Y:S02]  /*2620*/  STS.128 [R10+0xd000], RZ ;  /* 0x00d000ff0a007388 */ /* 0x0005e40000000c00 */
.L_x_621:
[----:B------:R-:W-:Y:S05]  /*2630*/  BSYNC.RECONVERGENT B0 ;  /* 0x0000000000007941 */ /* 0x000fea0003800200 */
.L_x_618:
[----:B------:R-:W-:Y:S01]  /*2640*/  ISETP.GE.AND P3, PT, R11, UR13, PT ;  /* 0x0000000d0b007c0c */ /* 0x000fe2000bf66270 */
[----:B------:R-:W-:-:S12]  /*2650*/  BSSY.RECONVERGENT B0, `(.L_x_622) ;  /* 0x0000022000007945 */ /* 0x000fd80003800200 */
[----:B------:R1:W-:Y:S04]  /*2660*/  @P3 STS.128 [R10+0xa000], RZ ;  /* 0x00a000ff0a003388 */ /* 0x0003e80000000c00 */
[----:B------:R1:W-:Y:S04]  /*2670*/  @P3 STS.128 [R10+0xc000], RZ ;  /* 0x00c000ff0a003388 */ /* 0x0003e80000000c00 */
[----:B------:R1:W-:Y:S01]  /*2680*/  @P3 STS.128 [R10+0xe000], RZ ;  /* 0x00e000ff0a003388 */ /* 0x0003e20000000c00 */
        /* <DEDUP_REMOVED lines=29> */
.L_x_624:
[----:B------:R3:W-:Y:S02]  /*2860*/  STS.128 [R10+0xe000], RZ ;  /* 0x00e000ff0a007388 */ /* 0x0007e40000000c00 */
.L_x_623:
[----:B------:R-:W-:Y:S05]  /*2870*/  BSYNC.RECONVERGENT B0 ;  /* 0x0000000000007941 */ /* 0x000fea0003800200 */
.L_x_622:
[----:B------:R-:W2:Y:S01]  /*2880*/  LDCU.64 UR8, c[0x0][0x3d8] ;  /* 0x00007b00ff0877ac */ /* 0x000ea20008000a00 */
[----:B------:R-:W-:Y:S01]  /*2890*/  MOV R3, UR14 ;  /* 0x0000000e00037c02 */ /* 0x000fe20008000f00 */
[----:B------:R-:W-:Y:S01]  /*28a0*/  BSSY.RECONVERGENT B0, `(.L_x_625) ;  /* 0x000002b000007945 */ /* 0x000fe20003800200 */
[----:B------:R-:W-:-:S03]  /*28b0*/  UIMAD UR5, UR5, UR14, URZ ;  /* 0x0000000e050572a4 */ /* 0x000fc6000f8e02ff */
[----:B------:R-:W-:Y:S01]  /*28c0*/  IMAD.WIDE.U32 R18, R3, UR31, R16 ;  /* 0x0000001f03127c25 */ /* 0x000fe2000f8e0010 */
[----:B------:R-:W-:Y:S02]  /*28d0*/  UIMAD UR5, UR31, UR15, UR5 ;  /* 0x0000000f1f0572a4 */ /* 0x000fe4000f8e0205 */
[----:B------:R-:W-:-:S04]  /*28e0*/  IADD3 R6, P0, PT, R18, UR52, RZ ;  /* 0x0000003412067c10 */ /* 0x000fc8000ff1e0ff */
[----:B------:R-:W-:Y:S01]  /*28f0*/  IADD3.X R7, PT, PT, R7, UR5, R19, P0, !PT ;  /* 0x0000000507077c10 */ /* 0x000fe200087fe413 */
[----:B--2---:R-:W-:Y:S02]  /*2900*/  IMAD R4, R4, UR8, RZ ;  /* 0x0000000804047c24 */ /* 0x004fe4000f8e02ff */
        /* <DEDUP_REMOVED lines=31> */
.L_x_627:
[----:B------:R3:W-:Y:S01]  /*2b00*/  STS.128 [R10+0x13000], RZ ;  /* 0x013000ff0a007388 */ /* 0x0007e20000000c00 */
[----:B------:R-:W-:Y:S05]  /*2b10*/  BRA `(.L_x_628) ;  /* 0x00000000000c7947 */ /* 0x000fea0003800000 */
.L_x_626:
[----:B------:R2:W-:Y:S04]  /*2b20*/  STS.128 [R10+0xf000], RZ ;  /* 0x00f000ff0a007388 */ /* 0x0005e80000000c00 */
[----:B------:R2:W-:Y:S04]  /*2b30*/  STS.128 [R10+0x11000], RZ ;  /* 0x011000ff0a007388 */ /* 0x0005e80000000c00 */
[----:B------:R2:W-:Y:S02]  /*2b40*/  STS.128 [R10+0x13000], RZ ;  /* 0x013000ff0a007388 */ /* 0x0005e40000000c00 */
.L_x_628:
[----:B------:R-:W-:Y:S05]  /*2b50*/  BSYNC.RECONVERGENT B0 ;  /* 0x0000000000007941 */ /* 0x000fea0003800200 */
.L_x_625:
[----:B------:R1:W-:Y:S01]  /*2b60*/  @P3 STS.128 [R10+0x10000], RZ ;  /* 0x010000ff0a003388 */ /* 0x0003e20000000c00 */
[----:B------:R-:W-:Y:S03]  /*2b70*/  BSSY.RECONVERGENT B0, `(.L_x_629) ;  /* 0x0000022000007945 */ /* 0x000fe60003800200 */
[----:B------:R1:W-:Y:S04]  /*2b80*/  @P3 STS.128 [R10+0x12000], RZ ;  /* 0x012000ff0a003388 */ /* 0x0003e80000000c00 */
[----:B------:R1:W-:Y:S01]  /*2b90*/  @P3 STS.128 [R10+0x14000], RZ ;  /* 0x014000ff0a003388 */ /* 0x0003e20000000c00 */
[----:B------:R-:W-:Y:S05]  /*2ba0*/  @P3 BRA `(.L_x_630) ;  /* 0x0000000000783947 */ /* 0x000fea0003800000 */
[----:B------:R-:W4:Y:S01]  /*2bb0*/  LDCU UR5, c[0x0][0x440] ;  /* 0x00008800ff0577ac */ /* 0x000f220008000800 */
[----:B------:R-:W-:Y:S01]  /*2bc0*/  IMAD.MOV.U32 R5, RZ, RZ, R4 ;  /* 0x000000ffff057224 */ /* 0x000fe200078e0004 */
[----:B------:R-:W-:Y:S01]  /*2bd0*/  MOV R4, R6 ;  /* 0x0000000600047202 */ /* 0x000fe20000000f00 */
[----:B------:R-:W-:Y:S01]  /*2be0*/  IMAD R8, R8, UR14, RZ ;  /* 0x0000000e08087c24 */ /* 0x000fe2000f8e02ff */
[----:B------:R-:W3:Y:S03]  /*2bf0*/  LDCU.64 UR8, c[0x0][0x390] ;  /* 0x00007200ff0877ac */ /* 0x000ee60008000a00 */
[----:B------:R-:W-:-:S04]  /*2c00*/  IMAD.WIDE.U32 R4, R9, UR14, R4 ;  /* 0x0000000e09047c25 */ /* 0x000fc8000f8e0004 */
[----:B------:R-:W-:-:S04]  /*2c10*/  IMAD R8, R9, UR15, R8 ;  /* 0x0000000f09087c24 */ /* 0x000fc8000f8e0208 */
[----:B------:R-:W-:Y:S01]  /*2c20*/  IMAD.IADD R8, R5, 0x1, R8 ;  /* 0x0000000105087824 */ /* 0x000fe200078e0208 */
[----:B----4-:R-:W-:Y:S02]  /*2c30*/  ISETP.GE.AND P1, PT, R16, UR5, PT ;  /* 0x0000000510007c0c */ /* 0x010fe4000bf26270 */
        /* <DEDUP_REMOVED lines=20> */
.L_x_631:
[----:B------:R4:W-:Y:S02]  /*2d80*/  STS.128 [R10+0x14000], RZ ;  /* 0x014000ff0a007388 */ /* 0x0009e40000000c00 */
.L_x_630:
[----:B------:R-:W-:Y:S05]  /*2d90*/  BSYNC.RECONVERGENT B0 ;  /* 0x0000000000007941 */ /* 0x000fea0003800200 */
.L_x_629:
[----:B------:R-:W2:Y:S01]  /*2da0*/  S2R R3, SR_TID.X ;  /* 0x0000000000037919 */ /* 0x000ea20000002100 */
[----:B------:R-:W-:Y:S01]  /*2db0*/  IMAD.U32 R5, RZ, RZ, UR46 ;  /* 0x0000002eff057e24 */ /* 0x000fe2000f8e00ff */
[----:B---34-:R-:W-:Y:S01]  /*2dc0*/  SHF.R.U32.HI R6, RZ, 0x4, R0 ;  /* 0x00000004ff067819 */ /* 0x018fe20000011600 */
[----:B------:R-:W-:Y:S01]  /*2dd0*/  IMAD.U32 R181, RZ, RZ, UR48 ;  /* 0x00000030ffb57e24 */ /* 0x000fe2000f8e00ff */
[C---:B------:R-:W-:Y:S01]  /*2de0*/  LOP3.LUT P0, RZ, R0.reuse, 0x4, RZ, 0xc0, !PT ;  /* 0x0000000400ff7812 */ /* 0x040fe2000780c0ff */
[C---:B------:R-:W-:Y:S01]  /*2df0*/  IMAD.SHL.U32 R173, R0.reuse, 0x20, RZ ;  /* 0x0000002000ad7824 */ /* 0x040fe200078e00ff */
[----:B------:R-:W-:Y:S01]  /*2e00*/  IADD3 R5, PT, PT, R5, UR37, R186 ;  /* 0x0000002505057c10 */ /* 0x000fe2000fffe0ba */
[----:B------:R-:W-:Y:S01]  /*2e10*/  IMAD.SHL.U32 R4, R0, 0x10, RZ ;  /* 0x0000001000047824 */ /* 0x000fe200078e00ff */
[----:B------:R-:W-:Y:S01]  /*2e20*/  LOP3.LUT R6, R6, 0x8, RZ, 0xc0, !PT ;  /* 0x0000000806067812 */ /* 0x000fe200078ec0ff */
[----:B------:R-:W0:Y:S01]  /*2e30*/  LDGDEPBAR ;  /* 0x00000000000079af */ /* 0x000e220000000000 */
[----:B------:R-:W-:Y:S01]  /*2e40*/  IADD3 R181, PT, PT, R5, -0x1f, -R181 ;  /* 0xffffffe105b57810 */ /* 0x000fe20007ffe8b5 */
[----:B------:R-:W-:Y:S01]  /*2e50*/  IMAD.SHL.U32 R5, R0, 0x4, RZ ;  /* 0x0000000400057824 */ /* 0x000fe200078e00ff */
[C---:B------:R-:W-:Y:S01]  /*2e60*/  LOP3.LUT R176, R173.reuse, 0x20, RZ, 0xc0, !PT ;  /* 0x00000020adb07812 */ /* 0x040fe200078ec0ff */
[----:B------:R-:W3:Y:S01]  /*2e70*/  LDC R194, c[0x0][0x44c] ;  /* 0x00011300ffc27b82 */ /* 0x000ee20000000800 */
[----:B------:R-:W-:Y:S01]  /*2e80*/  LOP3.LUT R174, R173, 0x120, RZ, 0xc0, !PT ;  /* 0x00000120adae7812 */ /* 0x000fe200078ec0ff */
[----:B------:R-:W4:Y:S01]  /*2e90*/  LDCU UR14, c[0x0][0x3b0] ;  /* 0x00007600ff0e77ac */ /* 0x000f220008000800 */
[----:B------:R-:W-:Y:S01]  /*2ea0*/  LOP3.LUT R5, R5, 0x18, RZ, 0xc0, !PT ;  /* 0x0000001805057812 */ /* 0x000fe200078ec0ff */
[----:B------:R-:W-:Y:S01]  /*2eb0*/  IMAD.MOV.U32 R160, RZ, RZ, 0x20 ;  /* 0x00000020ffa07424 */ /* 0x000fe200078e00ff */
[----:B------:R-:W-:Y:S01]  /*2ec0*/  LOP3.LUT R176, R176, 0x3c00, R4, 0xf8, !PT ;  /* 0x00003c00b0b07812 */ /* 0x000fe200078ef804 */
[----:B------:R-:W1:Y:S01]  /*2ed0*/  LDCU UR15, c[0x0][0x590] ;  /* 0x0000b200ff0f77ac */ /* 0x000e620008000800 */
[----:B------:R-:W-:Y:S01]  /*2ee0*/  LOP3.LUT R8, R5, 0xc0, R173, 0xf8, !PT ;  /* 0x000000c005087812 */ /* 0x000fe200078ef8ad */
[----:B------:R-:W-:Y:S01]  /*2ef0*/  IMAD.MOV.U32 R198, RZ, RZ, 0x10 ;  /* 0x00000010ffc67424 */ /* 0x000fe200078e00ff */
[----:B------:R-:W-:Y:S01]  /*2f00*/  LOP3.LUT R6, R6, 0x10, R0, 0xf8, !PT ;  /* 0x0000001006067812 */ /* 0x000fe200078ef800 */
[----:B------:R-:W-:Y:S01]  /*2f10*/  IMAD.MOV.U32 R172, RZ, RZ, 0x20 ;  /* 0x00000020ffac7424 */ /* 0x000fe200078e00ff */
[--C-:B------:R-:W-:Y:S01]  /*2f20*/  LOP3.LUT R174, R174, 0x200, R4.reuse, 0xf8, !PT ;  /* 0x00000200aeae7812 */ /* 0x100fe200078ef804 */
[----:B------:R-:W-:Y:S01]  /*2f30*/  IMAD.MOV.U32 R199, RZ, RZ, R187 ;  /* 0x000000ffffc77224 */ /* 0x000fe200078e00bb */
[----:B------:R-:W-:Y:S01]  /*2f40*/  LOP3.LUT R176, R176, 0x100, R4, 0xf8, !PT ;  /* 0x00000100b0b07812 */ /* 0x000fe200078ef804 */
[----:B------:R-:W-:Y:S01]  /*2f50*/  IMAD.MOV.U32 R193, RZ, RZ, 0x20 ;  /* 0x00000020ffc17424 */ /* 0x000fe200078e00ff */
[----:B------:R-:W-:Y:S01]  /*2f60*/  LOP3.LUT R7, R8, 0x8, R2, 0x78, !PT ;  /* 0x0000000808077812 */ /* 0x000fe200078e7802 */
[----:B------:R-:W-:Y:S01]  /*2f70*/  IMAD.MOV.U32 R192, RZ, RZ, 0x18 ;  /* 0x00000018ffc07424 */ /* 0x000fe200078e00ff */
[----:B------:R-:W-:Y:S01]  /*2f80*/  LOP3.LUT R6, R6, 0xc0, R173, 0xf8, !PT ;  /* 0x000000c006067812 */ /* 0x000fe200078ef8ad */
[----:B------:R-:W-:Y:S01]  /*2f90*/  IMAD.MOV.U32 R191, RZ, RZ, 0x8 ;  /* 0x00000008ffbf7424 */ /* 0x000fe200078e00ff */
[----:B------:R-:W-:Y:S01]  /*2fa0*/  LOP3.LUT R2, R8, 0x8, R0, 0x78, !PT ;  /* 0x0000000808027812 */ /* 0x000fe200078e7800 */
[C---:B--2---:R-:W-:Y:S01]  /*2fb0*/  IMAD.SHL.U32 R4, R3.reuse, 0x20, RZ ;  /* 0x0000002003047824 */ /* 0x044fe200078e00ff */
[----:B------:R-:W-:Y:S01]  /*2fc0*/  LOP3.LUT R6, R6, R5, RZ, 0x3c, !PT ;  /* 0x0000000506067212 */ /* 0x000fe200078e3cff */
[C---:B------:R-:W-:Y:S01]  /*2fd0*/  IMAD.SHL.U32 R0, R3.reuse, 0x4, RZ ;  /* 0x0000000403007824 */ /* 0x040fe200078e00ff */
[----:B------:R-:W-:Y:S01]  /*2fe0*/  LOP3.LUT R176, R176, R2, RZ, 0xfc, !PT ;  /* 0x00000002b0b07212 */ /* 0x000fe200078efcff */
[C---:B------:R-:W-:Y:S01]  /*2ff0*/  IMAD.SHL.U32 R197, R3.reuse, 0x10, RZ ;  /* 0x0000001003c57824 */ /* 0x040fe200078e00ff */
[C---:B------:R-:W-:Y:S01]  /*3000*/  LOP3.LUT R8, R4.reuse, 0xc0, RZ, 0xc0, !PT ;  /* 0x000000c004087812 */ /* 0x040fe200078ec0ff */
[----:B------:R-:W-:Y:S01]  /*3010*/  IMAD.SHL.U32 R180, R3, 0x2, RZ ;  /* 0x0000000203b47824 */ /* 0x000fe200078e00ff */
[----:B------:R-:W-:Y:S01]  /*3020*/  LOP3.LUT R5, R4, 0x20, RZ, 0xc0, !PT ;  /* 0x0000002004057812 */ /* 0x000fe200078ec0ff */
[----:B------:R-:W-:Y:S01]  /*3030*/  IMAD.MOV.U32 R195, RZ, RZ, 0x20 ;  /* 0x00000020ffc37424 */ /* 0x000fe200078e00ff */
[----:B------:R-:W-:Y:S01]  /*3040*/  LOP3.LUT R0, R8, 0x18, R0, 0xf8, !PT ;  /* 0x0000001808007812 */ /* 0x000fe200078ef800 */
[----:B------:R-:W-:Y:S01]  /*3050*/  IMAD.MOV.U32 R190, RZ, RZ, 0x4 ;  /* 0x00000004ffbe7424 */ /* 0x000fe200078e00ff */
[----:B------:R-:W-:-:S02]  /*3060*/  LOP3.LUT R2, R4, 0x120, RZ, 0xc0, !PT ;  /* 0x0000012004027812 */ /* 0x000fc400078ec0ff */
[----:B------:R-:W-:Y:S02]  /*3070*/  CS2R R126, SRZ ;  /* 0x00000000007e7805 */ /* 0x000fe4000001ff00 */
[----:B------:R-:W-:Y:S02]  /*3080*/  SHF.R.U32.HI R179, RZ, 0x1, R3 ;  /* 0x00000001ffb37819 */ /* 0x000fe40000011603 */
[----:B------:R-:W-:Y:S02]  /*3090*/  CS2R R124, SRZ ;  /* 0x00000000007c7805 */ /* 0x000fe4000001ff00 */
[----:B------:R-:W-:Y:S02]  /*30a0*/  LOP3.LUT R5, R5, 0x3c00, R197, 0xf8, !PT ;  /* 0x00003c0005057812 */ /* 0x000fe400078ef8c5 */
[----:B------:R-:W-:Y:S02]  /*30b0*/  CS2R R130, SRZ ;  /* 0x0000000000827805 */ /* 0x000fe4000001ff00 */
[----:B------:R-:W-:-:S02]  /*30c0*/  LOP3.LUT R178, R0, 0x8, R3, 0x78, !PT ;  /* 0x0000000800b27812 */ /* 0x000fc400078e7803 */
[----:B------:R-:W-:Y:S02]  /*30d0*/  CS2R R128, SRZ ;  /* 0x0000000000807805 */ /* 0x000fe4000001ff00 */
[----:B------:R-:W-:Y:S02]  /*30e0*/  LOP3.LUT R2, R2, 0x200, R197, 0xf8, !PT ;  /* 0x0000020002027812 */ /* 0x000fe400078ef8c5 */
[----:B------:R-:W-:Y:S02]  /*30f0*/  CS2R R122, SRZ ;  /* 0x00000000007a7805 */ /* 0x000fe4000001ff00 */
[----:B------:R-:W-:Y:S02]  /*3100*/  LOP3.LUT R0, R0, 0x8, R179, 0x78, !PT ;  /* 0x0000000800007812 */ /* 0x000fe400078e78b3 */
[----:B------:R-:W-:Y:S02]  /*3110*/  CS2R R120, SRZ ;  /* 0x0000000000787805 */ /* 0x000fe4000001ff00 */
[----:B------:R-:W-:-:S02]  /*3120*/  LOP3.LUT R5, R5, 0x100, R197, 0xf8, !PT ;  /* 0x0000010005057812 */ /* 0x000fc400078ef8c5 */
[----:B------:R-:W-:Y:S02]  /*3130*/  CS2R R118, SRZ ;  /* 0x0000000000767805 */ /* 0x000fe4000001ff00 */
[----:B------:R-:W-:Y:S02]  /*3140*/  LOP3.LUT R197, R197, 0x1c0, RZ, 0xc0, !PT ;  /* 0x000001c0c5c57812 */ /* 0x000fe400078ec0ff */
[----:B------:R-:W-:Y:S02]  /*3150*/  CS2R R116, SRZ ;  /* 0x0000000000747805 */ /* 0x000fe4000001ff00 */
[----:B------:R-:W-:Y:S01]  /*3160*/  LOP3.LUT R0, R2, R0, RZ, 0xfc, !PT ;  /* 0x0000000002007212 */ /* 0x000fe200078efcff */
[----:B------:R-:W-:Y:S01]  /*3170*/  IMAD.SHL.U32 R2, R3, 0x8, RZ ;  /* 0x0000000803027824 */ /* 0x000fe200078e00ff */
[----:B------:R-:W-:Y:S02]  /*3180*/  LOP3.LUT R174, R174, R7, RZ, 0xfc, !PT ;  /* 0x00000007aeae7212 */ /* 0x000fe400078efcff */
[----:B------:R-:W-:-:S02]  /*3190*/  CS2R R110, SRZ ;  /* 0x00000000006e7805 */ /* 0x000fc4000001ff00 */
[----:B------:R-:W-:Y:S02]  /*31a0*/  LOP3.LUT R173, R6, 0x120, R173, 0xf8, !PT ;  /* 0x0000012006ad7812 */ /* 0x000fe400078ef8ad */
[----:B------:R-:W-:Y:S02]  /*31b0*/  CS2R R108, SRZ ;  /* 0x00000000006c7805 */ /* 0x000fe4000001ff00 */
[----:B------:R-:W-:Y:S02]  /*31c0*/  LOP3.LUT R4, R4, 0x7400, RZ, 0xc0, !PT ;  /* 0x0000740004047812 */ /* 0x000fe400078ec0ff */
[----:B------:R-:W-:Y:S02]  /*31d0*/  CS2R R114, SRZ ;  /* 0x0000000000727805 */ /* 0x000fe4000001ff00 */
[----:B------:R-:W-:Y:S02]  /*31e0*/  LOP3.LUT R197, R197, 0x38, R180, 0xf8, !PT ;  /* 0x00000038c5c57812 */ /* 0x000fe400078ef8b4 */
[----:B------:R-:W-:-:S02]  /*31f0*/  CS2R R112, SRZ ;  /* 0x0000000000707805 */ /* 0x000fc4000001ff00 */
[----:B------:R-:W-:Y:S02]  /*3200*/  SEL R160, R160, 0xffffffe0, !P0 ;  /* 0xffffffe0a0a07807 */ /* 0x000fe40004000000 */
[----:B------:R-:W-:Y:S02]  /*3210*/  CS2R R106, SRZ ;  /* 0x00000000006a7805 */ /* 0x000fe4000001ff00 */
[----:B------:R-:W-:Y:S02]  /*3220*/  LEA R174, R174, UR28, 0x1 ;  /* 0x0000001caeae7c11 */ /* 0x000fe4000f8e08ff */
[----:B------:R-:W-:Y:S02]  /*3230*/  CS2R R104, SRZ ;  /* 0x0000000000687805 */ /* 0x000fe4000001ff00 */
[----:B------:R-:W-:Y:S02]  /*3240*/  LEA R173, R173, UR28, 0x1 ;  /* 0x0000001cadad7c11 */ /* 0x000fe4000f8e08ff */
[----:B------:R-:W-:-:S02]  /*3250*/  CS2R R102, SRZ ;  /* 0x0000000000667805 */ /* 0x000fc4000001ff00 */
[----:B------:R-:W-:Y:S02]  /*3260*/  LEA R176, R176, UR28, 0x1 ;  /* 0x0000001cb0b07c11 */ /* 0x000fe4000f8e08ff */
[----:B------:R-:W-:Y:S02]  /*3270*/  CS2R R100, SRZ ;  /* 0x0000000000647805 */ /* 0x000fe4000001ff00 */
[----:B------:R-:W-:Y:S02]  /*3280*/  LOP3.LUT R4, R4, 0x6, R180, 0xf8, !PT ;  /* 0x0000000604047812 */ /* 0x000fe400078ef8b4 */
[----:B------:R-:W-:Y:S02]  /*3290*/  CS2R R94, SRZ ;  /* 0x00000000005e7805 */ /* 0x000fe4000001ff00 */
[----:B------:R-:W-:Y:S02]  /*32a0*/  LOP3.LUT R197, R197, 0x20, R179, 0x78, !PT ;  /* 0x00000020c5c57812 */ /* 0x000fe400078e78b3 */
[----:B------:R-:W-:-:S02]  /*32b0*/  CS2R R92, SRZ ;  /* 0x00000000005c7805 */ /* 0x000fc4000001ff00 */
[C---:B------:R-:W-:Y:S02]  /*32c0*/  LOP3.LUT P1, RZ, R3.reuse, 0x4, RZ, 0xc0, !PT ;  /* 0x0000000403ff7812 */ /* 0x040fe4000782c0ff */
[----:B------:R-:W-:Y:S02]  /*32d0*/  CS2R R98, SRZ ;  /* 0x0000000000627805 */ /* 0x000fe4000001ff00 */
[----:B------:R-:W-:Y:S02]  /*32e0*/  LOP3.LUT P0, RZ, R3, 0x2, RZ, 0xc0, !PT ;  /* 0x0000000203ff7812 */ /* 0x000fe4000780c0ff */
[----:B------:R-:W-:Y:S02]  /*32f0*/  CS2R R96, SRZ ;  /* 0x0000000000607805 */ /* 0x000fe4000001ff00 */
[----:B------:R-:W-:Y:S02]  /*3300*/  LOP3.LUT R196, R2, 0x18, RZ, 0xc0, !PT ;  /* 0x0000001802c47812 */ /* 0x000fe400078ec0ff */
[----:B------:R-:W-:-:S02]  /*3310*/  CS2R R90, SRZ ;  /* 0x00000000005a7805 */ /* 0x000fc4000001ff00 */
[----:B------:R-:W-:Y:S02]  /*3320*/  LOP3.LUT R178, R5, R178, RZ, 0xfc, !PT ;  /* 0x000000b205b27212 */ /* 0x000fe400078efcff */
[----:B------:R-:W-:Y:S02]  /*3330*/  CS2R R88, SRZ ;  /* 0x0000000000587805 */ /* 0x000fe4000001ff00 */
[----:B------:R-:W-:Y:S02]  /*3340*/  LOP3.LUT R197, R4, R197, RZ, 0xfc, !PT ;  /* 0x000000c504c57212 */ /* 0x000fe400078efcff */
        /* <DEDUP_REMOVED lines=26> */
[----:B------:R-:W-:Y:S01]  /*34f0*/  LOP3.LUT P2, RZ, R3, 0x8, RZ, 0xc0, !PT ;  /* 0x0000000803ff7812 */ /* 0x000fe2000784c0ff */
[----:B------:R-:W-:Y:S01]  /*3500*/  VIADD R174, R174, UR12 ;  /* 0x0000000caeae7c36 */ /* 0x000fe20008000000 */
[----:B------:R-:W-:Y:S01]  /*3510*/  SEL R198, R198, 0xfffffff0, !P1 ;  /* 0xfffffff0c6c67807 */ /* 0x000fe20004800000 */
[----:B------:R-:W-:Y:S01]  /*3520*/  VIADD R173, R173, UR12 ;  /* 0x0000000cadad7c36 */ /* 0x000fe20008000000 */
[----:B------:R-:W-:Y:S01]  /*3530*/  SEL R172, R172, 0xffffffe0, !P0 ;  /* 0xffffffe0acac7807 */ /* 0x000fe20004000000 */
[----:B------:R-:W-:Y:S01]  /*3540*/  IMAD.IADD R175, R160, 0x1, R176 ;  /* 0x00000001a0af7824 */ /* 0x000fe200078e02b0 */
[C---:B------:R-:W-:Y:S01]  /*3550*/  LOP3.LUT R203, R196.reuse, 0x20, RZ, 0xfc, !PT ;  /* 0x00000020c4cb7812 */ /* 0x040fe200078efcff */
[----:B------:R-:W-:Y:S01]  /*3560*/  UIADD3 UR50, UPT, UPT, UR50, 0x80, -UR37 ;  /* 0x0000008032327890 */ /* 0x000fe2000fffe825 */
[----:B------:R-:W-:Y:S01]  /*3570*/  LOP3.LUT R202, R196, 0x40, RZ, 0xfc, !PT ;  /* 0x00000040c4ca7812 */ /* 0x000fe200078efcff */
[----:B------:R-:W-:Y:S01]  /*3580*/  USHF.L.U32 UR51, UR51, 0x3, URZ ;  /* 0x0000000333337899 */ /* 0x000fe200080006ff */
[----:B------:R-:W2:Y:S01]  /*3590*/  LDCU UR5, c[0x0][0x440] ;  /* 0x00008800ff0577ac */ /* 0x000ea20008000800 */
[----:B------:R-:W2:Y:S01]  /*35a0*/  LDCU UR8, c[0x0][0x3e0] ;  /* 0x00007c00ff0877ac */ /* 0x000ea20008000800 */
[----:B------:R-:W2:Y:S01]  /*35b0*/  LDCU UR13, c[0x0][0x50c] ;  /* 0x0000a180ff0d77ac */ /* 0x000ea20008000800 */
[----:B------:R-:W2:Y:S01]  /*35c0*/  LDCU UR9, c[0x0][0x45c] ;  /* 0x00008b80ff0977ac */ /* 0x000ea20008000800 */
[----:B----4-:R-:W-:-:S02]  /*35d0*/  USHF.L.U32 UR14, UR14, 0x6, URZ ;  /* 0x000000060e0e7899 */ /* 0x010fc400080006ff */
[----:B-1-3--:R-:W-:-:S12]  /*35e0*/  USHF.L.U32 UR15, UR15, 0x6, URZ ;  /* 0x000000060f0f7899 */ /* 0x00afd800080006ff */
.L_x_634:
[----:B------:R-:W0:Y:S01]  /*35f0*/  LDGDEPBAR ;  /* 0x00000000000079af */ /* 0x000e220000000000 */
[----:B------:R-:W-:Y:S01]  /*3600*/  IADD3 R177, PT, PT, R174, R160, RZ ;  /* 0x000000a0aeb17210 */ /* 0x000fe20007ffe0ff */
[----:B------:R-:W-:Y:S01]  /*3610*/  UIADD3 UR46, UPT, UPT, UR46, -0x40, URZ ;  /* 0xffffffc02e2e7890 */ /* 0x000fe2000fffe0ff */
[----:B-----5:R-:W-:Y:S01]  /*3620*/  FSETP.NEU.FTZ.AND P4, PT, R185, -INF , PT ;  /* 0xff800000b900780b */ /* 0x020fe20003f9d000 */
[----:B------:R-:W-:Y:S01]  /*3630*/  USHF.L.U32 UR12, UR41, 0x7, URZ ;  /* 0x00000007290c7899 */ /* 0x000fe200080006ff */
[----:B------:R-:W-:Y:S01]  /*3640*/  FSETP.NEU.FTZ.AND P3, PT, R184, -INF , PT ;  /* 0xff800000b800780b */ /* 0x000fe20003f7d000 */
[----:B------:R-:W-:Y:S02]  /*3650*/  UISETP.GE.AND UP0, UPT, UR46, UR50, UPT ;  /* 0x000000322e00728c */ /* 0x000fe4000bf06270 */
        /* <DEDUP_REMOVED lines=53> */
[----:B------:R1:W4:Y:S07]  /*39b0*/  LDSM.16.M88.4 R152, [R176+0xd400] ;  /* 0x00d40000b098783b */ /* 0x00032e0000000200 */
[C---:B--2---:R-:W-:Y:S08]  /*39c0*/  HMMA.16816.F32.BF16 R8, R136.reuse, R164, R8 ;  /* 0x000000a48808723c */ /* 0x044ff00000041808 */
[-C--:B------:R-:W-:Y:S08]  /*39d0*/  HMMA.16816.F32.BF16 R12, R136, R166.reuse, R12 ;  /* 0x000000a6880c723c */ /* 0x080ff0000004180c */
[C---:B------:R-:W-:Y:S04]  /*39e0*/  HMMA.16816.F32.BF16 R16, R140.reuse, R166, R16 ;  /* 0x000000a68c10723c */ /* 0x040fe80000041810 */
[----:B-1----:R-:W-:Y:S04]  /*39f0*/  LEA R176, R178, UR4, 0x1 ;  /* 0x00000004b2b07c11 */ /* 0x002fe8000f8e08ff */
[-C--:B------:R-:W-:Y:S08]  /*3a00*/  HMMA.16816.F32.BF16 R20, R140, R144.reuse, R20 ;  /* 0x000000908c14723c */ /* 0x080ff00000041814 */
[C---:B------:R-:W-:Y:S08]  /*3a10*/  HMMA.16816.F32.BF16 R24, R136.reuse, R144, R24 ;  /* 0x000000908818723c */ /* 0x040ff00000041818 */
[-C--:B------:R-:W-:Y:S01]  /*3a20*/  HMMA.16816.F32.BF16 R28, R136, R146.reuse, R28 ;  /* 0x00000092881c723c */ /* 0x080fe2000004181c */
[----:B------:R-:W1:Y:S07]  /*3a30*/  LDSM.16.M88.4 R136, [R177+0x2800] ;  /* 0x00280000b188783b */ /* 0x000e6e0000000200 */
[----:B------:R-:W-:Y:S08]  /*3a40*/  HMMA.16816.F32.BF16 R32, R140, R146, R32 ;  /* 0x000000928c20723c */ /* 0x000ff00000041820 */
[-C--:B---3--:R-:W-:Y:S08]  /*3a50*/  HMMA.16816.F32.BF16 R4, R148, R168.reuse, R4 ;  /* 0x000000a89404723c */ /* 0x088ff00000041804 */
[C---:B----4-:R-:W-:Y:S08]  /*3a60*/  HMMA.16816.F32.BF16 R8, R132.reuse, R168, R8 ;  /* 0x000000a88408723c */ /* 0x050ff00000041808 */
[-C--:B------:R-:W-:Y:S08]  /*3a70*/  HMMA.16816.F32.BF16 R12, R132, R170.reuse, R12 ;  /* 0x000000aa840c723c */ /* 0x080ff0000004180c */
[C---:B------:R-:W-:Y:S08]  /*3a80*/  HMMA.16816.F32.BF16 R16, R148.reuse, R170, R16 ;  /* 0x000000aa9410723c */ /* 0x040ff00000041810 */
[-C--:B------:R-:W-:Y:S08]  /*3a90*/  HMMA.16816.F32.BF16 R20, R148, R152.reuse, R20 ;  /* 0x000000989414723c */ /* 0x080ff00000041814 */
[C---:B------:R-:W-:Y:S08]  /*3aa0*/  HMMA.16816.F32.BF16 R24, R132.reuse, R152, R24 ;  /* 0x000000988418723c */ /* 0x040ff00000041818 */
[-C--:B------:R-:W-:Y:S08]  /*3ab0*/  HMMA.16816.F32.BF16 R28, R132, R154.reuse, R28 ;  /* 0x0000009a841c723c */ /* 0x080ff0000004181c */
[----:B------:R-:W-:Y:S04]  /*3ac0*/  HMMA.16816.F32.BF16 R32, R148, R154, R32 ;  /* 0x0000009a9420723c */ /* 0x000fe80000041820 */
[----:B------:R-:W-:Y:S04]  /*3ad0*/  LEA R149, R0, UR4, 0x1 ;  /* 0x0000000400957c11 */ /* 0x000fe8000f8e08ff */
[-C--:B------:R-:W-:Y:S08]  /*3ae0*/  HMMA.16816.F32.BF16 R4, R156, R160.reuse, R4 ;  /* 0x000000a09c04723c */ /* 0x080ff00000041804 */
[C---:B-1----:R-:W-:Y:S04]  /*3af0*/  HMMA.16816.F32.BF16 R8, R136.reuse, R160, R8 ;  /* 0x000000a08808723c */ /* 0x042fe80000041808 */
[----:B------:R-:W-:Y:S04]  /*3b00*/  SEL R160, R195, 0xffffffe0, !P1 ;  /* 0xffffffe0c3a07807 */ /* 0x000fe80004800000 */
[-C--:B------:R-:W-:Y:S03]  /*3b10*/  HMMA.16816.F32.BF16 R12, R136, R162.reuse, R12 ;  /* 0x000000a2880c723c */ /* 0x080fe6000004180c */
[----:B------:R-:W-:Y:S01]  /*3b20*/  FMUL.FTZ R4, R4, UR13 ;  /* 0x0000000d04047c20 */ /* 0x000fe20008410000 */
[----:B------:R-:W-:Y:S01]  /*3b30*/  FMUL.FTZ R5, R5, UR13 ;  /* 0x0000000d05057c20 */ /* 0x000fe20008410000 */
[----:B------:R-:W-:Y:S01]  /*3b40*/  FMUL.FTZ R6, R6, UR13 ;  /* 0x0000000d06067c20 */ /* 0x000fe20008410000 */
[----:B------:R-:W-:Y:S01]  /*3b50*/  FMUL.FTZ R7, R7, UR13 ;  /* 0x0000000d07077c20 */ /* 0x000fe20008410000 */
[----:B------:R-:W1:Y:S01]  /*3b60*/  MUFU.TANH R153, R4 ;  /* 0x0000000400997308 */ /* 0x000e620000002400 */
[----:B------:R-:W-:Y:S01]  /*3b70*/  IMAD.IADD R148, R149, 0x1, R160 ;  /* 0x0000000195947824 */ /* 0x000fe200078e02a0 */
[C---:B------:R-:W-:Y:S04]  /*3b80*/  HMMA.16816.F32.BF16 R16, R156.reuse, R162, R16 ;  /* 0x000000a29c10723c */ /* 0x040fe80000041810 */
[----:B------:R-:W-:Y:S01]  /*3b90*/  FMUL.FTZ R9, R9, UR13 ;  /* 0x0000000d09097c20 */ /* 0x000fe20008410000 */
[----:B------:R-:W-:Y:S03]  /*3ba0*/  FMUL.FTZ R11, R11, UR13 ;  /* 0x0000000d0b0b7c20 */ /* 0x000fe60008410000 */
[----:B------:R-:W-:Y:S01]  /*3bb0*/  MUFU.TANH R155, R5 ;  /* 0x00000005009b7308 */ /* 0x000fe20000002400 */
[----:B------:R-:W-:Y:S01]  /*3bc0*/  FMUL.FTZ R8, R8, UR13 ;  /* 0x0000000d08087c20 */ /* 0x000fe20008410000 */
[----:B------:R-:W-:Y:S01]  /*3bd0*/  FMUL.FTZ R10, R10, UR13 ;  /* 0x0000000d0a0a7c20 */ /* 0x000fe20008410000 */
[----:B------:R-:W-:Y:S01]  /*3be0*/  FMUL.FTZ R12, R12, UR13 ;  /* 0x0000000d0c0c7c20 */ /* 0x000fe20008410000 */
[----:B------:R-:W-:Y:S01]  /*3bf0*/  FMUL.FTZ R13, R13, UR13 ;  /* 0x0000000d0d0d7c20 */ /* 0x000fe20008410000 */
[----:B------:R-:W-:Y:S01]  /*3c00*/  FMUL.FTZ R14, R14, UR13 ;  /* 0x0000000d0e0e7c20 */ /* 0x000fe20008410000 */
[----:B------:R-:W-:Y:S04]  /*3c10*/  FMUL.FTZ R15, R15, UR13 ;  /* 0x0000000d0f0f7c20 */ /* 0x000fe80008410000 */
[----:B------:R2:W-:Y:S01]  /*3c20*/  MUFU.TANH R154, R9 ;  /* 0x00000009009a7308 */ /* 0x0005e20000002400 */
[----:B------:R-:W-:Y:S01]  /*3c30*/  FMUL.FTZ R19, R19, UR13 ;  /* 0x0000000d13137c20 */ /* 0x000fe20008410000 */
[----:B------:R-:W-:Y:S01]  /*3c40*/  FMUL.FTZ R18, R18, UR13 ;  /* 0x0000000d12127c20 */ /* 0x000fe20008410000 */
[----:B------:R-:W-:Y:S07]  /*3c50*/  FMUL.FTZ R16, R16, UR13 ;  /* 0x0000000d10107c20 */ /* 0x000fee0008410000 */
[----:B------:R-:W-:Y:S01]  /*3c60*/  MUFU.TANH R150, R6 ;  /* 0x0000000600967308 */ /* 0x000fe20000002400 */
[----:B------:R-:W-:Y:S09]  /*3c70*/  FMUL.FTZ R17, R17, UR13 ;  /* 0x0000000d11117c20 */ /* 0x000ff20008410000 */
[----:B------:R3:W-:Y:S01]  /*3c80*/  MUFU.TANH R152, R8 ;  /* 0x0000000800987308 */ /* 0x0007e20000002400 */
[----:B--2---:R-:W-:Y:S04]  /*3c90*/  @!P0 LOP3.LUT R9, R180, 0x6, RZ, 0xc0, !PT ;  /* 0x00000006b4098812 */ /* 0x004fe800078ec0ff */
[----:B------:R-:W-:Y:S05]  /*3ca0*/  @!P0 LOP3.LUT R9, R9, 0x1e0, R179, 0xf8, !PT ;  /* 0x000001e009098812 */ /* 0x000fea00078ef8b3 */
[----:B------:R2:W4:Y:S10]  /*3cb0*/  MUFU.TANH R151, R7 ;  /* 0x0000000700977308 */ /* 0x0005340000002400 */
[----:B------:R1:W-:Y:S01]  /*3cc0*/  MUFU.TANH R165, R11 ;  /* 0x0000000b00a57308 */ /* 0x0003e20000002400 */
[----:B---3--:R-:W-:Y:S05]  /*3cd0*/  IMAD.U32 R8, RZ, RZ, UR41 ;  /* 0x00000029ff087e24 */ /* 0x008fea000f8e00ff */
[----:B------:R-:W-:Y:S01]  /*3ce0*/  @!P0 LEA R8, R8, R9, 0x7 ;  /* 0x0000000908088211 */ /* 0x000fe200078e38ff */
[----:B------:R-:W-:Y:S03]  /*3cf0*/  FMUL.FTZ R9, R185, 1.4426950216293334961 ;  /* 0x3fb8aa3bb9097820 */ /* 0x000fe60000410000 */
[----:B------:R3:W-:Y:S01]  /*3d00*/  MUFU.TANH R166, R13 ;  /* 0x0000000d00a67308 */ /* 0x0007e20000002400 */
[----:B--2---:R2:W4:Y:S01]  /*3d10*/  LDSM.16.M88.4 R4, [R175+0xd400] ;  /* 0x00d40000af04783b */ /* 0x0045220000000200 */
[----:B------:R-:W-:Y:S08]  /*3d20*/  FSEL R9, R9, RZ, P4 ;  /* 0x000000ff09097208 */ /* 0x000ff00002000000 */
[----:B------:R2:W-:Y:S01]  /*3d30*/  MUFU.TANH R161, R10 ;  /* 0x0000000a00a17308 */ /* 0x0005e20000002400 */
[----:B-1----:R-:W-:Y:S04]  /*3d40*/  @!P0 VIADDMNMX R11, R181, -R193, UR37, PT ;  /* 0x00000025b50b8e46 */ /* 0x002fe8000b8009c1 */
[CC--:B------:R-:W-:Y:S05]  /*3d50*/  @!P0 ISETP.GE.AND P5, PT, R8.reuse, R11.reuse, PT ;  /* 0x0000000b0800820c */ /* 0x0c0fea0003fa6270 */
[----:B------:R1:W-:Y:S01]  /*3d60*/  MUFU.TANH R162, R12 ;  /* 0x0000000c00a27308 */ /* 0x0003e20000002400 */
[----:B---3--:R-:W-:Y:S04]  /*3d70*/  @!P0 IADD3 R13, PT, PT, R8, 0x1, RZ ;  /* 0x00000001080d8810 */ /* 0x008fe80007ffe0ff */
[----:B------:R-:W-:Y:S05]  /*3d80*/  @!P0 ISETP.GE.AND P4, PT, R13, R11, PT ;  /* 0x0000000b0d00820c */ /* 0x000fea0003f86270 */
[----:B------:R3:W-:Y:S01]  /*3d90*/  MUFU.TANH R167, R14 ;  /* 0x0000000e00a77308 */ /* 0x0007e20000002400 */
[----:B--2---:R-:W-:Y:S01]  /*3da0*/  IADD3 R175, PT, PT, R160, R176, RZ ;  /* 0x000000b0a0af7210 */ /* 0x004fe20007ffe0ff */
[----:B------:R-:W-:Y:S01]  /*3db0*/  IMAD.MOV.U32 R10, RZ, RZ, R153 ;  /* 0x000000ffff0a7224 */ /* 0x000fe200078e0099 */
[C---:B------:R-:W-:Y:S01]  /*3dc0*/  @!P0 FSEL R10, R153.reuse, -INF , !P5 ;  /* 0xff800000990a8808 */ /* 0x040fe20006800000 */
[----:B------:R-:W-:Y:S06]  /*3dd0*/  FFMA.FTZ R153, -R153, R153, 1 ;  /* 0x3f80000099997423 */ /* 0x000fec0000010199 */
[----:B------:R-:W-:Y:S01]  /*3de0*/  MUFU.TANH R170, R19 ;  /* 0x0000001300aa7308 */ /* 0x000fe20000002400 */
[----:B------:R-:W-:Y:S01]  /*3df0*/  FFMA.FTZ R215, R10, UR9, -R9 ;  /* 0x000000090ad77c23 */ /* 0x000fe20008010809 */
[----:B----4-:R-:W-:Y:S01]  /*3e00*/  IMAD.MOV.U32 R10, RZ, RZ, R151 ;  /* 0x000000ffff0a7224 */ /* 0x010fe200078e0097 */
[----:B-1----:R-:W-:Y:S01]  /*3e10*/  MOV R12, R150 ;  /* 0x00000096000c7202 */ /* 0x002fe20000000f00 */
[----:B------:R-:W-:Y:S06]  /*3e20*/  FMUL.FTZ R153, R153, UR13 ;  /* 0x0000000d99997c20 */ /* 0x000fec0008410000 */
[----:B------:R1:W2:Y:S01]  /*3e30*/  MUFU.TANH R168, R15 ;  /* 0x0000000f00a87308 */ /* 0x0002a20000002400 */
[-C--:B------:R-:W-:Y:S03]  /*3e40*/  HMMA.16816.F32.BF16 R20, R156, R4.reuse, R20 ;  /* 0x000000049c14723c */ /* 0x080fe60000041814 */
[----:B---3--:R-:W-:Y:S01]  /*3e50*/  IMAD.MOV.U32 R14, RZ, RZ, R155 ;  /* 0x000000ffff0e7224 */ /* 0x008fe200078e009b */
[C---:B------:R-:W-:Y:S01]  /*3e60*/  @!P0 FSEL R14, R155.reuse, -INF , !P4 ;  /* 0xff8000009b0e8808 */ /* 0x040fe20006000000 */
[----:B------:R-:W-:Y:S04]  /*3e70*/  FFMA.FTZ R155, -R155, R155, 1 ;  /* 0x3f8000009b9b7423 */ /* 0x000fe8000001019b */
[----:B------:R-:W-:Y:S01]  /*3e80*/  MUFU.EX2 R215, R215 ;  /* 0x000000d700d77308 */ /* 0x000fe20000000800 */
[C---:B------:R-:W-:Y:S04]  /*3e90*/  HMMA.16816.F32.BF16 R24, R136.reuse, R4, R24 ;  /* 0x000000048818723c */ /* 0x040fe80000041818 */
[----:B------:R-:W-:Y:S01]  /*3ea0*/  @!P0 VIADDMNMX R5, R181, -R192, UR37, PT ;  /* 0x00000025b5058e46 */ /* 0x000fe2000b8009c0 */
[----:B------:R-:W-:Y:S01]  /*3eb0*/  FMUL.FTZ R4, R184, 1.4426950216293334961 ;  /* 0x3fb8aa3bb8047820 */ /* 0x000fe20000410000 */
[----:B------:R-:W-:Y:S03]  /*3ec0*/  FFMA.FTZ R164, R14, UR9, -R9 ;  /* 0x000000090ea47c23 */ /* 0x000fe60008010809 */
[----:B------:R3:W4:Y:S01]  /*3ed0*/  MUFU.TANH R163, R16 ;  /* 0x0000001000a37308 */ /* 0x0007220000002400 */
[-C--:B------:R-:W-:Y:S03]  /*3ee0*/  HMMA.16816.F32.BF16 R28, R136, R6.reuse, R28 ;  /* 0x00000006881c723c */ /* 0x080fe6000004181c */
[-C--:B------:R-:W-:Y:S01]  /*3ef0*/  @!P0 ISETP.GE.AND P4, PT, R13, R5.reuse, PT ;  /* 0x000000050d00820c */ /* 0x080fe20003f86270 */
[----:B-1----:R-:W-:Y:S01]  /*3f00*/  FMUL.FTZ R15, R183, 1.4426950216293334961 ;  /* 0x3fb8aa3bb70f7820 */ /* 0x002fe20000410000 */
[----:B------:R-:W-:Y:S01]  /*3f10*/  FSEL R4, R4, RZ, P3 ;  /* 0x000000ff04047208 */ /* 0x000fe20001800000 */
[----:B------:R-:W-:Y:S03]  /*3f20*/  FMUL.FTZ R20, R20, UR13 ;  /* 0x0000000d14147c20 */ /* 0x000fe60008410000 */
[----:B------:R-:W-:Y:S01]  /*3f30*/  MUFU.EX2 R164, R164 ;  /* 0x000000a400a47308 */ /* 0x000fe20000000800 */
[----:B------:R-:W-:Y:S04]  /*3f40*/  HMMA.16816.F32.BF16 R32, R156, R6, R32 ;  /* 0x000000069c20723c */ /* 0x000fe80000041820 */
[----:B------:R-:W-:Y:S01]  /*3f50*/  @!P0 ISETP.GE.AND P3, PT, R8, R5, PT ;  /* 0x000000050800820c */ /* 0x000fe20003f66270 */
[----:B------:R-:W-:Y:S01]  /*3f60*/  FMUL.FTZ R21, R21, UR13 ;  /* 0x0000000d15157c20 */ /* 0x000fe20008410000 */
[----:B------:R-:W-:Y:S03]  /*3f70*/  @!P0 FSEL R10, R151, -INF , !P4 ;  /* 0xff800000970a8808 */ /* 0x000fe60006000000 */
[----:B------:R-:W1:Y:S01]  /*3f80*/  MUFU.TANH R171, R17 ;  /* 0x0000001100ab7308 */ /* 0x000e620000002400 */
[C---:B------:R-:W-:Y:S01]  /*3f90*/  @!P0 VIMNMX R14, PT, PT, R181.reuse, UR37, PT ;  /* 0x00000025b50e8c48 */ /* 0x040fe2000bfe0100 */
[----:B---3--:R-:W-:Y:S01]  /*3fa0*/  IMAD.MOV.U32 R16, RZ, RZ, R154 ;  /* 0x000000ffff107224 */ /* 0x008fe200078e009a */
[----:B------:R-:W-:Y:S01]  /*3fb0*/  @!P0 FSEL R12, R150, -INF , !P3 ;  /* 0xff800000960c8808 */ /* 0x000fe20005800000 */
[----:B------:R-:W-:Y:S01]  /*3fc0*/  FFMA.FTZ R209, R10, UR9, -R4 ;  /* 0x000000090ad17c23 */ /* 0x000fe20008010804 */
[----:B------:R-:W-:Y:S01]  /*3fd0*/  @!P0 VIADDMNMX R10, R181, R191, UR37, PT ;  /* 0x00000025b50a8e46 */ /* 0x000fe2000b8001bf */
[----:B--2---:R-:W-:Y:S01]  /*3fe0*/  IMAD.MOV.U32 R6, RZ, RZ, R168 ;  /* 0x000000ffff067224 */ /* 0x004fe200078e00a8 */
[-C--:B------:R-:W-:Y:S01]  /*3ff0*/  @!P0 ISETP.GE.AND P5, PT, R8, R14.reuse, PT ;  /* 0x0000000e0800820c */ /* 0x080fe20003fa6270 */
[----:B------:R-:W-:Y:S01]  /*4000*/  FFMA.FTZ R210, R12, UR9, -R4 ;  /* 0x000000090cd27c23 */ /* 0x000fe20008010804 */
[----:B------:R-:W-:Y:S01]  /*4010*/  FSETP.NEU.FTZ.AND P3, PT, R183, -INF , PT ;  /* 0xff800000b700780b */ /* 0x000fe20003f7d000 */
[----:B------:R2:W-:Y:S01]  /*4020*/  MUFU.TANH R169, R18 ;  /* 0x0000001200a97308 */ /* 0x0005e20000002400 */
[C---:B------:R-:W-:Y:S01]  /*4030*/  @!P0 ISETP.GE.AND P6, PT, R13.reuse, R14, PT ;  /* 0x0000000e0d00820c */ /* 0x040fe20003fc6270 */
[----:B------:R-:W-:Y:S01]  /*4040*/  FMUL.FTZ R22, R22, UR13 ;  /* 0x0000000d16167c20 */ /* 0x000fe20008410000 */
[----:B------:R-:W-:Y:S01]  /*4050*/  @!P0 ISETP.GE.AND P4, PT, R13, R10, PT ;  /* 0x0000000a0d00820c */ /* 0x000fe20003f86270 */
[----:B------:R-:W-:Y:S01]  /*4060*/  FMUL.FTZ R23, R23, UR13 ;  /* 0x0000000d17177c20 */ /* 0x000fe20008410000 */
[----:B------:R-:W-:Y:S01]  /*4070*/  MOV R12, R152 ;  /* 0x00000098000c7202 */ /* 0x000fe20000000f00 */
[----:B------:R-:W-:Y:S01]  /*4080*/  FMUL.FTZ R24, R24, UR13 ;  /* 0x0000000d18187c20 */ /* 0x000fe20008410000 */
[----:B------:R-:W-:Y:S01]  /*4090*/  FSEL R13, R15, RZ, P3 ;  /* 0x000000ff0f0d7208 */ /* 0x000fe20001800000 */
[----:B------:R-:W-:Y:S01]  /*40a0*/  IMAD.MOV.U32 R15, RZ, RZ, R165 ;  /* 0x000000ffff0f7224 */ /* 0x000fe200078e00a5 */
[----:B------:R-:W-:Y:S01]  /*40b0*/  @!P0 FSEL R12, R152, -INF , !P5 ;  /* 0xff800000980c8808 */ /* 0x000fe20006800000 */
[----:B------:R-:W3:Y:S01]  /*40c0*/  MUFU.TANH R177, R20 ;  /* 0x0000001400b17308 */ /* 0x000ee20000002400 */
[----:B------:R-:W-:Y:S01]  /*40d0*/  @!P0 FSEL R16, R154, -INF , !P6 ;  /* 0xff8000009a108808 */ /* 0x000fe20007000000 */
[----:B------:R-:W-:Y:S01]  /*40e0*/  FMUL.FTZ R25, R25, UR13 ;  /* 0x0000000d19197c20 */ /* 0x000fe20008410000 */
[----:B------:R-:W-:Y:S01]  /*40f0*/  FSETP.NEU.FTZ.AND P3, PT, R182, -INF , PT ;  /* 0xff800000b600780b */ /* 0x000fe20003f7d000 */
[--C-:B------:R-:W-:Y:S01]  /*4100*/  FFMA.FTZ R219, R12, UR9, -R13.reuse ;  /* 0x000000090cdb7c23 */ /* 0x100fe2000801080d */
[----:B------:R-:W-:Y:S01]  /*4110*/  FMUL.FTZ R12, R182, 1.4426950216293334961 ;  /* 0x3fb8aa3bb60c7820 */ /* 0x000fe20000410000 */
[----:B------:R-:W-:Y:S01]  /*4120*/  @!P0 FSEL R15, R165, -INF , !P4 ;  /* 0xff800000a50f8808 */ /* 0x000fe20006000000 */
[----:B------:R-:W-:Y:S01]  /*4130*/  FFMA.FTZ R218, R16, UR9, -R13 ;  /* 0x0000000910da7c23 */ /* 0x000fe2000801080d */
[----:B------:R-:W-:Y:S01]  /*4140*/  @!P0 IADD3 R16, PT, PT, R8, 0x8, RZ ;  /* 0x0000000808108810 */ /* 0x000fe20007ffe0ff */
[----:B--2---:R-:W-:Y:S01]  /*4150*/  IMAD.MOV.U32 R18, RZ, RZ, R162 ;  /* 0x000000ffff127224 */ /* 0x004fe200078e00a2 */
[----:B------:R-:W-:Y:S01]  /*4160*/  FSEL R12, R12, RZ, P3 ;  /* 0x000000ff0c0c7208 */ /* 0x000fe20001800000 */
[----:B------:R-:W2:Y:S01]  /*4170*/  MUFU.TANH R206, R21 ;  /* 0x0000001500ce7308 */ /* 0x000ea20000002400 */
[----:B------:R-:W-:Y:S01]  /*4180*/  @!P0 ISETP.GE.AND P5, PT, R8, R10, PT ;  /* 0x0000000a0800820c */ /* 0x000fe20003fa6270 */
[----:B------:R-:W-:Y:S01]  /*4190*/  FMUL.FTZ R26, R26, UR13 ;  /* 0x0000000d1a1a7c20 */ /* 0x000fe20008410000 */
[-C--:B------:R-:W-:Y:S01]  /*41a0*/  @!P0 ISETP.GE.AND P3, PT, R16, R14.reuse, PT ;  /* 0x0000000e1000820c */ /* 0x080fe20003f66270 */
[--C-:B------:R-:W-:Y:S01]  /*41b0*/  FFMA.FTZ R216, R15, UR9, -R12.reuse ;  /* 0x000000090fd87c23 */ /* 0x100fe2000801080c */
[----:B------:R-:W-:Y:S01]  /*41c0*/  @!P0 IADD3 R15, PT, PT, R8, 0x9, RZ ;  /* 0x00000009080f8810 */ /* 0x000fe20007ffe0ff */
[----:B------:R-:W-:Y:S01]  /*41d0*/  FMUL.FTZ R27, R27, UR13 ;  /* 0x0000000d1b1b7c20 */ /* 0x000fe20008410000 */
[----:B------:R-:W-:Y:S03]  /*41e0*/  MOV R17, R161 ;  /* 0x000000a100117202 */ /* 0x000fe60000000f00 */
[----:B------:R-:W2:Y:S01]  /*41f0*/  MUFU.TANH R208, R22 ;  /* 0x0000001600d07308 */ /* 0x000ea20000002400 */
[----:B------:R-:W-:Y:S01]  /*4200*/  @!P0 FSEL R17, R161, -INF , !P5 ;  /* 0xff800000a1118808 */ /* 0x000fe20006800000 */
[----:B------:R-:W-:Y:S01]  /*4210*/  FMUL.FTZ R28, R28, UR13 ;  /* 0x0000000d1c1c7c20 */ /* 0x000fe20008410000 */
[----:B------:R-:W-:Y:S01]  /*4220*/  @!P0 FSEL R18, R162, -INF , !P3 ;  /* 0xff800000a2128808 */ /* 0x000fe20005800000 */
[----:B------:R-:W-:Y:S01]  /*4230*/  FMUL.FTZ R29, R29, UR13 ;  /* 0x0000000d1d1d7c20 */ /* 0x000fe20008410000 */
[----:B------:R-:W-:Y:S01]  /*4240*/  @!P0 ISETP.GE.AND P3, PT, R15, R14, PT ;  /* 0x0000000e0f00820c */ /* 0x000fe20003f66270 */
[----:B------:R-:W-:Y:S01]  /*4250*/  FFMA.FTZ R217, R17, UR9, -R12 ;  /* 0x0000000911d97c23 */ /* 0x000fe2000801080c */
[----:B------:R-:W-:Y:S01]  /*4260*/  IMAD.MOV.U32 R17, RZ, RZ, R166 ;  /* 0x000000ffff117224 */ /* 0x000fe200078e00a6 */
[-C--:B------:R-:W-:Y:S02]  /*4270*/  @!P0 ISETP.GE.AND P4, PT, R16, R10.reuse, PT ;  /* 0x0000000a1000820c */ /* 0x080fe40003f86270 */
[----:B------:R-:W2:Y:S01]  /*4280*/  MUFU.TANH R207, R23 ;  /* 0x0000001700cf7308 */ /* 0x000ea20000002400 */
[----:B------:R-:W-:Y:S01]  /*4290*/  @!P0 FSEL R17, R166, -INF , !P3 ;  /* 0xff800000a6118808 */ /* 0x000fe20005800000 */
[----:B------:R-:W-:Y:S01]  /*42a0*/  FMUL.FTZ R32, R32, UR13 ;  /* 0x0000000d20207c20 */ /* 0x000fe20008410000 */
[----:B------:R-:W-:Y:S01]  /*42b0*/  @!P0 ISETP.GE.AND P3, PT, R15, R10, PT ;  /* 0x0000000a0f00820c */ /* 0x000fe20003f66270 */
[----:B------:R-:W-:Y:S01]  /*42c0*/  FMUL.FTZ R33, R33, UR13 ;  /* 0x0000000d21217c20 */ /* 0x000fe20008410000 */
[----:B------:R-:W-:Y:S01]  /*42d0*/  MOV R7, R167 ;  /* 0x000000a700077202 */ /* 0x000fe20000000f00 */
[----:B------:R-:W-:Y:S01]  /*42e0*/  FMUL.FTZ R34, R34, UR13 ;  /* 0x0000000d22227c20 */ /* 0x000fe20008410000 */
[----:B------:R-:W-:Y:S03]  /*42f0*/  @!P0 FSEL R6, R168, -INF , !P3 ;  /* 0xff800000a8068808 */ /* 0x000fe60005800000 */
[----:B------:R-:W2:Y:S01]  /*4300*/  MUFU.TANH R211, R24 ;  /* 0x0000001800d37308 */ /* 0x000ea20000002400 */
[----:B------:R-:W-:Y:S01]  /*4310*/  @!P0 ISETP.GE.AND P3, PT, R16, R11, PT ;  /* 0x0000000b1000820c */ /* 0x000fe20003f66270 */
[----:B------:R-:W-:Y:S01]  /*4320*/  FMUL.FTZ R35, R35, UR13 ;  /* 0x0000000d23237c20 */ /* 0x000fe20008410000 */
[----:B------:R-:W-:Y:S01]  /*4330*/  @!P0 FSEL R7, R167, -INF , !P4 ;  /* 0xff800000a7078808 */ /* 0x000fe20006000000 */
[--C-:B------:R-:W-:Y:S01]  /*4340*/  FFMA.FTZ R224, R6, UR9, -R12.reuse ;  /* 0x0000000906e07c23 */ /* 0x100fe2000801080c */
[----:B----4-:R-:W-:Y:S01]  /*4350*/  MOV R6, R163 ;  /* 0x000000a300067202 */ /* 0x010fe20000000f00 */
[----:B------:R-:W-:Y:S01]  /*4360*/  FMUL.FTZ R30, R30, UR13 ;  /* 0x0000000d1e1e7c20 */ /* 0x000fe20008410000 */
[----:B------:R-:W-:Y:S01]  /*4370*/  @!P0 FSEL R6, R163, -INF , !P3 ;  /* 0xff800000a3068808 */ /* 0x000fe20005800000 */
[----:B------:R-:W-:Y:S01]  /*4380*/  FFMA.FTZ R225, R7, UR9, -R12 ;  /* 0x0000000907e17c23 */ /* 0x000fe2000801080c */
[----:B------:R-:W-:Y:S01]  /*4390*/  @!P0 ISETP.GE.AND P3, PT, R15, R11, PT ;  /* 0x0000000b0f00820c */ /* 0x000fe20003f66270 */
[----:B-1----:R-:W-:Y:S01]  /*43a0*/  IMAD.MOV.U32 R7, RZ, RZ, R171 ;  /* 0x000000ffff077224 */ /* 0x002fe200078e00ab */
[----:B------:R-:W1:Y:S01]  /*43b0*/  MUFU.TANH R212, R25 ;  /* 0x0000001900d47308 */ /* 0x000e620000002400 */
[----:B------:R-:W-:Y:S01]  /*43c0*/  FFMA.FTZ R251, R6, UR9, -R9 ;  /* 0x0000000906fb7c23 */ /* 0x000fe20008010809 */
[----:B------:R-:W-:Y:S01]  /*43d0*/  @!P0 FSEL R7, R171, -INF , !P3 ;  /* 0xff800000ab078808 */ /* 0x000fe20005800000 */
[----:B------:R-:W-:Y:S01]  /*43e0*/  FMUL.FTZ R31, R31, UR13 ;  /* 0x0000000d1f1f7c20 */ /* 0x000fe20008410000 */
[----:B------:R-:W-:Y:S01]  /*43f0*/  @!P0 ISETP.GE.AND P3, PT, R16, R5, PT ;  /* 0x000000051000820c */ /* 0x000fe20003f66270 */
[----:B---3--:R-:W-:Y:S01]  /*4400*/  IMAD.MOV.U32 R16, RZ, RZ, R177 ;  /* 0x000000ffff107224 */ /* 0x008fe200078e00b1 */
[----:B------:R-:W-:Y:S01]  /*4410*/  MOV R6, R169 ;  /* 0x000000a900067202 */ /* 0x000fe20000000f00 */
[----:B------:R-:W-:Y:S01]  /*4420*/  FFMA.FTZ R250, R7, UR9, -R9 ;  /* 0x0000000907fa7c23 */ /* 0x000fe20008010809 */
[----:B------:R-:W-:Y:S01]  /*4430*/  @!P0 FSEL R6, R169, -INF , !P3 ;  /* 0xff800000a9068808 */ /* 0x000fe20005800000 */
[----:B------:R-:W-:Y:S01]  /*4440*/  IMAD.MOV.U32 R7, RZ, RZ, R170 ;  /* 0x000000ffff077224 */ /* 0x000fe200078e00aa */
[----:B------:R-:W-:Y:S01]  /*4450*/  @!P0 ISETP.GE.AND P3, PT, R15, R5, PT ;  /* 0x000000050f00820c */ /* 0x000fe20003f66270 */
[----:B--2---:R-:W-:Y:S01]  /*4460*/  IMAD.MOV.U32 R15, RZ, RZ, R206 ;  /* 0x000000ffff0f7224 */ /* 0x004fe200078e00ce */
[----:B------:R-:W2:Y:S01]  /*4470*/  MUFU.TANH R214, R26 ;  /* 0x0000001a00d67308 */ /* 0x000ea20000002400 */
[--C-:B------:R-:W-:Y:S01]  /*4480*/  FFMA.FTZ R245, R6, UR9, -R4.reuse ;  /* 0x0000000906f57c23 */ /* 0x100fe20008010804 */
[----:B------:R-:W-:Y:S01]  /*4490*/  @!P0 FSEL R7, R170, -INF , !P3 ;  /* 0xff800000aa078808 */ /* 0x000fe20005800000 */
[--C-:B------:R-:W-:Y:S01]  /*44a0*/  FFMA.FTZ R227, R18, UR9, -R13.reuse ;  /* 0x0000000912e37c23 */ /* 0x100fe2000801080d */
[----:B------:R-:W-:Y:S01]  /*44b0*/  @!P0 IADD3 R6, PT, PT, R8, 0x10, RZ ;  /* 0x0000001008068810 */ /* 0x000fe20007ffe0ff */
[----:B------:R-:W-:Y:S01]  /*44c0*/  FFMA.FTZ R226, R17, UR9, -R13 ;  /* 0x0000000911e27c23 */ /* 0x000fe2000801080d */
[----:B------:R-:W-:Y:S01]  /*44d0*/  LEA R159, R197, UR4, 0x1 ;  /* 0x00000004c59f7c11 */ /* 0x000fe2000f8e08ff */
[--C-:B------:R-:W-:Y:S01]  /*44e0*/  FFMA.FTZ R244, R7, UR9, -R4.reuse ;  /* 0x0000000907f47c23 */ /* 0x100fe20008010804 */
[----:B------:R-:W-:Y:S02]  /*44f0*/  @!P0 ISETP.GE.AND P3, PT, R6, R11, PT ;  /* 0x0000000b0600820c */ /* 0x000fe40003f66270 */
[----:B------:R-:W3:Y:S01]  /*4500*/  MUFU.TANH R213, R27 ;  /* 0x0000001b00d57308 */ /* 0x000ee20000002400 */
[----:B------:R-:W-:Y:S01]  /*4510*/  @!P0 IADD3 R7, PT, PT, R8, 0x11, RZ ;  /* 0x0000001108078810 */ /* 0x000fe20007ffe0ff */
[----:B------:R-:W-:Y:S01]  /*4520*/  FFMA.FTZ R163, -R163, R163, 1 ;  /* 0x3f800000a3a37423 */ /* 0x000fe200000101a3 */
[----:B------:R-:W-:Y:S01]  /*4530*/  @!P0 FSEL R16, R177, -INF , !P3 ;  /* 0xff800000b1108808 */ /* 0x000fe20005800000 */
[----:B------:R-:W-:Y:S01]  /*4540*/  FFMA.FTZ R171, -R171, R171, 1 ;  /* 0x3f800000abab7423 */ /* 0x000fe200000101ab */
[----:B------:R-:W-:Y:S01]  /*4550*/  @!P0 ISETP.GE.AND P3, PT, R7, R11, PT ;  /* 0x0000000b0700820c */ /* 0x000fe20003f66270 */
[----:B------:R-:W-:Y:S01]  /*4560*/  FFMA.FTZ R177, -R177, R177, 1 ;  /* 0x3f800000b1b17423 */ /* 0x000fe200000101b1 */
[----:B------:R-:W-:Y:S01]  /*4570*/  IADD3 R158, PT, PT, R198, R159, RZ ;  /* 0x0000009fc69e7210 */ /* 0x000fe20007ffe0ff */
[--C-:B------:R-:W-:Y:S01]  /*4580*/  FFMA.FTZ R249, R16, UR9, -R9.reuse ;  /* 0x0000000910f97c23 */ /* 0x100fe20008010809 */
[----:B------:R-:W-:Y:S01]  /*4590*/  @!P0 FSEL R15, R206, -INF , !P3 ;  /* 0xff800000ce0f8808 */ /* 0x000fe20005800000 */
[----:B------:R-:W4:Y:S01]  /*45a0*/  MUFU.TANH R220, R28 ;  /* 0x0000001c00dc7308 */ /* 0x000f220000002400 */
[-C--:B------:R-:W-:Y:S01]  /*45b0*/  @!P0 ISETP.GE.AND P3, PT, R6, R5.reuse, PT ;  /* 0x000000050600820c */ /* 0x080fe20003f66270 */
[----:B------:R-:W-:Y:S01]  /*45c0*/  FFMA.FTZ R206, -R206, R206, 1 ;  /* 0x3f800000cece7423 */ /* 0x000fe200000101ce */
[----:B------:R-:W-:Y:S01]  /*45d0*/  MOV R16, R208 ;  /* 0x000000d000107202 */ /* 0x000fe20000000f00 */
[----:B------:R-:W-:Y:S01]  /*45e0*/  FFMA.FTZ R248, R15, UR9, -R9 ;  /* 0x000000090ff87c23 */ /* 0x000fe20008010809 */
[----:B------:R-:W-:Y:S01]  /*45f0*/  @!P0 FSEL R16, R208, -INF , !P3 ;  /* 0xff800000d0108808 */ /* 0x000fe20005800000 */
[----:B------:R-:W-:Y:S01]  /*4600*/  IMAD.MOV.U32 R15, RZ, RZ, R207 ;  /* 0x000000ffff0f7224 */ /* 0x000fe200078e00cf */
[----:B------:R-:W-:Y:S03]  /*4610*/  @!P0 ISETP.GE.AND P3, PT, R7, R5, PT ;  /* 0x000000050700820c */ /* 0x000fe60003f66270 */
[----:B------:R-:W4:Y:S01]  /*4620*/  MUFU.TANH R221, R29 ;  /* 0x0000001d00dd7308 */ /* 0x000f220000002400 */
[----:B------:R-:W-:Y:S01]  /*4630*/  IADD3 R157, PT, PT, R159, 0x19020, RZ ;  /* 0x000190209f9d7810 */ /* 0x000fe20007ffe0ff */
[--C-:B------:R-:W-:Y:S01]  /*4640*/  FFMA.FTZ R243, R16, UR9, -R4.reuse ;  /* 0x0000000910f37c23 */ /* 0x100fe20008010804 */
[----:B------:R-:W-:Y:S01]  /*4650*/  @!P0 FSEL R15, R207, -INF , !P3 ;  /* 0xff800000cf0f8808 */ /* 0x000fe20005800000 */
[----:B------:R-:W-:Y:S01]  /*4660*/  FMUL.FTZ R155, R155, UR13 ;  /* 0x0000000d9b9b7c20 */ /* 0x000fe20008410000 */
[-C--:B------:R-:W-:Y:S01]  /*4670*/  @!P0 ISETP.GE.AND P3, PT, R6, R14.reuse, PT ;  /* 0x0000000e0600820c */ /* 0x080fe20003f66270 */
[----:B------:R-:W-:Y:S01]  /*4680*/  FMUL.FTZ R163, R163, UR13 ;  /* 0x0000000da3a37c20 */ /* 0x000fe20008410000 */
[----:B------:R-:W-:Y:S01]  /*4690*/  MOV R16, R211 ;  /* 0x000000d300107202 */ /* 0x000fe20000000f00 */
[----:B------:R-:W-:Y:S01]  /*46a0*/  FFMA.FTZ R242, R15, UR9, -R4 ;  /* 0x000000090ff27c23 */ /* 0x000fe20008010804 */
[----:B------:R-:W-:Y:S01]  /*46b0*/  @!P0 FSEL R16, R211, -INF , !P3 ;  /* 0xff800000d3108808 */ /* 0x000fe20005800000 */
[----:B-1----:R-:W-:Y:S01]  /*46c0*/  IMAD.MOV.U32 R15, RZ, RZ, R212 ;  /* 0x000000ffff0f7224 */ /* 0x002fe200078e00d4 */
[----:B------:R-:W-:Y:S01]  /*46d0*/  @!P0 ISETP.GE.AND P3, PT, R7, R14, PT ;  /* 0x0000000e0700820c */ /* 0x000fe20003f66270 */
[----:B------:R-:W1:Y:S01]  /*46e0*/  MUFU.TANH R228, R32 ;  /* 0x0000002000e47308 */ /* 0x000e620000002400 */
[----:B------:R-:W-:Y:S01]  /*46f0*/  FMUL.FTZ R171, R171, UR13 ;  /* 0x0000000dabab7c20 */ /* 0x000fe20008410000 */
[--C-:B------:R-:W-:Y:S01]  /*4700*/  FFMA.FTZ R239, R16, UR9, -R13.reuse ;  /* 0x0000000910ef7c23 */ /* 0x100fe2000801080d */
[----:B------:R-:W-:Y:S01]  /*4710*/  @!P0 FSEL R15, R212, -INF , !P3 ;  /* 0xff800000d40f8808 */ /* 0x000fe20005800000 */
[----:B------:R-:W-:Y:S01]  /*4720*/  FMUL.FTZ R177, R177, UR13 ;  /* 0x0000000db1b17c20 */ /* 0x000fe20008410000 */
[----:B------:R-:W-:Y:S01]  /*4730*/  @!P0 ISETP.GE.AND P3, PT, R6, R10, PT ;  /* 0x0000000a0600820c */ /* 0x000fe20003f66270 */
[----:B------:R-:W-:Y:S01]  /*4740*/  FMUL.FTZ R206, R206, UR13 ;  /* 0x0000000dcece7c20 */ /* 0x000fe20008410000 */
[----:B--2---:R-:W-:Y:S03]  /*4750*/  MOV R6, R214 ;  /* 0x000000d600067202 */ /* 0x004fe60000000f00 */
[----:B------:R-:W2:Y:S01]  /*4760*/  MUFU.TANH R229, R33 ;  /* 0x0000002100e57308 */ /* 0x000ea20000002400 */
[----:B------:R-:W-:Y:S01]  /*4770*/  @!P0 FSEL R6, R214, -INF , !P3 ;  /* 0xff800000d6068808 */ /* 0x000fe20005800000 */
[----:B------:R-:W-:Y:S01]  /*4780*/  FFMA.FTZ R238, R15, UR9, -R13 ;  /* 0x000000090fee7c23 */ /* 0x000fe2000801080d */
[----:B------:R-:W-:Y:S01]  /*4790*/  @!P0 ISETP.GE.AND P3, PT, R7, R10, PT ;  /* 0x0000000a0700820c */ /* 0x000fe20003f66270 */
[----:B------:R-:W-:Y:S01]  /*47a0*/  FFMA.FTZ R150, -R150, R150, 1 ;  /* 0x3f80000096967423 */ /* 0x000fe20000010196 */
[----:B---3--:R-:W-:Y:S01]  /*47b0*/  MOV R15, R213 ;  /* 0x000000d5000f7202 */ /* 0x008fe20000000f00 */
[--C-:B------:R-:W-:Y:S01]  /*47c0*/  FFMA.FTZ R235, R6, UR9, -R12.reuse ;  /* 0x0000000906eb7c23 */ /* 0x100fe2000801080c */
[C---:B------:R-:W-:Y:S01]  /*47d0*/  @!P0 VIADD R6, R8.reuse, 0x18 ;  /* 0x0000001808068836 */ /* 0x040fe20000000000 */
[----:B------:R-:W-:Y:S02]  /*47e0*/  @!P0 FSEL R15, R213, -INF , !P3 ;  /* 0xff800000d50f8808 */ /* 0x000fe40005800000 */
[----:B------:R-:W3:Y:S01]  /*47f0*/  MUFU.TANH R230, R34 ;  /* 0x0000002200e67308 */ /* 0x000ee20000002400 */
[----:B------:R-:W-:Y:S01]  /*4800*/  @!P0 IADD3 R8, PT, PT, R8, 0x19, RZ ;  /* 0x0000001908088810 */ /* 0x000fe20007ffe0ff */
[----:B------:R-:W-:Y:S01]  /*4810*/  FFMA.FTZ R151, -R151, R151, 1 ;  /* 0x3f80000097977423 */ /* 0x000fe20000010197 */
[----:B------:R-:W-:Y:S01]  /*4820*/  @!P0 ISETP.GE.AND P3, PT, R6, R14, PT ;  /* 0x0000000e0600820c */ /* 0x000fe20003f66270 */
[----:B------:R-:W-:Y:S01]  /*4830*/  FFMA.FTZ R234, R15, UR9, -R12 ;  /* 0x000000090fea7c23 */ /* 0x000fe2000801080c */
[----:B----4-:R-:W-:Y:S01]  /*4840*/  MOV R7, R220 ;  /* 0x000000dc00077202 */ /* 0x010fe20000000f00 */
[----:B------:R-:W-:Y:S01]  /*4850*/  FMUL.FTZ R150, R150, UR13 ;  /* 0x0000000d96967c20 */ /* 0x000fe20008410000 */
[----:B------:R-:W-:Y:S03]  /*4860*/  @!P0 FSEL R7, R220, -INF , !P3 ;  /* 0xff800000dc078808 */ /* 0x000fe60005800000 */
[----:B------:R-:W4:Y:S01]  /*4870*/  MUFU.TANH R231, R35 ;  /* 0x0000002300e77308 */ /* 0x000f220000002400 */
[----:B------:R-:W-:Y:S01]  /*4880*/  @!P0 ISETP.GE.AND P3, PT, R8, R14, PT ;  /* 0x0000000e0800820c */ /* 0x000fe20003f66270 */
[----:B------:R-:W-:Y:S01]  /*4890*/  IMAD.MOV.U32 R14, RZ, RZ, R221 ;  /* 0x000000ffff0e7224 */ /* 0x000fe200078e00dd */
[-C--:B------:R-:W-:Y:S01]  /*48a0*/  @!P0 ISETP.GE.AND P4, PT, R6, R11.reuse, PT ;  /* 0x0000000b0600820c */ /* 0x080fe20003f86270 */
[--C-:B------:R-:W-:Y:S01]  /*48b0*/  FFMA.FTZ R237, R7, UR9, -R13.reuse ;  /* 0x0000000907ed7c23 */ /* 0x100fe2000801080d */
[----:B------:R-:W-:Y:S01]  /*48c0*/  @!P0 FSEL R14, R221, -INF , !P3 ;  /* 0xff800000dd0e8808 */ /* 0x000fe20005800000 */
[----:B------:R-:W-:Y:S01]  /*48d0*/  FMUL.FTZ R151, R151, UR13 ;  /* 0x0000000d97977c20 */ /* 0x000fe20008410000 */
[----:B------:R-:W-:Y:S03]  /*48e0*/  @!P0 ISETP.GE.AND P3, PT, R8, R11, PT ;  /* 0x0000000b0800820c */ /* 0x000fe60003f66270 */
[----:B------:R-:W-:Y:S01]  /*48f0*/  MUFU.EX2 R210, R210 ;  /* 0x000000d200d27308 */ /* 0x000fe20000000800 */
[-C--:B-1----:R-:W-:Y:S01]  /*4900*/  MOV R7, R228.reuse ;  /* 0x000000e400077202 */ /* 0x082fe20000000f00 */
[----:B------:R-:W-:Y:S01]  /*4910*/  FFMA.FTZ R13, R14, UR9, -R13 ;  /* 0x000000090e0d7c23 */ /* 0x000fe2000801080d */
[C---:B------:R-:W-:Y:S01]  /*4920*/  @!P0 FSEL R7, R228.reuse, -INF , !P4 ;  /* 0xff800000e4078808 */ /* 0x040fe20006000000 */
[----:B------:R-:W-:Y:S01]  /*4930*/  FFMA.FTZ R228, -R228, R228, 1 ;  /* 0x3f800000e4e47423 */ /* 0x000fe200000101e4 */
[----:B--2---:R-:W-:Y:S02]  /*4940*/  MOV R11, R229 ;  /* 0x000000e5000b7202 */ /* 0x004fe40000000f00 */
[----:B------:R-:W-:Y:S01]  /*4950*/  @!P0 FSEL R11, R229, -INF , !P3 ;  /* 0xff800000e50b8808 */ /* 0x000fe20005800000 */
[--C-:B------:R-:W-:Y:S01]  /*4960*/  FFMA.FTZ R247, R7, UR9, -R9.reuse ;  /* 0x0000000907f77c23 */ /* 0x100fe20008010809 */
[C---:B------:R-:W-:Y:S01]  /*4970*/  @!P0 ISETP.GE.AND P3, PT, R6.reuse, R5, PT ;  /* 0x000000050600820c */ /* 0x040fe20003f66270 */
[----:B---3--:R-:W-:Y:S01]  /*4980*/  IMAD.MOV.U32 R7, RZ, RZ, R230 ;  /* 0x000000ffff077224 */ /* 0x008fe200078e00e6 */
[----:B------:R-:W-:Y:S01]  /*4990*/  MUFU.EX2 R209, R209 ;  /* 0x000000d100d17308 */ /* 0x000fe20000000800 */
[-C--:B------:R-:W-:Y:S01]  /*49a0*/  @!P0 ISETP.GE.AND P4, PT, R6, R10.reuse, PT ;  /* 0x0000000a0600820c */ /* 0x080fe20003f86270 */
[----:B------:R-:W-:Y:S01]  /*49b0*/  FFMA.FTZ R9, R11, UR9, -R9 ;  /* 0x000000090b097c23 */ /* 0x000fe20008010809 */
[----:B------:R-:W-:Y:S01]  /*49c0*/  @!P0 FSEL R7, R230, -INF , !P3 ;  /* 0xff800000e6078808 */ /* 0x000fe20005800000 */
[----:B------:R-:W-:Y:S01]  /*49d0*/  FFMA.FTZ R229, -R229, R229, 1 ;  /* 0x3f800000e5e57423 */ /* 0x000fe200000101e5 */
[----:B------:R-:W-:Y:S01]  /*49e0*/  @!P0 ISETP.GE.AND P3, PT, R8, R5, PT ;  /* 0x000000050800820c */ /* 0x000fe20003f66270 */
[----:B------:R-:W-:Y:S01]  /*49f0*/  FMUL.FTZ R228, R228, UR13 ;  /* 0x0000000de4e47c20 */ /* 0x000fe20008410000 */
[----:B----4-:R-:W-:Y:S01]  /*4a00*/  MOV R5, R231 ;  /* 0x000000e700057202 */ /* 0x010fe20000000f00 */
[--C-:B------:R-:W-:Y:S01]  /*4a10*/  FFMA.FTZ R241, R7, UR9, -R4.reuse ;  /* 0x0000000907f17c23 */ /* 0x100fe20008010804 */
[----:B------:R-:W-:Y:S01]  /*4a20*/  F2FP.BF16.F32.PACK_AB R7, R164, R215 ;  /* 0x000000d7a407723e */ /* 0x000fe200000010ff */
[----:B------:R-:W-:Y:S01]  /*4a30*/  MUFU.EX2 R251, R251 ;  /* 0x000000fb00fb7308 */ /* 0x000fe20000000800 */
[----:B------:R-:W-:Y:S01]  /*4a40*/  @!P0 FSEL R5, R231, -INF , !P3 ;  /* 0xff800000e7058808 */ /* 0x000fe20005800000 */
[----:B------:R-:W-:Y:S01]  /*4a50*/  FMUL.FTZ R229, R229, UR13 ;  /* 0x0000000de5e57c20 */ /* 0x000fe20008410000 */
[----:B------:R-:W-:Y:S01]  /*4a60*/  @!P0 ISETP.GE.AND P3, PT, R8, R10, PT ;  /* 0x0000000a0800820c */ /* 0x000fe20003f66270 */
[----:B------:R1:W-:Y:S01]  /*4a70*/  STS [R159+0x19000], R7 ;  /* 0x019000079f007388 */ /* 0x0003e20000000800 */
[----:B------:R-:W-:Y:S01]  /*4a80*/  IADD3 R11, PT, PT, R159, 0x19000, RZ ;  /* 0x000190009f0b7810 */ /* 0x000fe20007ffe0ff */
[----:B------:R-:W-:Y:S04]  /*4a90*/  FFMA.FTZ R4, R5, UR9, -R4 ;  /* 0x0000000905047c23 */ /* 0x000fe80008010804 */
[----:B------:R-:W2:Y:S01]  /*4aa0*/  MUFU.EX2 R250, R250 ;  /* 0x000000fa00fa7308 */ /* 0x000ea20000000800 */
[----:B------:R-:W-:Y:S05]  /*4ab0*/  @P2 VIADD R157, R11, 0xffffffe0 ;  /* 0xffffffe00b9d2836 */ /* 0x000fea0000000000 */
[----:B------:R-:W-:Y:S04]  /*4ac0*/  IADD3 R156, PT, PT, R198, R157, RZ ;  /* 0x0000009dc69c7210 */ /* 0x000fe80007ffe0ff */
[----:B------:R-:W-:Y:S10]  /*4ad0*/  MUFU.EX2 R245, R245 ;  /* 0x000000f500f57308 */ /* 0x000ff40000000800 */
[----:B------:R-:W3:Y:S01]  /*4ae0*/  MUFU.EX2 R244, R244 ;  /* 0x000000f400f47308 */ /* 0x000ee20000000800 */
[----:B--2---:R-:W-:Y:S02]  /*4af0*/  F2FP.BF16.F32.PACK_AB R5, R250, R251 ;  /* 0x000000fbfa05723e */ /* 0x004fe400000010ff */
[----:B-1----:R-:W-:Y:S07]  /*4b00*/  F2FP.BF16.F32.PACK_AB R7, R209, R210 ;  /* 0x000000d2d107723e */ /* 0x002fee00000010ff */
[----:B------:R3:W-:Y:S01]  /*4b10*/  MUFU.EX2 R240, R4 ;  /* 0x0000000400f07308 */ /* 0x0007e20000000800 */
[----:B------:R1:W-:Y:S04]  /*4b20*/  STS [R159+0x19400], R7 ;  /* 0x019400079f007388 */ /* 0x0003e80000000800 */
[----:B------:R2:W-:Y:S05]  /*4b30*/  STS [R158+0x19000], R5 ;  /* 0x019000059e007388 */ /* 0x0005ea0000000800 */
[----:B------:R-:W4:Y:S10]  /*4b40*/  MUFU.TANH R222, R30 ;  /* 0x0000001e00de7308 */ /* 0x000f340000002400 */
[----:B------:R-:W1:Y:S01]  /*4b50*/  MUFU.TANH R223, R31 ;  /* 0x0000001f00df7308 */ /* 0x000e620000002400 */
[----:B---3--:R-:W-:Y:S05]  /*4b60*/  F2FP.BF16.F32.PACK_AB R4, R244, R245 ;  /* 0x000000f5f404723e */ /* 0x008fea00000010ff */
[----:B------:R3:W-:Y:S04]  /*4b70*/  STS [R158+0x19400], R4 ;  /* 0x019400049e007388 */ /* 0x0007e80000000800 */
[----:B------:R-:W-:Y:S01]  /*4b80*/  MUFU.EX2 R219, R219 ;  /* 0x000000db00db7308 */ /* 0x000fe20000000800 */
[----:B----4-:R-:W-:Y:S02]  /*4b90*/  MOV R8, R222 ;  /* 0x000000de00087202 */ /* 0x010fe40000000f00 */
[----:B------:R-:W-:Y:S07]  /*4ba0*/  @!P0 FSEL R8, R222, -INF , !P4 ;  /* 0xff800000de088808 */ /* 0x000fee0006000000 */
[----:B------:R-:W4:Y:S01]  /*4bb0*/  MUFU.EX2 R218, R218 ;  /* 0x000000da00da7308 */ /* 0x000f220000000800 */
[----:B-1----:R-:W-:Y:S01]  /*4bc0*/  IMAD.MOV.U32 R6, RZ, RZ, R223 ;  /* 0x000000ffff067224 */ /* 0x002fe200078e00df */
[----:B------:R-:W-:Y:S01]  /*4bd0*/  @!P0 FSEL R6, R223, -INF , !P3 ;  /* 0xff800000df068808 */ /* 0x000fe20005800000 */
[--C-:B------:R-:W-:Y:S04]  /*4be0*/  FFMA.FTZ R233, R8, UR9, -R12.reuse ;  /* 0x0000000908e97c23 */ /* 0x100fe8000801080c */
[----:B------:R-:W-:Y:S03]  /*4bf0*/  FFMA.FTZ R12, R6, UR9, -R12 ;  /* 0x00000009060c7c23 */ /* 0x000fe6000801080c */
[----:B------:R-:W-:Y:S10]  /*4c00*/  MUFU.EX2 R217, R217 ;  /* 0x000000d900d97308 */ /* 0x000ff40000000800 */
[----:B------:R-:W1:Y:S01]  /*4c10*/  MUFU.EX2 R216, R216 ;  /* 0x000000d800d87308 */ /* 0x000e620000000800 */
[----:B----4-:R-:W-:Y:S05]  /*4c20*/  F2FP.BF16.F32.PACK_AB R7, R218, R219 ;  /* 0x000000dbda07723e */ /* 0x010fea00000010ff */
[----:B------:R4:W-:Y:S04]  /*4c30*/  STS [R159+0x1a000], R7 ;  /* 0x01a000079f007388 */ /* 0x0009e80000000800 */
[----:B------:R-:W-:Y:S10]  /*4c40*/  MUFU.EX2 R227, R227 ;  /* 0x000000e300e37308 */ /* 0x000ff40000000800 */
[----:B------:R-:W2:Y:S01]  /*4c50*/  MUFU.EX2 R226, R226 ;  /* 0x000000e200e27308 */ /* 0x000ea20000000800 */
[----:B-1----:R-:W-:Y:S05]  /*4c60*/  F2FP.BF16.F32.PACK_AB R6, R216, R217 ;  /* 0x000000d9d806723e */ /* 0x002fea00000010ff */
[----:B------:R-:W-:Y:S04]  /*4c70*/  STS [R159+0x1a400], R6 ;  /* 0x01a400069f007388 */ /* 0x000fe80000000800 */
[----:B------:R-:W-:Y:S10]  /*4c80*/  MUFU.EX2 R225, R225 ;  /* 0x000000e100e17308 */ /* 0x000ff40000000800 */
[----:B------:R-:W3:Y:S01]  /*4c90*/  MUFU.EX2 R224, R224 ;  /* 0x000000e000e07308 */ /* 0x000ee20000000800 */
[----:B--2---:R-:W-:Y:S05]  /*4ca0*/  F2FP.BF16.F32.PACK_AB R5, R226, R227 ;  /* 0x000000e3e205723e */ /* 0x004fea00000010ff */
[----:B------:R1:W-:Y:S04]  /*4cb0*/  STS [R158+0x1a000], R5 ;  /* 0x01a000059e007388 */ /* 0x0003e80000000800 */
[----:B------:R-:W-:Y:S10]  /*4cc0*/  MUFU.EX2 R249, R249 ;  /* 0x000000f900f97308 */ /* 0x000ff40000000800 */
[----:B------:R-:W2:Y:S01]  /*4cd0*/  MUFU.EX2 R248, R248 ;  /* 0x000000f800f87308 */ /* 0x000ea20000000800 */
[----:B---3--:R-:W-:Y:S05]  /*4ce0*/  F2FP.BF16.F32.PACK_AB R4, R224, R225 ;  /* 0x000000e1e004723e */ /* 0x008fea00000010ff */
[----:B------:R3:W-:Y:S04]  /*4cf0*/  STS [R158+0x1a400], R4 ;  /* 0x01a400049e007388 */ /* 0x0007e80000000800 */
[----:B------:R-:W-:Y:S10]  /*4d00*/  MUFU.EX2 R243, R243 ;  /* 0x000000f300f37308 */ /* 0x000ff40000000800 */
[----:B------:R-:W4:Y:S01]  /*4d10*/  MUFU.EX2 R242, R242 ;  /* 0x000000f200f27308 */ /* 0x000f220000000800 */
[----:B--2---:R-:W-:Y:S05]  /*4d20*/  F2FP.BF16.F32.PACK_AB R8, R248, R249 ;  /* 0x000000f9f808723e */ /* 0x004fea00000010ff */
[----:B------:R-:W-:Y:S04]  /*4d30*/  STS [R157], R8 ;  /* 0x000000089d007388 */ /* 0x000fe80000000800 */
[----:B------:R-:W-:Y:S10]  /*4d40*/  MUFU.EX2 R247, R247 ;  /* 0x000000f700f77308 */ /* 0x000ff40000000800 */
[----:B------:R-:W1:Y:S01]  /*4d50*/  MUFU.EX2 R246, R9 ;  /* 0x0000000900f67308 */ /* 0x000e620000000800 */
[----:B----4-:R-:W-:Y:S05]  /*4d60*/  F2FP.BF16.F32.PACK_AB R7, R242, R243 ;  /* 0x000000f3f207723e */ /* 0x010fea00000010ff */
[----:B------:R-:W-:Y:S04]  /*4d70*/  STS [R157+0x400], R7 ;  /* 0x000400079d007388 */ /* 0x000fe80000000800 */
[----:B------:R-:W3:Y:S10]  /*4d80*/  MUFU.EX2 R241, R241 ;  /* 0x000000f100f17308 */ /* 0x000ef40000000800 */
[----:B------:R-:W-:Y:S01]  /*4d90*/  MUFU.EX2 R239, R239 ;  /* 0x000000ef00ef7308 */ /* 0x000fe20000000800 */
[----:B-1----:R-:W-:Y:S05]  /*4da0*/  F2FP.BF16.F32.PACK_AB R5, R246, R247 ;  /* 0x000000f7f605723e */ /* 0x002fea00000010ff */
[----:B------:R-:W-:Y:S04]  /*4db0*/  STS [R156], R5 ;  /* 0x000000059c007388 */ /* 0x000fe80000000800 */
[----:B------:R-:W1:Y:S01]  /*4dc0*/  MUFU.EX2 R238, R238 ;  /* 0x000000ee00ee7308 */ /* 0x000e620000000800 */
[----:B---3--:R-:W-:Y:S05]  /*4dd0*/  F2FP.BF16.F32.PACK_AB R4, R240, R241 ;  /* 0x000000f1f004723e */ /* 0x008fea00000010ff */
[----:B------:R-:W-:Y:S04]  /*4de0*/  STS [R156+0x400], R4 ;  /* 0x000400049c007388 */ /* 0x000fe80000000800 */
[----:B------:R-:W-:Y:S10]  /*4df0*/  MUFU.EX2 R235, R235 ;  /* 0x000000eb00eb7308 */ /* 0x000ff40000000800 */
[----:B------:R-:W2:Y:S01]  /*4e00*/  MUFU.EX2 R234, R234 ;  /* 0x000000ea00ea7308 */ /* 0x000ea20000000800 */
[----:B-1----:R-:W-:Y:S05]  /*4e10*/  F2FP.BF16.F32.PACK_AB R6, R238, R239 ;  /* 0x000000efee06723e */ /* 0x002fea00000010ff */
[----:B------:R2:W-:Y:S04]  /*4e20*/  STS [R157+0x1000], R6 ;  /* 0x001000069d007388 */ /* 0x0005e80000000800 */
[----:B------:R-:W-:Y:S10]  /*4e30*/  MUFU.EX2 R237, R237 ;  /* 0x000000ed00ed7308 */ /* 0x000ff40000000800 */
[----:B------:R-:W1:Y:S10]  /*4e40*/  MUFU.EX2 R236, R13 ;  /* 0x0000000d00ec7308 */ /* 0x000e740000000800 */
[----:B------:R-:W-:Y:S01]  /*4e50*/  MUFU.EX2 R233, R233 ;  /* 0x000000e900e97308 */ /* 0x000fe20000000800 */
[----:B--2---:R-:W-:Y:S09]  /*4e60*/  F2FP.BF16.F32.PACK_AB R6, R234, R235 ;  /* 0x000000ebea06723e */ /* 0x004ff200000010ff */
[----:B------:R-:W2:Y:S01]  /*4e70*/  MUFU.EX2 R232, R12 ;  /* 0x0000000c00e87308 */ /* 0x000ea20000000800 */
[----:B-1----:R-:W-:Y:S01]  /*4e80*/  F2FP.BF16.F32.PACK_AB R5, R236, R237 ;  /* 0x000000edec05723e */ /* 0x002fe200000010ff */
[----:B------:R-:W-:Y:S04]  /*4e90*/  STS [R157+0x1400], R6 ;  /* 0x001400069d007388 */ /* 0x000fe80000000800 */
[----:B------:R-:W-:Y:S01]  /*4ea0*/  STS [R156+0x1000], R5 ;  /* 0x001000059c007388 */ /* 0x000fe20000000800 */
[----:B--2---:R-:W-:Y:S05]  /*4eb0*/  F2FP.BF16.F32.PACK_AB R4, R232, R233 ;  /* 0x000000e9e804723e */ /* 0x004fea00000010ff */
        /* <DEDUP_REMOVED lines=9> */
[C---:B--2---:R-:W-:Y:S08]  /*4f50*/  HMMA.16816.F32.BF16 R8, R28.reuse, R16, RZ ;  /* 0x000000101c08723c */ /* 0x044ff000000418ff */
[-C--:B------:R-:W-:Y:S08]  /*4f60*/  HMMA.16816.F32.BF16 R12, R28, R18.reuse, RZ ;  /* 0x000000121c0c723c */ /* 0x080ff000000418ff */
[C---:B------:R-:W-:Y:S08]  /*4f70*/  HMMA.16816.F32.BF16 R16, R32.reuse, R18, RZ ;  /* 0x000000122010723c */ /* 0x040ff000000418ff */
[-C--:B---3--:R-:W-:Y:S08]  /*4f80*/  HMMA.16816.F32.BF16 R20, R32, R132.reuse, RZ ;  /* 0x000000842014723c */ /* 0x088ff000000418ff */
[C---:B------:R-:W-:Y:S08]  /*4f90*/  HMMA.16816.F32.BF16 R24, R28.reuse, R132, RZ ;  /* 0x000000841c18723c */ /* 0x040ff000000418ff */
[-C--:B------:R-:W-:Y:S08]  /*4fa0*/  HMMA.16816.F32.BF16 R28, R28, R134.reuse, RZ ;  /* 0x000000861c1c723c */ /* 0x080ff000000418ff */
[----:B------:R-:W-:Y:S01]  /*4fb0*/  HMMA.16816.F32.BF16 R32, R32, R134, RZ ;  /* 0x000000862020723c */ /* 0x000fe200000418ff */
[----:B------:R-:W2:Y:S07]  /*4fc0*/  LDSM.16.M88.4 R132, [R175+0xf400] ;  /* 0x00f40000af84783b */ /* 0x000eae0000000200 */
        /* <DEDUP_REMOVED lines=10> */
[----:B------:R-:W2:Y:S08]  /*5070*/  LDSM.16.M88.4 R132, [R149+0x7800] ;  /* 0x007800009584783b */ /* 0x000eb00000000200 */
[----:B------:R-:W3:Y:S01]  /*5080*/  LDSM.16.M88.4 R136, [R176+0x11400] ;  /* 0x01140000b088783b */ /* 0x000ee20000000200 */
[-C--:B-1----:R-:W-:Y:S08]  /*5090*/  HMMA.16816.F32.BF16 R4, R140, R144.reuse, R4 ;  /* 0x000000908c04723c */ /* 0x082ff00000041804 */
[C---:B--2---:R-:W-:Y:S08]  /*50a0*/  HMMA.16816.F32.BF16 R8, R132.reuse, R144, R8 ;  /* 0x000000908408723c */ /* 0x044ff00000041808 */
[-C--:B------:R-:W-:Y:S08]  /*50b0*/  HMMA.16816.F32.BF16 R12, R132, R146.reuse, R12 ;  /* 0x00000092840c723c */ /* 0x080ff0000004180c */
[C---:B------:R-:W-:Y:S01]  /*50c0*/  HMMA.16816.F32.BF16 R16, R140.reuse, R146, R16 ;  /* 0x000000928c10723c */ /* 0x040fe20000041810 */
[----:B------:R-:W-:Y:S07]  /*50d0*/  LDSM.16.M88.4 R144, [R175+0x11000] ;  /* 0x01100000af90783b */ /* 0x000fee0000000200 */
[-C--:B---3--:R-:W-:Y:S08]  /*50e0*/  HMMA.16816.F32.BF16 R20, R140, R136.reuse, R20 ;  /* 0x000000888c14723c */ /* 0x088ff00000041814 */
        /* <DEDUP_REMOVED lines=19> */
[C---:B--2---:R-:W-:Y:S01]  /*5220*/  HMMA.16816.F32.BF16 R8, R132.reuse, R144, R8 ;  /* 0x000000908408723c */ /* 0x044fe20000041808 */
[----:B------:R-:W-:Y:S01]  /*5230*/  MOV R144, UR10 ;  /* 0x0000000a00907c02 */ /* 0x000fe20008000f00 */
[----:B------:R-:W-:Y:S06]  /*5240*/  IMAD.U32 R145, RZ, RZ, UR11 ;  /* 0x0000000bff917e24 */ /* 0x000fec000f8e00ff */
[-C--:B------:R-:W-:Y:S08]  /*5250*/  HMMA.16816.F32.BF16 R12, R132, R146.reuse, R12 ;  /* 0x00000092840c723c */ /* 0x080ff0000004180c */
[C---:B------:R-:W-:Y:S04]  /*5260*/  HMMA.16816.F32.BF16 R16, R136.reuse, R146, R16 ;  /* 0x000000928810723c */ /* 0x040fe80000041810 */
[C---:B------:R-:W-:Y:S04]  /*5270*/  LEA R146, P0, R186.reuse, R144, 0x2 ;  /* 0x00000090ba927211 */ /* 0x040fe800078010ff */
[-C--:B---3--:R-:W-:Y:S03]  /*5280*/  HMMA.16816.F32.BF16 R20, R136, R140.reuse, R20 ;  /* 0x0000008c8814723c */ /* 0x088fe60000041814 */
[----:B------:R-:W-:Y:S05]  /*5290*/  LEA.HI.X R147, R186, R145, RZ, 0x2, P0 ;  /* 0x00000091ba937211 */ /* 0x000fea00000f14ff */
[C---:B------:R-:W-:Y:S01]  /*52a0*/  HMMA.16816.F32.BF16 R24, R132.reuse, R140, R24 ;  /* 0x0000008c8418723c */ /* 0x040fe20000041818 */
[----:B------:R-:W2:Y:S04]  /*52b0*/  LDG.E R144, desc[UR38][R146.64] ;  /* 0x0000002692907981 */ /* 0x000ea8000c1e1900 */
[----:B------:R-:W3:Y:S03]  /*52c0*/  LDG.E R145, desc[UR38][R146.64+0x20] ;  /* 0x0000202692917981 */ /* 0x000ee6000c1e1900 */
[-C--:B------:R-:W-:Y:S01]  /*52d0*/  HMMA.16816.F32.BF16 R28, R132, R142.reuse, R28 ;  /* 0x0000008e841c723c */ /* 0x080fe2000004181c */
[----:B------:R-:W-:Y:S07]  /*52e0*/  LDSM.16.M88.4 R132, [R148+0x8000] ;  /* 0x008000009484783b */ /* 0x000fee0000000200 */
[----:B------:R-:W-:Y:S01]  /*52f0*/  HMMA.16816.F32.BF16 R32, R136, R142, R32 ;  /* 0x0000008e8820723c */ /* 0x000fe20000041820 */
[----:B------:R-:W1:Y:S08]  /*5300*/  LDSM.16.M88.4 R136, [R175+0x13000] ;  /* 0x01300000af88783b */ /* 0x000e700000000200 */
[----:B------:R4:W1:Y:S02]  /*5310*/  LDSM.16.M88.4 R140, [R148+0x8800] ;  /* 0x00880000948c783b */ /* 0x0008640000000200 */
[----:B----4-:R-:W-:Y:S01]  /*5320*/  SHF.L.U32 R148, R3, 0x6, RZ ;  /* 0x0000000603947819 */ /* 0x010fe200000006ff */
[-C--:B-1----:R-:W-:Y:S08]  /*5330*/  HMMA.16816.F32.BF16 R4, R132, R136.reuse, R4 ;  /* 0x000000888404723c */ /* 0x082ff00000041804 */
[C---:B------:R-:W-:Y:S08]  /*5340*/  HMMA.16816.F32.BF16 R8, R140.reuse, R136, R8 ;  /* 0x000000888c08723c */ /* 0x040ff00000041808 */
[-C--:B------:R-:W-:Y:S08]  /*5350*/  HMMA.16816.F32.BF16 R12, R140, R138.reuse, R12 ;  /* 0x0000008a8c0c723c */ /* 0x080ff0000004180c */
[C---:B------:R-:W-:Y:S01]  /*5360*/  HMMA.16816.F32.BF16 R16, R132.reuse, R138, R16 ;  /* 0x0000008a8410723c */ /* 0x040fe20000041810 */
[----:B------:R-:W1:Y:S07]  /*5370*/  LDSM.16.M88.4 R136, [R175+0x13400] ;  /* 0x01340000af88783b */ /* 0x000e6e0000000200 */
[-C--:B-1----:R-:W-:Y:S08]  /*5380*/  HMMA.16816.F32.BF16 R20, R132, R136.reuse, R20 ;  /* 0x000000888414723c */ /* 0x082ff00000041814 */
[C---:B------:R-:W-:Y:S01]  /*5390*/  HMMA.16816.F32.BF16 R24, R140.reuse, R136, R24 ;  /* 0x000000888c18723c */ /* 0x040fe20000041818 */
[----:B------:R1:W5:Y:S07]  /*53a0*/  LDG.E R136, desc[UR38][R146.64+0x80] ;  /* 0x0000802692887981 */ /* 0x00036e000c1e1900 */
[-C--:B------:R-:W-:Y:S08]  /*53b0*/  HMMA.16816.F32.BF16 R28, R140, R138.reuse, R28 ;  /* 0x0000008a8c1c723c */ /* 0x080ff0000004181c */
[----:B------:R-:W-:Y:S01]  /*53c0*/  HMMA.16816.F32.BF16 R32, R132, R138, R32 ;  /* 0x0000008a8420723c */ /* 0x000fe20000041820 */
[----:B------:R1:W5:Y:S03]  /*53d0*/  LDG.E R146, desc[UR38][R146.64+0xa0] ;  /* 0x0000a02692927981 */ /* 0x000366000c1e1900 */
[C---:B--2---:R-:W-:Y:S01]  /*53e0*/  FADD.FTZ R4, -R144.reuse, R4 ;  /* 0x0000000490047221 */ /* 0x044fe20000010100 */
[C---:B------:R-:W-:Y:S01]  /*53f0*/  FADD.FTZ R5, -R144.reuse, R5 ;  /* 0x0000000590057221 */ /* 0x040fe20000010100 */
[C---:B------:R-:W-:Y:S01]  /*5400*/  FADD.FTZ R132, -R144.reuse, R16 ;  /* 0x0000001090847221 */ /* 0x040fe20000010100 */
[----:B------:R-:W-:Y:S01]  /*5410*/  FADD.FTZ R17, -R144, R17 ;  /* 0x0000001190117221 */ /* 0x000fe20000010100 */
[----:B------:R-:W-:Y:S01]  /*5420*/  FMUL.FTZ R4, R215, R4 ;  /* 0x00000004d7047220 */ /* 0x000fe20000410000 */
[----:B------:R-:W-:Y:S01]  /*5430*/  FMUL.FTZ R5, R164, R5 ;  /* 0x00000005a4057220 */ /* 0x000fe20000410000 */
[----:B------:R-:W-:Y:S01]  /*5440*/  SHF.R.U32.HI R164, RZ, 0x1, R3 ;  /* 0x00000001ffa47819 */ /* 0x000fe20000011603 */
[----:B------:R-:W-:Y:S01]  /*5450*/  FADD.FTZ R20, -R144, R20 ;  /* 0x0000001490147221 */ /* 0x000fe20000010100 */
[----:B------:R-:W-:Y:S01]  /*5460*/  FMUL.FTZ R16, R4, R153 ;  /* 0x0000009904107220 */ /* 0x000fe20000410000 */
[----:B------:R-:W-:Y:S01]  /*5470*/  FADD.FTZ R21, -R144, R21 ;  /* 0x0000001590157221 */ /* 0x000fe20000010100 */
[----:B------:R-:W-:Y:S01]  /*5480*/  LOP3.LUT R4, R164, 0x30, RZ, 0xc0, !PT ;  /* 0x00000030a4047812 */ /* 0x000fe200078ec0ff */
[----:B------:R-:W-:Y:S01]  /*5490*/  FMUL.FTZ R132, R251, R132 ;  /* 0x00000084fb847220 */ /* 0x000fe20000410000 */
[----:B------:R-:W-:Y:S01]  /*54a0*/  FMUL.FTZ R250, R250, R17 ;  /* 0x00000011fafa7220 */ /* 0x000fe20000410000 */
[----:B------:R-:W-:Y:S01]  /*54b0*/  FMUL.FTZ R249, R249, R20 ;  /* 0x00000014f9f97220 */ /* 0x000fe20000410000 */
[----:B------:R-:W-:Y:S01]  /*54c0*/  LOP3.LUT R4, R4, 0x8, R3, 0xf8, !PT ;  /* 0x0000000804047812 */ /* 0x000fe200078ef803 */
[----:B------:R-:W-:Y:S01]  /*54d0*/  FMUL.FTZ R248, R248, R21 ;  /* 0x00000015f8f87220 */ /* 0x000fe20000410000 */
[C---:B------:R-:W-:Y:S01]  /*54e0*/  FADD.FTZ R32, -R144.reuse, R32 ;  /* 0x0000002090207221 */ /* 0x040fe20000010100 */
[----:B------:R-:W-:Y:S01]  /*54f0*/  FADD.FTZ R33, -R144, R33 ;  /* 0x0000002190217221 */ /* 0x000fe20000010100 */
[----:B------:R-:W-:Y:S01]  /*5500*/  LOP3.LUT R4, R4, 0x1c0, R148, 0xf8, !PT ;  /* 0x000001c004047812 */ /* 0x000fe200078ef894 */
[C---:B---3--:R-:W-:Y:S01]  /*5510*/  FADD.FTZ R6, -R145.reuse, R6 ;  /* 0x0000000691067221 */ /* 0x048fe20000010100 */
[----:B------:R-:W-:Y:S01]  /*5520*/  FADD.FTZ R7, -R145, R7 ;  /* 0x0000000791077221 */ /* 0x000fe20000010100 */
[----:B------:R-:W-:Y:S01]  /*5530*/  FMUL.FTZ R5, R5, R155 ;  /* 0x0000009b05057220 */ /* 0x000fe20000410000 */
[----:B------:R-:W-:Y:S01]  /*5540*/  FMUL.FTZ R132, R132, R163 ;  /* 0x000000a384847220 */ /* 0x000fe20000410000 */
[----:B------:R-:W-:Y:S01]  /*5550*/  LOP3.LUT R163, R148, 0x400, RZ, 0xc0, !PT ;  /* 0x0000040094a37812 */ /* 0x000fe200078ec0ff */
[----:B------:R-:W-:Y:S01]  /*5560*/  FMUL.FTZ R171, R250, R171 ;  /* 0x000000abfaab7220 */ /* 0x000fe20000410000 */
[----:B------:R-:W-:Y:S01]  /*5570*/  FMUL.FTZ R177, R249, R177 ;  /* 0x000000b1f9b17220 */ /* 0x000fe20000410000 */
[----:B------:R-:W-:Y:S01]  /*5580*/  LOP3.LUT R4, R4, 0x38, R2, 0x78, !PT ;  /* 0x0000003804047812 */ /* 0x000fe200078e7802 */
[----:B------:R-:W-:Y:S01]  /*5590*/  FMUL.FTZ R206, R248, R206 ;  /* 0x000000cef8ce7220 */ /* 0x000fe20000410000 */
[----:B------:R-:W-:Y:S01]  /*55a0*/  FMUL.FTZ R32, R247, R32 ;  /* 0x00000020f7207220 */ /* 0x000fe20000410000 */
[----:B------:R-:W-:Y:S01]  /*55b0*/  F2FP.BF16.F32.PACK_AB R5, R5, R16 ;  /* 0x000000100505723e */ /* 0x000fe200000010ff */
[----:B------:R-:W-:Y:S01]  /*55c0*/  FMUL.FTZ R33, R246, R33 ;  /* 0x00000021f6217220 */ /* 0x000fe20000410000 */
[----:B------:R-:W-:Y:S01]  /*55d0*/  FMUL.FTZ R6, R210, R6 ;  /* 0x00000006d2067220 */ /* 0x000fe20000410000 */
[----:B------:R-:W-:Y:S01]  /*55e0*/  LEA R163, R4, R163, 0x1 ;  /* 0x000000a304a37211 */ /* 0x000fe200078e08ff */
[----:B------:R-:W-:Y:S01]  /*55f0*/  FMUL.FTZ R7, R209, R7 ;  /* 0x00000007d1077220 */ /* 0x000fe20000410000 */
[----:B------:R-:W-:Y:S01]  /*5600*/  F2FP.BF16.F32.PACK_AB R132, R171, R132 ;  /* 0x00000084ab84723e */ /* 0x000fe200000010ff */
[----:B------:R-:W-:Y:S01]  /*5610*/  FMUL.FTZ R32, R32, R228 ;  /* 0x000000e420207220 */ /* 0x000fe20000410000 */
[----:B------:R-:W-:Y:S01]  /*5620*/  F2FP.BF16.F32.PACK_AB R177, R206, R177 ;  /* 0x000000b1ceb1723e */ /* 0x000fe200000010ff */
[----:B------:R-:W-:Y:S01]  /*5630*/  FMUL.FTZ R33, R33, R229 ;  /* 0x000000e521217220 */ /* 0x000fe20000410000 */
[----:B------:R-:W-:Y:S01]  /*5640*/  FMUL.FTZ R6, R6, R150 ;  /* 0x0000009606067220 */ /* 0x000fe20000410000 */
[----:B------:R-:W-:Y:S01]  /*5650*/  FMUL.FTZ R7, R7, R151 ;  /* 0x0000009707077220 */ /* 0x000fe20000410000 */
[----:B-1----:R-:W-:Y:S06]  /*5660*/  BRA.U !UP0, `(.L_x_632) ;  /* 0x0000000108847547 */ /* 0x002fec000b800000 */
[----:B------:R-:W-:Y:S01]  /*5670*/  IADD3 R16, P0, PT, RZ, -UR35, RZ ;  /* 0x80000023ff107c10 */ /* 0x000fe2000ff1e0ff */
[----:B------:R-:W-:Y:S01]  /*5680*/  ULOP3.LUT UR12, UR47, 0x1, URZ, 0xc0, !UPT ;  /* 0x000000012f0c7892 */ /* 0x000fe2000f8ec0ff */
[----:B------:R-:W-:Y:S02]  /*5690*/  ISETP.GE.AND P4, PT, R196, UR5, PT ;  /* 0x00000005c4007c0c */ /* 0x000fe4000bf86270 */
[----:B------:R-:W-:Y:S01]  /*56a0*/  ISETP.GE.AND P3, PT, R203, UR5, PT ;  /* 0x00000005cb007c0c */ /* 0x000fe2000bf66270 */
[----:B------:R-:W-:Y:S01]  /*56b0*/  IMAD.X R4, RZ, RZ, ~UR14, P0 ;  /* 0x8000000eff047e24 */ /* 0x000fe200080e06ff */
[----:B------:R-:W-:Y:S01]  /*56c0*/  UISETP.NE.U32.AND UP1, UPT, UR12, 0x1, UPT ;  /* 0x000000010c00788c */ /* 0x000fe2000bf25070 */
[----:B------:R-:W-:Y:S03]  /*56d0*/  ISETP.GE.AND P0, PT, R202, UR5, PT ;  /* 0x00000005ca007c0c */ /* 0x000fe6000bf06270 */
[----:B------:R-:W-:Y:S01]  /*56e0*/  SHF.R.S64 R16, R16, 0x1f, R4 ;  /* 0x0000001f10107819 */ /* 0x000fe20000001004 */
[----:B------:R-:W-:Y:S03]  /*56f0*/  USEL UR12, UR34, 0x3000, !UP1 ;  /* 0x00003000220c7887 */ /* 0x000fe6000c800000 */
[----:B------:R-:W-:Y:S03]  /*5700*/  IADD3 R204, P5, PT, R204, R16, RZ ;  /* 0x00000010cccc7210 */ /* 0x000fe60007fbe0ff */
[----:B------:R-:W-:Y:S01]  /*5710*/  VIADD R199, R199, UR12 ;  /* 0x0000000cc7c77c36 */ /* 0x000fe20008000000 */
[----:B------:R-:W-:Y:S01]  /*5720*/  LEA.HI.X.SX32 R205, R4, R205, 0x1, P5 ;  /* 0x000000cd04cd7211 */ /* 0x000fe200028f0eff */
[----:B------:R-:W-:Y:S02]  /*5730*/  VIADD R187, R187, UR12 ;  /* 0x0000000cbbbb7c36 */ /* 0x000fe40008000000 */
[----:B------:R-:W-:Y:S02]  /*5740*/  VIADD R174, R174, UR12 ;  /* 0x0000000caeae7c36 */ /* 0x000fe40008000000 */
        /* <DEDUP_REMOVED lines=19> */
.L_x_632:
[C---:B------:R-:W-:Y:S01]  /*5880*/  FADD.FTZ R18, -R145.reuse, R18 ;  /* 0x0000001291127221 */ /* 0x040fe20000010100 */
[----:B------:R-:W-:Y:S01]  /*5890*/  FADD.FTZ R19, -R145, R19 ;  /* 0x0000001391137221 */ /* 0x000fe20000010100 */
[----:B------:R-:W-:Y:S01]  /*58a0*/  FFMA.FTZ R170, -R170, R170, 1 ;  /* 0x3f800000aaaa7423 */ /* 0x000fe200000101aa */
[----:B------:R-:W-:Y:S01]  /*58b0*/  FFMA.FTZ R169, -R169, R169, 1 ;  /* 0x3f800000a9a97423 */ /* 0x000fe200000101a9 */
[C---:B-----5:R-:W-:Y:S01]  /*58c0*/  FADD.FTZ R8, -R136.reuse, R8 ;  /* 0x0000000888087221 */ /* 0x060fe20000010100 */
[----:B------:R-:W-:Y:S01]  /*58d0*/  FADD.FTZ R9, -R136, R9 ;  /* 0x0000000988097221 */ /* 0x000fe20000010100 */
[C---:B------:R-:W-:Y:S01]  /*58e0*/  FADD.FTZ R10, -R146.reuse, R10 ;  /* 0x0000000a920a7221 */ /* 0x040fe20000010100 */
[----:B------:R-:W-:Y:S01]  /*58f0*/  FADD.FTZ R11, -R146, R11 ;  /* 0x0000000b920b7221 */ /* 0x000fe20000010100 */
[----:B------:R-:W-:Y:S01]  /*5900*/  FMUL.FTZ R19, R244, R19 ;  /* 0x00000013f4137220 */ /* 0x000fe20000410000 */
[----:B------:R-:W-:Y:S01]  /*5910*/  FMUL.FTZ R170, R170, UR13 ;  /* 0x0000000daaaa7c20 */ /* 0x000fe20008410000 */
[----:B------:R-:W-:Y:S01]  /*5920*/  FMUL.FTZ R18, R245, R18 ;  /* 0x00000012f5127220 */ /* 0x000fe20000410000 */
[----:B------:R-:W-:Y:S01]  /*5930*/  FMUL.FTZ R169, R169, UR13 ;  /* 0x0000000da9a97c20 */ /* 0x000fe20008410000 */
[----:B------:R-:W-:Y:S01]  /*5940*/  FFMA.FTZ R154, -R154, R154, 1 ;  /* 0x3f8000009a9a7423 */ /* 0x000fe2000001019a */
[----:B------:R-:W-:Y:S01]  /*5950*/  FFMA.FTZ R165, -R165, R165, 1 ;  /* 0x3f800000a5a57423 */ /* 0x000fe200000101a5 */
[----:B------:R-:W-:Y:S01]  /*5960*/  FFMA.FTZ R152, -R152, R152, 1 ;  /* 0x3f80000098987423 */ /* 0x000fe20000010198 */
[----:B------:R-:W-:Y:S01]  /*5970*/  FFMA.FTZ R161, -R161, R161, 1 ;  /* 0x3f800000a1a17423 */ /* 0x000fe200000101a1 */
[----:B------:R-:W-:Y:S01]  /*5980*/  FMUL.FTZ R19, R19, R170 ;  /* 0x000000aa13137220 */ /* 0x000fe20000410000 */
[C---:B------:R-:W-:Y:S01]  /*5990*/  FADD.FTZ R12, -R136.reuse, R12 ;  /* 0x0000000c880c7221 */ /* 0x040fe20000010100 */
[----:B------:R-:W-:Y:S01]  /*59a0*/  FADD.FTZ R13, -R136, R13 ;  /* 0x0000000d880d7221 */ /* 0x000fe20000010100 */
[C---:B------:R-:W-:Y:S01]  /*59b0*/  FADD.FTZ R14, -R146.reuse, R14 ;  /* 0x0000000e920e7221 */ /* 0x040fe20000010100 */
[----:B------:R-:W-:Y:S01]  /*59c0*/  FADD.FTZ R15, -R146, R15 ;  /* 0x0000000f920f7221 */ /* 0x000fe20000010100 */
[----:B------:R-:W-:Y:S01]  /*59d0*/  FMUL.FTZ R18, R18, R169 ;  /* 0x000000a912127220 */ /* 0x000fe20000410000 */
[----:B------:R-:W-:Y:S01]  /*59e0*/  FMUL.FTZ R9, R218, R9 ;  /* 0x00000009da097220 */ /* 0x000fe20000410000 */
[----:B------:R-:W-:Y:S01]  /*59f0*/  FMUL.FTZ R154, R154, UR13 ;  /* 0x0000000d9a9a7c20 */ /* 0x000fe20008410000 */
[----:B------:R-:W-:Y:S01]  /*5a00*/  FMUL.FTZ R11, R216, R11 ;  /* 0x0000000bd80b7220 */ /* 0x000fe20000410000 */
[----:B------:R-:W-:Y:S01]  /*5a10*/  FMUL.FTZ R165, R165, UR13 ;  /* 0x0000000da5a57c20 */ /* 0x000fe20008410000 */
[----:B------:R-:W-:Y:S01]  /*5a20*/  FMUL.FTZ R8, R219, R8 ;  /* 0x00000008db087220 */ /* 0x000fe20000410000 */
[----:B------:R-:W-:Y:S01]  /*5a30*/  FFMA.FTZ R166, -R166, R166, 1 ;  /* 0x3f800000a6a67423 */ /* 0x000fe200000101a6 */
[----:B------:R-:W-:Y:S01]  /*5a40*/  FMUL.FTZ R152, R152, UR13 ;  /* 0x0000000d98987c20 */ /* 0x000fe20008410000 */
[----:B------:R-:W-:Y:S01]  /*5a50*/  FMUL.FTZ R10, R217, R10 ;  /* 0x0000000ad90a7220 */ /* 0x000fe20000410000 */
[----:B------:R-:W-:Y:S01]  /*5a60*/  FMUL.FTZ R161, R161, UR13 ;  /* 0x0000000da1a17c20 */ /* 0x000fe20008410000 */
[----:B------:R-:W-:Y:S01]  /*5a70*/  FFMA.FTZ R168, -R168, R168, 1 ;  /* 0x3f800000a8a87423 */ /* 0x000fe200000101a8 */
[----:B------:R-:W-:Y:S01]  /*5a80*/  FFMA.FTZ R162, -R162, R162, 1 ;  /* 0x3f800000a2a27423 */ /* 0x000fe200000101a2 */
[----:B------:R-:W-:Y:S01]  /*5a90*/  FFMA.FTZ R167, -R167, R167, 1 ;  /* 0x3f800000a7a77423 */ /* 0x000fe200000101a7 */
[----:B------:R-:W-:Y:S01]  /*5aa0*/  F2FP.BF16.F32.PACK_AB R6, R7, R6 ;  /* 0x000000060706723e */ /* 0x000fe200000010ff */
[C---:B------:R-:W-:Y:S01]  /*5ab0*/  FADD.FTZ R22, -R145.reuse, R22 ;  /* 0x0000001691167221 */ /* 0x040fe20000010100 */
[----:B------:R-:W-:Y:S01]  /*5ac0*/  FADD.FTZ R23, -R145, R23 ;  /* 0x0000001791177221 */ /* 0x000fe20000010100 */
[----:B------:R-:W-:Y:S01]  /*5ad0*/  FMUL.FTZ R9, R9, R154 ;  /* 0x0000009a09097220 */ /* 0x000fe20000410000 */
[----:B------:R-:W-:Y:S01]  /*5ae0*/  FMUL.FTZ R11, R11, R165 ;  /* 0x000000a50b0b7220 */ /* 0x000fe20000410000 */
[----:B------:R-:W-:Y:S01]  /*5af0*/  FMUL.FTZ R13, R226, R13 ;  /* 0x0000000de20d7220 */ /* 0x000fe20000410000 */
[----:B------:R-:W-:Y:S01]  /*5b00*/  FMUL.FTZ R166, R166, UR13 ;  /* 0x0000000da6a67c20 */ /* 0x000fe20008410000 */
[----:B------:R-:W-:Y:S01]  /*5b10*/  FMUL.FTZ R8, R8, R152 ;  /* 0x0000009808087220 */ /* 0x000fe20000410000 */
[----:B------:R-:W-:Y:S01]  /*5b20*/  FMUL.FTZ R15, R224, R15 ;  /* 0x0000000fe00f7220 */ /* 0x000fe20000410000 */
[----:B------:R-:W-:Y:S01]  /*5b30*/  FMUL.FTZ R10, R10, R161 ;  /* 0x000000a10a0a7220 */ /* 0x000fe20000410000 */
[----:B------:R-:W-:Y:S01]  /*5b40*/  FMUL.FTZ R168, R168, UR13 ;  /* 0x0000000da8a87c20 */ /* 0x000fe20008410000 */
[----:B------:R-:W-:Y:S01]  /*5b50*/  FFMA.FTZ R207, -R207, R207, 1 ;  /* 0x3f800000cfcf7423 */ /* 0x000fe200000101cf */
[----:B------:R-:W-:Y:S01]  /*5b60*/  FMUL.FTZ R12, R227, R12 ;  /* 0x0000000ce30c7220 */ /* 0x000fe20000410000 */
[----:B------:R-:W-:Y:S01]  /*5b70*/  FMUL.FTZ R162, R162, UR13 ;  /* 0x0000000da2a27c20 */ /* 0x000fe20008410000 */
[----:B------:R-:W-:Y:S01]  /*5b80*/  FMUL.FTZ R14, R225, R14 ;  /* 0x0000000ee10e7220 */ /* 0x000fe20000410000 */
[----:B------:R-:W-:Y:S01]  /*5b90*/  FMUL.FTZ R167, R167, UR13 ;  /* 0x0000000da7a77c20 */ /* 0x000fe20008410000 */
[----:B------:R-:W-:Y:S01]  /*5ba0*/  FFMA.FTZ R208, -R208, R208, 1 ;  /* 0x3f800000d0d07423 */ /* 0x000fe200000101d0 */
[----:B------:R-:W-:Y:S01]  /*5bb0*/  F2FP.BF16.F32.PACK_AB R18, R19, R18 ;  /* 0x000000121312723e */ /* 0x000fe200000010ff */
[----:B------:R-:W-:Y:S01]  /*5bc0*/  STS [R159+0x15000], R5 ;  /* 0x015000059f007388 */ /* 0x000fe20000000800 */
[C---:B------:R-:W-:Y:S01]  /*5bd0*/  FADD.FTZ R34, -R145.reuse, R34 ;  /* 0x0000002291227221 */ /* 0x040fe20000010100 */
[----:B------:R-:W-:Y:S01]  /*5be0*/  FADD.FTZ R35, -R145, R35 ;  /* 0x0000002391237221 */ /* 0x000fe20000010100 */
[----:B------:R-:W-:Y:S02]  /*5bf0*/  FMUL.FTZ R13, R13, R166 ;  /* 0x000000a60d0d7220 */ /* 0x000fe40000410000 */
[----:B------:R-:W-:Y:S01]  /*5c00*/  STS [R159+0x15400], R6 ;  /* 0x015400069f007388 */ /* 0x000fe20000000800 */
        /* <DEDUP_REMOVED lines=8> */
[----:B------:R-:W-:Y:S01]  /*5c90*/  FFMA.FTZ R230, -R230, R230, 1 ;  /* 0x3f800000e6e67423 */ /* 0x000fe200000101e6 */
[----:B------:R-:W-:Y:S01]  /*5ca0*/  F2FP.BF16.F32.PACK_AB R8, R9, R8 ;  /* 0x000000080908723e */ /* 0x000fe200000010ff */
[----:B------:R-:W-:Y:S01]  /*5cb0*/  STS [R158+0x15000], R132 ;  /* 0x015000849e007388 */ /* 0x000fe20000000800 */
[----:B------:R-:W-:Y:S01]  /*5cc0*/  F2FP.BF16.F32.PACK_AB R10, R11, R10 ;  /* 0x0000000a0b0a723e */ /* 0x000fe200000010ff */
[----:B------:R-:W-:Y:S01]  /*5cd0*/  FMUL.FTZ R23, R23, R207 ;  /* 0x000000cf17177220 */ /* 0x000fe20000410000 */
[C---:B------:R-:W-:Y:S02]  /*5ce0*/  FADD.FTZ R24, -R136.reuse, R24 ;  /* 0x0000001888187221 */ /* 0x040fe40000010100 */
[----:B------:R-:W-:Y:S01]  /*5cf0*/  STS [R158+0x15400], R18 ;  /* 0x015400129e007388 */ /* 0x000fe20000000800 */
        /* <DEDUP_REMOVED lines=27> */
[----:B------:R-:W-:Y:S01]  /*5eb0*/  FMUL.FTZ R211, R211, UR13 ;  /* 0x0000000dd3d37c20 */ /* 0x000fe20008410000 */
[----:B------:R-:W-:Y:S01]  /*5ec0*/  FFMA.FTZ R221, -R221, R221, 1 ;  /* 0x3f800000dddd7423 */ /* 0x000fe200000101dd */
[----:B------:R-:W-:Y:S01]  /*5ed0*/  FMUL.FTZ R26, R235, R26 ;  /* 0x0000001aeb1a7220 */ /* 0x000fe20000410000 */
[----:B------:R-:W-:Y:S01]  /*5ee0*/  FMUL.FTZ R214, R214, UR13 ;  /* 0x0000000dd6d67c20 */ /* 0x000fe20008410000 */
[----:B------:R-:W-:Y:S01]  /*5ef0*/  FFMA.FTZ R222, -R222, R222, 1 ;  /* 0x3f800000dede7423 */ /* 0x000fe200000101de */
[----:B------:R-:W-:Y:S01]  /*5f00*/  FFMA.FTZ R4, -R223, R223, 1 ;  /* 0x3f800000df047423 */ /* 0x000fe200000101df */
[----:B------:R-:W-:Y:S01]  /*5f10*/  FFMA.FTZ R220, -R220, R220, 1 ;  /* 0x3f800000dcdc7423 */ /* 0x000fe200000101dc */
[----:B------:R-:W-:Y:S01]  /*5f20*/  F2FP.BF16.F32.PACK_AB R22, R23, R22 ;  /* 0x000000161716723e */ /* 0x000fe200000010ff */
[----:B------:R-:W-:Y:S01]  /*5f30*/  STS [R158+0x16000], R12 ;  /* 0x0160000c9e007388 */ /* 0x000fe20000000800 */
[----:B------:R-:W-:Y:S01]  /*5f40*/  FMUL.FTZ R25, R25, R212 ;  /* 0x000000d419197220 */ /* 0x000fe20000410000 */
[----:B------:R-:W-:Y:S01]  /*5f50*/  FMUL.FTZ R31, R232, R31 ;  /* 0x0000001fe81f7220 */ /* 0x000fe20000410000 */
[----:B------:R-:W-:Y:S02]  /*5f60*/  FMUL.FTZ R27, R27, R213 ;  /* 0x000000d51b1b7220 */ /* 0x000fe40000410000 */
[----:B------:R-:W-:Y:S01]  /*5f70*/  STS [R158+0x16400], R14 ;  /* 0x0164000e9e007388 */ /* 0x000fe20000000800 */
[----:B------:R-:W-:Y:S01]  /*5f80*/  FMUL.FTZ R29, R236, R29 ;  /* 0x0000001dec1d7220 */ /* 0x000fe20000410000 */
[----:B------:R-:W-:Y:S01]  /*5f90*/  FMUL.FTZ R24, R24, R211 ;  /* 0x000000d318187220 */ /* 0x000fe20000410000 */
[----:B------:R-:W-:Y:S01]  /*5fa0*/  FMUL.FTZ R221, R221, UR13 ;  /* 0x0000000ddddd7c20 */ /* 0x000fe20008410000 */
[----:B------:R-:W-:Y:S01]  /*5fb0*/  FMUL.FTZ R30, R233, R30 ;  /* 0x0000001ee91e7220 */ /* 0x000fe20000410000 */
[----:B------:R-:W-:Y:S01]  /*5fc0*/  FMUL.FTZ R26, R26, R214 ;  /* 0x000000d61a1a7220 */ /* 0x000fe20000410000 */
[----:B------:R-:W-:Y:S01]  /*5fd0*/  FMUL.FTZ R222, R222, UR13 ;  /* 0x0000000ddede7c20 */ /* 0x000fe20008410000 */
[----:B------:R-:W-:Y:S01]  /*5fe0*/  FMUL.FTZ R4, R4, UR13 ;  /* 0x0000000d04047c20 */ /* 0x000fe20008410000 */
[----:B------:R-:W-:Y:S01]  /*5ff0*/  FMUL.FTZ R28, R237, R28 ;  /* 0x0000001ced1c7220 */ /* 0x000fe20000410000 */
[----:B------:R-:W-:Y:S01]  /*6000*/  FMUL.FTZ R220, R220, UR13 ;  /* 0x0000000ddcdc7c20 */ /* 0x000fe20008410000 */
[----:B------:R-:W-:Y:S01]  /*6010*/  F2FP.BF16.F32.PACK_AB R32, R33, R32 ;  /* 0x000000202120723e */ /* 0x000fe200000010ff */
[----:B------:R-:W-:Y:S01]  /*6020*/  STS [R157+-0x4000], R177 ;  /* 0xffc000b19d007388 */ /* 0x000fe20000000800 */
[----:B------:R-:W-:Y:S01]  /*6030*/  F2FP.BF16.F32.PACK_AB R34, R35, R34 ;  /* 0x000000222322723e */ /* 0x000fe200000010ff */
[----:B------:R-:W-:Y:S01]  /*6040*/  FMUL.FTZ R29, R29, R221 ;  /* 0x000000dd1d1d7220 */ /* 0x000fe20000410000 */
[----:B------:R-:W-:Y:S02]  /*6050*/  FMUL.FTZ R30, R30, R222 ;  /* 0x000000de1e1e7220 */ /* 0x000fe40000410000 */
[----:B------:R-:W-:Y:S01]  /*6060*/  STS [R157+-0x3c00], R22 ;  /* 0xffc400169d007388 */ /* 0x000fe20000000800 */
[----:B------:R-:W-:Y:S01]  /*6070*/  FMUL.FTZ R4, R31, R4 ;  /* 0x000000041f047220 */ /* 0x000fe20000410000 */
[----:B------:R-:W-:Y:S01]  /*6080*/  FMUL.FTZ R28, R28, R220 ;  /* 0x000000dc1c1c7220 */ /* 0x000fe20000410000 */
[----:B------:R-:W-:Y:S02]  /*6090*/  F2FP.BF16.F32.PACK_AB R24, R25, R24 ;  /* 0x000000181918723e */ /* 0x000fe400000010ff */
[----:B------:R-:W-:Y:S01]  /*60a0*/  STS [R156+-0x4000], R32 ;  /* 0xffc000209c007388 */ /* 0x000fe20000000800 */
[----:B------:R-:W-:Y:S01]  /*60b0*/  F2FP.BF16.F32.PACK_AB R26, R27, R26 ;  /* 0x0000001a1b1a723e */ /* 0x000fe200000010ff */
[----:B------:R-:W-:Y:S01]  /*60c0*/  IMAD R170, R194, UR8, RZ ;  /* 0x00000008c2aa7c24 */ /* 0x000fe2000f8e02ff */
[----:B------:R-:W-:Y:S02]  /*60d0*/  F2FP.BF16.F32.PACK_AB R28, R29, R28 ;  /* 0x0000001c1d1c723e */ /* 0x000fe400000010ff */
[----:B------:R-:W-:Y:S01]  /*60e0*/  STS [R156+-0x3c00], R34 ;  /* 0xffc400229c007388 */ /* 0x000fe20000000800 */
[----:B------:R-:W-:Y:S02]  /*60f0*/  F2FP.BF16.F32.PACK_AB R4, R4, R30 ;  /* 0x0000001e0404723e */ /* 0x000fe400000010ff */
[--C-:B------:R-:W-:Y:S02]  /*6100*/  SHF.R.U32.HI R162, RZ, 0x4, R3.reuse ;  /* 0x00000004ffa27819 */ /* 0x100fe40000011603 */
[----:B------:R-:W-:Y:S01]  /*6110*/  STS [R157+-0x3000], R24 ;  /* 0xffd000189d007388 */ /* 0x000fe20000000800 */
[C---:B------:R-:W-:Y:S02]  /*6120*/  SHF.L.U32 R149, R3.reuse, 0x5, RZ ;  /* 0x0000000503957819 */ /* 0x040fe400000006ff */
[----:B------:R-:W-:Y:S02]  /*6130*/  LOP3.LUT R162, R162, 0x8, RZ, 0xc0, !PT ;  /* 0x00000008a2a27812 */ /* 0x000fe400078ec0ff */
[----:B------:R-:W-:Y:S01]  /*6140*/  STS [R157+-0x2c00], R26 ;  /* 0xffd4001a9d007388 */ /* 0x000fe20000000800 */
[----:B------:R-:W-:Y:S02]  /*6150*/  SHF.L.U32 R161, R3, 0x2, RZ ;  /* 0x0000000203a17819 */ /* 0x000fe400000006ff */
[----:B------:R-:W-:Y:S02]  /*6160*/  LOP3.LUT R165, R162, 0x10, R3, 0xf8, !PT ;  /* 0x00000010a2a57812 */ /* 0x000fe400078ef803 */
[----:B------:R-:W-:Y:S01]  /*6170*/  STS [R156+-0x3000], R28 ;  /* 0xffd0001c9c007388 */ /* 0x000fe20000000800 */
[----:B------:R-:W-:Y:S02]  /*6180*/  LOP3.LUT R169, R2, 0xd8, RZ, 0xc0, !PT ;  /* 0x000000d802a97812 */ /* 0x000fe400078ec0ff */
[----:B------:R-:W-:Y:S02]  /*6190*/  LOP3.LUT R165, R165, 0xc0, R149, 0xf8, !PT ;  /* 0x000000c0a5a57812 */ /* 0x000fe400078ef895 */
[----:B------:R-:W-:Y:S01]  /*61a0*/  STS [R156+-0x2c00], R4 ;  /* 0xffd400049c007388 */ /* 0x000fe20000000800 */
[----:B------:R-:W-:Y:S02]  /*61b0*/  LOP3.LUT R169, R169, 0x18, R3, 0x78, !PT ;  /* 0x00000018a9a97812 */ /* 0x000fe400078e7803 */
[----:B------:R-:W-:Y:S01]  /*61c0*/  LOP3.LUT R165, R165, 0x18, R161, 0x78, !PT ;  /* 0x00000018a5a57812 */ /* 0x000fe200078e78a1 */
[----:B------:R-:W-:Y:S01]  /*61d0*/  BAR.SYNC.DEFER_BLOCKING 0x0 ;  /* 0x0000000000007b1d */ /* 0x000fe20000010000 */
[----:B------:R-:W-:Y:S02]  /*61e0*/  LOP3.LUT R169, R169, 0x1f20, R2, 0xf8, !PT ;  /* 0x00001f20a9a97812 */ /* 0x000fe400078ef802 */
[----:B------:R-:W-:Y:S02]  /*61f0*/  LOP3.LUT R165, R165, 0x120, R149, 0xf8, !PT ;  /* 0x00000120a5a57812 */ /* 0x000fe400078ef895 */
[----:B------:R-:W-:Y:S02]  /*6200*/  LEA R169, R169, UR4, 0x1 ;  /* 0x00000004a9a97c11 */ /* 0x000fe4000f8e08ff */
[----:B------:R-:W-:Y:S01]  /*6210*/  LEA R165, R165, UR4, 0x1 ;  /* 0x00000004a5a57c11 */ /* 0x000fe2000f8e08ff */
        /* <DEDUP_REMOVED lines=99> */
.L_x_633:
[----:B------:R-:W-:Y:S01]  /*6850*/  LOP3.LUT R148, R148, 0x200, RZ, 0xc0, !PT ;  /* 0x0000020094947812 */ /* 0x000fe200078ec0ff */
[----:B------:R-:W-:Y:S01]  /*6860*/  LDSM.16.MT88.4 R8, [R165+0x9000] ;  /* 0x00900000a508783b */ /* 0x000fe20000004200 */
[----:B------:R-:W-:Y:S01]  /*6870*/  LOP3.LUT R4, R4, 0x38, R2, 0xf8, !PT ;  /* 0x0000003804047812 */ /* 0x000fe200078ef802 */
[----:B------:R-:W-:Y:S01]  /*6880*/  @UP0 UIADD3 UR17, UP1, UPT, UR64, -0x100, URZ ;  /* 0xffffff0040110890 */ /* 0x000fe2000ff3e0ff */
[----:B------:R-:W-:Y:S01]  /*6890*/  LOP3.LUT R148, R148, 0xc00, R149, 0xf8, !PT ;  /* 0x00000c0094947812 */ /* 0x000fe200078ef895 */
[----:B------:R-:W-:Y:S01]  /*68a0*/  LDSM.16.MT88.4 R16, [R165+0xb000] ;  /* 0x00b00000a510783b */ /* 0x000fe20000004200 */
[----:B------:R-:W-:Y:S01]  /*68b0*/  LOP3.LUT R4, R4, 0x8, R164, 0x78, !PT ;  /* 0x0000000804047812 */ /* 0x000fe200078e78a4 */
[----:B------:R-:W-:Y:S01]  /*68c0*/  @UP0 UIADD3.X UR16, UPT, UPT, UR65, -0x1, URZ, UP1, !UPT ;  /* 0xffffffff41100890 */ /* 0x000fe20008ffe4ff */
[----:B------:R-:W-:Y:S01]  /*68d0*/  PLOP3.LUT P4, PT, PT, PT, UP0, 0x80, 0x8 ;  /* 0x000000000008781c */ /* 0x000fe20003f8f008 */
[----:B------:R-:W-:Y:S01]  /*68e0*/  LDSM.16.MT88.4 R28, [R165+0xd000] ;  /* 0x00d00000a51c783b */ /* 0x000fe20000004200 */
[----:B------:R-:W-:Y:S01]  /*68f0*/  LOP3.LUT R4, R148, R4, RZ, 0xfc, !PT ;  /* 0x0000000494047212 */ /* 0x000fe200078efcff */
[----:B------:R-:W-:Y:S01]  /*6900*/  @UP0 UIADD3 UR10, UP1, UPT, UR10, -0x100, URZ ;  /* 0xffffff000a0a0890 */ /* 0x000fe2000ff3e0ff */
[----:B------:R-:W-:Y:S01]  /*6910*/  VIADD R181, R181, 0xffffffc0 ;  /* 0xffffffc0b5b57836 */ /* 0x000fe20000000000 */
[----:B------:R-:W-:Y:S01]  /*6920*/  LDSM.16.MT88.4 R132, [R165+0x9400] ;  /* 0x00940000a584783b */ /* 0x000fe20000004200 */
[----:B------:R-:W-:Y:S01]  /*6930*/  LEA R156, R4, UR4, 0x1 ;  /* 0x00000004049c7c11 */ /* 0x000fe2000f8e08ff */
[----:B------:R-:W-:Y:S02]  /*6940*/  ULOP3.LUT UR12, UR47, 0x1, URZ, 0xc0, !UPT ;  /* 0x000000012f0c7892 */ /* 0x000fe4000f8ec0ff */
[----:B------:R-:W-:Y:S01]  /*6950*/  LDSM.16.MT88.4 R136, [R165+0xb400] ;  /* 0x00b40000a588783b */ /* 0x000fe20000004200 */
[----:B------:R-:W-:Y:S01]  /*6960*/  @UP0 UIADD3.X UR11, UPT, UPT, UR11, -0x1, URZ, UP1, !UPT ;  /* 0xffffffff0b0b0890 */ /* 0x000fe20008ffe4ff */
[C---:B------:R-:W-:Y:S01]  /*6970*/  IMAD.IADD R168, R156.reuse, 0x1, R172 ;  /* 0x000000019ca87824 */ /* 0x040fe200078e02ac */
[----:B------:R-:W-:Y:S01]  /*6980*/  UISETP.NE.U32.AND UP1, UPT, UR12, 0x1, UPT ;  /* 0x000000010c00788c */ /* 0x000fe2000bf25070 */
[----:B------:R-:W2:Y:S01]  /*6990*/  LDSM.16.M88.4 R24, [R156+0x15000] ;  /* 0x015000009c18783b */ /* 0x000ea20000000200 */
[----:B------:R-:W-:Y:S01]  /*69a0*/  VIADD R167, R156, 0x15040 ;  /* 0x000150409ca77836 */ /* 0x000fe20000000000 */
[----:B------:R-:W-:Y:S02]  /*69b0*/  @P4 LOP3.LUT R164, R164, 0x10, RZ, 0xc0, !PT ;  /* 0x00000010a4a44812 */ /* 0x000fe400078ec0ff */
[----:B------:R-:W3:Y:S01]  /*69c0*/  LDSM.16.M88.4 R32, [R168+0x15000] ;  /* 0x01500000a820783b */ /* 0x000ee20000000200 */
[----:B------:R-:W-:Y:S03]  /*69d0*/  PLOP3.LUT P3, PT, PT, PT, UP1, 0x80, 0x8 ;  /* 0x000000000008781c */ /* 0x000fe60003f6f018 */
[----:B------:R-:W4:Y:S04]  /*69e0*/  LDSM.16.MT88.4 R140, [R165+0xd400] ;  /* 0x00d40000a58c783b */ /* 0x000f280000004200 */
[----:B------:R-:W-:Y:S04]  /*69f0*/  LDSM.16.MT88.4 R144, [R165+0x9800] ;  /* 0x00980000a590783b */ /* 0x000fe80000004200 */
[----:B------:R-:W-:Y:S04]  /*6a00*/  LDSM.16.MT88.4 R148, [R165+0xb800] ;  /* 0x00b80000a594783b */ /* 0x000fe80000004200 */
[----:B------:R-:W-:Y:S01]  /*6a10*/  LDSM.16.MT88.4 R152, [R165+0x9c00] ;  /* 0x009c0000a598783b */ /* 0x000fe20000004200 */
[C---:B--2---:R-:W-:Y:S08]  /*6a20*/  HMMA.16816.F32.BF16 R4, R24.reuse, R8, RZ ;  /* 0x000000081804723c */ /* 0x044ff000000418ff */
        /* <DEDUP_REMOVED lines=8> */
[----:B------:R-:W2:Y:S06]  /*6ab0*/  LDSM.16.M88.4 R28, [R167] ;  /* 0x00000000a71c783b */ /* 0x000eac0000000200 */
[C---:B---3--:R-:W-:Y:S08]  /*6ac0*/  HMMA.16816.F32.BF16 R4, R32.reuse, R132, R4 ;  /* 0x000000842004723c */ /* 0x048ff00000041804 */
[C---:B------:R-:W-:Y:S01]  /*6ad0*/  HMMA.16816.F32.BF16 R8, R32.reuse, R134, R8 ;  /* 0x000000862008723c */ /* 0x040fe20000041808 */
[----:B------:R-:W3:Y:S07]  /*6ae0*/  LDSM.16.MT88.4 R132, [R165+0xd800] ;  /* 0x00d80000a584783b */ /* 0x000eee0000004200 */
[C---:B------:R-:W-:Y:S08]  /*6af0*/  HMMA.16816.F32.BF16 R12, R32.reuse, R136, R12 ;  /* 0x00000088200c723c */ /* 0x040ff0000004180c */
[C---:B------:R-:W-:Y:S01]  /*6b00*/  HMMA.16816.F32.BF16 R16, R32.reuse, R138, R16 ;  /* 0x0000008a2010723c */ /* 0x040fe20000041810 */
[----:B------:R-:W1:Y:S07]  /*6b10*/  LDSM.16.M88.4 R136, [R166] ;  /* 0x00000000a688783b */ /* 0x000e6e0000000200 */
[C---:B----4-:R-:W-:Y:S08]  /*6b20*/  HMMA.16816.F32.BF16 R20, R32.reuse, R140, R20 ;  /* 0x0000008c2014723c */ /* 0x050ff00000041814 */
[----:B------:R-:W-:Y:S01]  /*6b30*/  HMMA.16816.F32.BF16 R24, R32, R142, R24 ;  /* 0x0000008e2018723c */ /* 0x000fe20000041818 */
[----:B------:R-:W4:Y:S04]  /*6b40*/  LDSM.16.MT88.4 R32, [R165+0xbc00] ;  /* 0x00bc0000a520783b */ /* 0x000f280000004200 */
[----:B------:R-:W4:Y:S03]  /*6b50*/  LDSM.16.MT88.4 R140, [R165+0xdc00] ;  /* 0x00dc0000a58c783b */ /* 0x000f260000004200 */
[C---:B--2---:R-:W-:Y:S08]  /*6b60*/  HMMA.16816.F32.BF16 R4, R28.reuse, R144, R4 ;  /* 0x000000901c04723c */ /* 0x044ff00000041804 */
[C---:B------:R-:W-:Y:S01]  /*6b70*/  HMMA.16816.F32.BF16 R8, R28.reuse, R146, R8 ;  /* 0x000000921c08723c */ /* 0x040fe20000041808 */
[----:B------:R-:W-:Y:S04]  /*6b80*/  LDSM.16.M88.4 R144, [R156+0x17000] ;  /* 0x017000009c90783b */ /* 0x000fe80000000200 */
[----:B------:R-:W-:Y:S03]  /*6b90*/  LDSM.16.MT88.4 R156, [R165+0xc000] ;  /* 0x00c00000a59c783b */ /* 0x000fe60000004200 */
[C---:B------:R-:W-:Y:S08]  /*6ba0*/  HMMA.16816.F32.BF16 R12, R28.reuse, R148, R12 ;  /* 0x000000941c0c723c */ /* 0x040ff0000004180c */
[C---:B------:R-:W-:Y:S01]  /*6bb0*/  HMMA.16816.F32.BF16 R16, R28.reuse, R150, R16 ;  /* 0x000000961c10723c */ /* 0x040fe20000041810 */
[----:B------:R-:W2:Y:S07]  /*6bc0*/  LDSM.16.MT88.4 R148, [R165+0xa000] ;  /* 0x00a00000a594783b */ /* 0x000eae0000004200 */
[C---:B---3--:R-:W-:Y:S08]  /*6bd0*/  HMMA.16816.F32.BF16 R20, R28.reuse, R132, R20 ;  /* 0x000000841c14723c */ /* 0x048ff00000041814 */
[----:B------:R-:W-:Y:S01]  /*6be0*/  HMMA.16816.F32.BF16 R24, R28, R134, R24 ;  /* 0x000000861c18723c */ /* 0x000fe20000041818 */
[----:B------:R-:W3:Y:S04]  /*6bf0*/  LDSM.16.MT88.4 R28, [R165+0xe000] ;  /* 0x00e00000a51c783b */ /* 0x000ee80000004200 */
[----:B------:R-:W-:Y:S03]  /*6c00*/  LDSM.16.MT88.4 R132, [R165+0xa400] ;  /* 0x00a40000a584783b */ /* 0x000fe60000004200 */
[C---:B-1----:R-:W-:Y:S08]  /*6c10*/  HMMA.16816.F32.BF16 R4, R136.reuse, R152, R4 ;  /* 0x000000988804723c */ /* 0x042ff00000041804 */
[C---:B------:R-:W-:Y:S08]  /*6c20*/  HMMA.16816.F32.BF16 R8, R136.reuse, R154, R8 ;  /* 0x0000009a8808723c */ /* 0x040ff00000041808 */
[C---:B----4-:R-:W-:Y:S08]  /*6c30*/  HMMA.16816.F32.BF16 R12, R136.reuse, R32, R12 ;  /* 0x00000020880c723c */ /* 0x050ff0000004180c */
[C---:B------:R-:W-:Y:S01]  /*6c40*/  HMMA.16816.F32.BF16 R16, R136.reuse, R34, R16 ;  /* 0x000000228810723c */ /* 0x040fe20000041810 */
[----:B------:R-:W1:Y:S07]  /*6c50*/  LDSM.16.M88.4 R32, [R168+0x17000] ;  /* 0x01700000a820783b */ /* 0x000e6e0000000200 */
[C---:B------:R-:W-:Y:S08]  /*6c60*/  HMMA.16816.F32.BF16 R20, R136.reuse, R140, R20 ;  /* 0x0000008c8814723c */ /* 0x040ff00000041814 */
[----:B------:R-:W-:Y:S01]  /*6c70*/  HMMA.16816.F32.BF16 R24, R136, R142, R24 ;  /* 0x0000008e8818723c */ /* 0x000fe20000041818 */
[----:B------:R-:W4:Y:S04]  /*6c80*/  LDSM.16.MT88.4 R136, [R165+0xc400] ;  /* 0x00c40000a588783b */ /* 0x000f280000004200 */
[----:B------:R-:W-:Y:S03]  /*6c90*/  LDSM.16.MT88.4 R140, [R165+0xa800] ;  /* 0x00a80000a58c783b */ /* 0x000fe60000004200 */
[C---:B--2---:R-:W-:Y:S08]  /*6ca0*/  HMMA.16816.F32.BF16 R4, R144.reuse, R148, R4 ;  /* 0x000000949004723c */ /* 0x044ff00000041804 */
[C---:B------:R-:W-:Y:S08]  /*6cb0*/  HMMA.16816.F32.BF16 R8, R144.reuse, R150, R8 ;  /* 0x000000969008723c */ /* 0x040ff00000041808 */
[C---:B------:R-:W-:Y:S08]  /*6cc0*/  HMMA.16816.F32.BF16 R12, R144.reuse, R156, R12 ;  /* 0x0000009c900c723c */ /* 0x040ff0000004180c */
[C---:B------:R-:W-:Y:S08]  /*6cd0*/  HMMA.16816.F32.BF16 R16, R144.reuse, R158, R16 ;  /* 0x0000009e9010723c */ /* 0x040ff00000041810 */
[C---:B---3--:R-:W-:Y:S01]  /*6ce0*/  HMMA.16816.F32.BF16 R20, R144.reuse, R28, R20 ;  /* 0x0000001c9014723c */ /* 0x048fe20000041814 */
[----:B------:R-:W-:Y:S02]  /*6cf0*/  IMAD.U32 R28, RZ, RZ, UR51 ;  /* 0x00000033ff1c7e24 */ /* 0x000fe4000f8e00ff */
[----:B------:R-:W-:Y:S05]  /*6d00*/  IMAD.U32 R29, RZ, RZ, UR51 ;  /* 0x00000033ff1d7e24 */ /* 0x000fea000f8e00ff */
[----:B------:R-:W-:Y:S03]  /*6d10*/  HMMA.16816.F32.BF16 R24, R144, R30, R24 ;  /* 0x0000001e9018723c */ /* 0x000fe60000041818 */
[----:B------:R-:W-:Y:S04]  /*6d20*/  LEA R144, P0, R28, R188, 0x2 ;  /* 0x000000bc1c907211 */ /* 0x000fe800078010ff */
[----:B------:R-:W-:Y:S01]  /*6d30*/  LEA.HI.X.SX32 R145, R29, R189, 0x2, P0 ;  /* 0x000000bd1d917211 */ /* 0x000fe200000f16ff */
[C---:B-1----:R-:W-:Y:S01]  /*6d40*/  HMMA.16816.F32.BF16 R4, R32.reuse, R132, R4 ;  /* 0x000000842004723c */ /* 0x042fe20000041804 */
[----:B------:R-:W1:Y:S04]  /*6d50*/  LDSM.16.MT88.4 R28, [R165+0xe400] ;  /* 0x00e40000a51c783b */ /* 0x000e680000004200 */
        /* <DEDUP_REMOVED lines=10> */
[C---:B------:R-:W-:Y:S02]  /*6e00*/  LEA.HI.X.SX32 R151, R170.reuse, R149, 0x5, P0 ;  /* 0x00000095aa977211 */ /* 0x040fe400000f2eff */
[C---:B------:R-:W-:Y:S04]  /*6e10*/  LEA R152, P0, R170.reuse, R150, 0x5 ;  /* 0x00000096aa987211 */ /* 0x040fe800078028ff */
[C---:B------:R-:W-:Y:S02]  /*6e20*/  LEA.HI.X.SX32 R153, R170.reuse, R151, 0x5, P0 ;  /* 0x00000097aa997211 */ /* 0x040fe400000f2eff */
[C---:B------:R-:W-:Y:S04]  /*6e30*/  LEA R154, P0, R170.reuse, R152, 0x5 ;  /* 0x00000098aa9a7211 */ /* 0x040fe800078028ff */
[C---:B------:R-:W-:Y:S01]  /*6e40*/  LEA.HI.X.SX32 R155, R170.reuse, R153, 0x5, P0 ;  /* 0x00000099aa9b7211 */ /* 0x040fe200000f2eff */
[C---:B-1----:R-:W-:Y:S03]  /*6e50*/  HMMA.16816.F32.BF16 R20, R32.reuse, R28, R20 ;  /* 0x0000001c2014723c */ /* 0x042fe60000041814 */
[C---:B------:R-:W-:Y:S04]  /*6e60*/  LEA R156, P0, R170.reuse, R154, 0x5 ;  /* 0x0000009aaa9c7211 */ /* 0x040fe800078028ff */
[C---:B------:R-:W-:Y:S01]  /*6e70*/  LEA.HI.X.SX32 R157, R170.reuse, R155, 0x5, P0 ;  /* 0x0000009baa9d7211 */ /* 0x040fe200000f2eff */
[----:B------:R-:W-:Y:S01]  /*6e80*/  HMMA.16816.F32.BF16 R24, R32, R30, R24 ;  /* 0x0000001e2018723c */ /* 0x000fe20000041818 */
[----:B------:R-:W1:Y:S02]  /*6e90*/  LDSM.16.MT88.4 R28, [R165+0xe800] ;  /* 0x00e80000a51c783b */ /* 0x000e640000004200 */
[C---:B------:R-:W-:Y:S02]  /*6ea0*/  IMAD.WIDE R158, R170.reuse, -0xc0, R156 ;  /* 0xffffff40aa9e7825 */ /* 0x040fe400078e029c */
[----:B------:R4:W-:Y:S03]  /*6eb0*/  LDSM.16.M88.4 R32, [R166+0x2000] ;  /* 0x00200000a620783b */ /* 0x0009e60000000200 */
[C---:B--2---:R-:W-:Y:S05]  /*6ec0*/  HMMA.16816.F32.BF16 R4, R132.reuse, R140, R4 ;  /* 0x0000008c8404723c */ /* 0x044fea0000041804 */
[C---:B------:R-:W-:Y:S03]  /*6ed0*/  LEA R206, P0, R170.reuse, R158, 0x5 ;  /* 0x0000009eaace7211 */ /* 0x040fe600078028ff */
[C---:B------:R-:W-:Y:S01]  /*6ee0*/  HMMA.16816.F32.BF16 R8, R132.reuse, R142, R8 ;  /* 0x0000008e8408723c */ /* 0x040fe20000041808 */
[----:B------:R-:W2:Y:S02]  /*6ef0*/  LDSM.16.MT88.4 R140, [R165+0xac00] ;  /* 0x00ac0000a58c783b */ /* 0x000ea40000004200 */
[C---:B------:R-:W-:Y:S05]  /*6f00*/  LEA.HI.X.SX32 R207, R170.reuse, R159, 0x5, P0 ;  /* 0x0000009faacf7211 */ /* 0x040fea00000f2eff */
[C---:B---3--:R-:W-:Y:S03]  /*6f10*/  HMMA.16816.F32.BF16 R12, R132.reuse, R136, R12 ;  /* 0x00000088840c723c */ /* 0x048fe6000004180c */
[C---:B----4-:R-:W-:Y:S05]  /*6f20*/  LEA R166, P0, R170.reuse, R206, 0x5 ;  /* 0x000000ceaaa67211 */ /* 0x050fea00078028ff */
        /* <DEDUP_REMOVED lines=10> */
[C---:B------:R-:W-:Y:S03]  /*6fd0*/  LEA R132, P0, R170.reuse, R210, 0x5 ;  /* 0x000000d2aa847211 */ /* 0x040fe600078028ff */
[C---:B--2---:R-:W-:Y:S05]  /*6fe0*/  HMMA.16816.F32.BF16 R4, R32.reuse, R140, R4 ;  /* 0x0000008c2004723c */ /* 0x044fea0000041804 */
[C---:B------:R-:W-:Y:S02]  /*6ff0*/  LEA.HI.X.SX32 R133, R170.reuse, R211, 0x5, P0 ;  /* 0x000000d3aa857211 */ /* 0x040fe400000f2eff */
[C---:B------:R-:W-:Y:S01]  /*7000*/  LEA R134, P0, R170.reuse, R132, 0x5 ;  /* 0x00000084aa867211 */ /* 0x040fe200078028ff */
[C---:B------:R-:W-:Y:S03]  /*7010*/  HMMA.16816.F32.BF16 R8, R32.reuse, R142, R8 ;  /* 0x0000008e2008723c */ /* 0x040fe60000041808 */
[C---:B------:R-:W-:Y:S05]  /*7020*/  LEA.HI.X.SX32 R135, R170.reuse, R133, 0x5, P0 ;  /* 0x00000085aa877211 */ /* 0x040fea00000f2eff */
[C---:B---3--:R-:W-:Y:S03]  /*7030*/  HMMA.16816.F32.BF16 R12, R32.reuse, R136, R12 ;  /* 0x00000088200c723c */ /* 0x048fe6000004180c */
[----:B------:R-:W-:Y:S01]  /*7040*/  @P4 SHF.R.U32.HI R136, RZ, 0x2, R3 ;  /* 0x00000002ff884819 */ /* 0x000fe20000011603 */
[----:B------:R-:W-:Y:S03]  /*7050*/  IMAD.WIDE R140, R170, -0xc0, R134 ;  /* 0xffffff40aa8c7825 */ /* 0x000fe600078e0286 */
[----:B------:R-:W-:Y:S01]  /*7060*/  @P4 LOP3.LUT R186, R164, 0x7, R136, 0xf8, !PT ;  /* 0x00000007a4ba4812 */ /* 0x000fe200078ef888 */
[C---:B------:R-:W-:Y:S03]  /*7070*/  HMMA.16816.F32.BF16 R16, R32.reuse, R138, R16 ;  /* 0x0000008a2010723c */ /* 0x040fe60000041810 */
[----:B------:R-:W-:Y:S01]  /*7080*/  LEA R142, P0, R170, R140, 0x5 ;  /* 0x0000008caa8e7211 */ /* 0x000fe200078028ff */
[----:B------:R-:W-:Y:S01]  /*7090*/  @P4 IMAD.WIDE.U32 R136, R186, R190, UR64 ;  /* 0x00000040ba884e25 */ /* 0x000fe2000f8e00be */
[----:B------:R-:W-:Y:S01]  /*70a0*/  @UP0 UMOV UR64, UR17 ;  /* 0x0000001100400c82 */ /* 0x000fe20008000000 */
[----:B------:R-:W-:Y:S01]  /*70b0*/  @UP0 UMOV UR65, UR16 ;  /* 0x0000001000410c82 */ /* 0x000fe20008000000 */
[C---:B------:R-:W-:Y:S01]  /*70c0*/  LEA.HI.X.SX32 R143, R170.reuse, R141, 0x5, P0 ;  /* 0x0000008daa8f7211 */ /* 0x040fe200000f2eff */
[----:B------:R-:W-:Y:S01]  /*70d0*/  UISETP.GT.AND UP0, UPT, UR47, UR49, UPT ;  /* 0x000000312f00728c */ /* 0x000fe2000bf04270 */
[C---:B-1----:R-:W-:Y:S01]  /*70e0*/  HMMA.16816.F32.BF16 R20, R32.reuse, R28, R20 ;  /* 0x0000001c2014723c */ /* 0x042fe20000041814 */
[----:B------:R-:W5:Y:S02]  /*70f0*/  @P4 LDG.E R185, desc[UR38][R136.64+-0x100] ;  /* 0xffff002688b94981 */ /* 0x000f64000c1e1900 */
[C---:B------:R-:W-:Y:S02]  /*7100*/  LEA R138, P0, R170.reuse, R142, 0x5 ;  /* 0x0000008eaa8a7211 */ /* 0x040fe400078028ff */
[----:B------:R-:W5:Y:S02]  /*7110*/  @P4 LDG.E R184, desc[UR38][R136.64+-0xe0] ;  /* 0xffff202688b84981 */ /* 0x000f64000c1e1900 */
[C---:B------:R-:W-:Y:S01]  /*7120*/  LEA.HI.X.SX32 R139, R170.reuse, R143, 0x5, P0 ;  /* 0x0000008faa8b7211 */ /* 0x040fe200000f2eff */
[----:B------:R-:W-:Y:S01]  /*7130*/  HMMA.16816.F32.BF16 R24, R32, R30, R24 ;  /* 0x0000001e2018723c */ /* 0x000fe20000041818 */
[----:B------:R-:W5:Y:S02]  /*7140*/  @P4 LDG.E R183, desc[UR38][R136.64+-0x80] ;  /* 0xffff802688b74981 */ /* 0x000f64000c1e1900 */
[C---:B------:R-:W-:Y:S02]  /*7150*/  LEA R28, P0, R170.reuse, R138, 0x5 ;  /* 0x0000008aaa1c7211 */ /* 0x040fe400078028ff */
[----:B------:R1:W5:Y:S02]  /*7160*/  @P4 LDG.E R182, desc[UR38][R136.64+-0x60] ;  /* 0xffffa02688b64981 */ /* 0x000364000c1e1900 */
[C---:B------:R-:W-:Y:S02]  /*7170*/  LEA.HI.X.SX32 R29, R170.reuse, R139, 0x5, P0 ;  /* 0x0000008baa1d7211 */ /* 0x040fe400000f2eff */
[----:B------:R2:W-:Y:S04]  /*7180*/  REDG.E.ADD.F32.FTZ.RN.STRONG.GPU desc[UR38][R188.64], R4 ;  /* 0x00000004bc0079a6 */ /* 0x0005e8000c12f326 */
[----:B------:R3:W-:Y:S04]  /*7190*/  REDG.E.ADD.F32.FTZ.RN.STRONG.GPU desc[UR38][R144.64], R5 ;  /* 0x00000005900079a6 */ /* 0x0007e8000c12f326 */
[----:B------:R4:W-:Y:S04]  /*71a0*/  REDG.E.ADD.F32.FTZ.RN.STRONG.GPU desc[UR38][R146.64], R6 ;  /* 0x00000006920079a6 */ /* 0x0009e8000c12f326 */
[----:B------:R1:W-:Y:S04]  /*71b0*/  REDG.E.ADD.F32.FTZ.RN.STRONG.GPU desc[UR38][R148.64], R7 ;  /* 0x00000007940079a6 */ /* 0x0003e8000c12f326 */
[----:B------:R1:W-:Y:S04]  /*71c0*/  REDG.E.ADD.F32.FTZ.RN.STRONG.GPU desc[UR38][R150.64], R8 ;  /* 0x00000008960079a6 */ /* 0x0003e8000c12f326 */
[----:B------:R1:W-:Y:S04]  /*71d0*/  REDG.E.ADD.F32.FTZ.RN.STRONG.GPU desc[UR38][R152.64], R9 ;  /* 0x00000009980079a6 */ /* 0x0003e8000c12f326 */
[----:B------:R-:W-:Y:S01]  /*71e0*/  REDG.E.ADD.F32.FTZ.RN.STRONG.GPU desc[UR38][R154.64], R10 ;  /* 0x0000000a9a0079a6 */ /* 0x000fe2000c12f326 */
[C---:B--2---:R-:W-:Y:S03]  /*71f0*/  LEA R4, P0, R170.reuse, R28, 0x5 ;  /* 0x0000001caa047211 */ /* 0x044fe600078028ff */
[----:B------:R-:W-:Y:S01]  /*7200*/  REDG.E.ADD.F32.FTZ.RN.STRONG.GPU desc[UR38][R156.64], R11 ;  /* 0x0000000b9c0079a6 */ /* 0x000fe2000c12f326 */
[C---:B---3--:R-:W-:Y:S03]  /*7210*/  LEA.HI.X.SX32 R5, R170.reuse, R29, 0x5, P0 ;  /* 0x0000001daa057211 */ /* 0x048fe600000f2eff */
[----:B------:R-:W-:Y:S01]  /*7220*/  REDG.E.ADD.F32.FTZ.RN.STRONG.GPU desc[UR38][R188.64+0x80], R12 ;  /* 0x0000800cbc0079a6 */ /* 0x000fe2000c12f326 */
[C---:B----4-:R-:W-:Y:S03]  /*7230*/  LEA R6, P0, R170.reuse, R4, 0x5 ;  /* 0x00000004aa067211 */ /* 0x050fe600078028ff */
[----:B------:R-:W-:Y:S01]  /*7240*/  REDG.E.ADD.F32.FTZ.RN.STRONG.GPU desc[UR38][R158.64+0x80], R13 ;  /* 0x0000800d9e0079a6 */ /* 0x000fe2000c12f326 */
[C---:B-1----:R-:W-:Y:S03]  /*7250*/  LEA.HI.X.SX32 R7, R170.reuse, R5, 0x5, P0 ;  /* 0x00000005aa077211 */ /* 0x042fe600000f2eff */
        /* <DEDUP_REMOVED lines=58> */
[----:B------:R1:W1:Y:S07]  /*7600*/  LDSM.16.MT88.4 R132, [R173+0x1c00] ;  /* 0x001c0000ad84783b */ /* 0x00026e0000004200 */
        /* <DEDUP_REMOVED lines=13> */
[C---:B------:R-:W-:Y:S02]  /*76e0*/  VIADD R4, R173.reuse, 0xffffd000 ;  /* 0xffffd000ad047836 */ /* 0x040fe40000000000 */
[----:B------:R-:W-:Y:S02]  /*76f0*/  @P3 VIADD R4, R173, 0x3000 ;  /* 0x00003000ad043836 */ /* 0x000fe40000000000 */
[-C--:B----4-:R-:W-:Y:S05]  /*7700*/  HMMA.16816.F32.BF16 R84, R24, R136.reuse, R84 ;  /* 0x000000881854723c */ /* 0x090fea0000041854 */
[----:B-1----:R-:W-:Y:S03]  /*7710*/  IMAD.MOV.U32 R173, RZ, RZ, R4 ;  /* 0x000000ffffad7224 */ /* 0x002fe600078e0004 */
        /* <DEDUP_REMOVED lines=23> */
[----:B------:R-:W-:-:S02]  /*7890*/  LOP3.LUT R161, R161, 0x40, RZ, 0xc0, !PT ;  /* 0x00000040a1a17812 */ /* 0x000fc400078ec0ff */
        /* <DEDUP_REMOVED lines=164> */
.L_x_635:
        /* <DEDUP_REMOVED lines=12> */
.L_x_636:
[----:B------:R-:W2:Y:S01]  /*83a0*/  LDCU.64 UR8, c[0x0][0x5c8] ;  /* 0x0000b900ff0877ac */ /* 0x000ea20008000a00 */
[----:B------:R-:W-:-:S04]  /*83b0*/  UIADD3 UR5, UPT, UPT, UR40, UR44, URZ ;  /* 0x0000002c28057290 */ /* 0x000fc8000fffe0ff */
[----:B--2---:R-:W-:Y:S02]  /*83c0*/  UIMAD.WIDE.U32 UR18, UR5, UR8, URZ ;  /* 0x00000008051272a5 */ /* 0x004fe4000f8e00ff */
[----:B------:R-:W-:-:S04]  /*83d0*/  UIMAD UR5, UR5, UR9, URZ ;  /* 0x00000009050572a4 */ /* 0x000fc8000f8e02ff */
[----:B------:R-:W-:-:S06]  /*83e0*/  UIADD3 UR5, UPT, UPT, UR19, UR5, URZ ;  /* 0x0000000513057290 */ /* 0x000fcc000fffe0ff */
[----:B-1----:R-:W-:-:S07]  /*83f0*/  MOV R0, UR5 ;  /* 0x0000000500007c02 */ /* 0x002fce0008000f00 */
.L_x_637:
[----:B------:R-:W-:Y:S01]  /*8400*/  BAR.SYNC.DEFER_BLOCKING 0x0 ;  /* 0x0000000000007b1d */ /* 0x000fe20000010000 */
[----:B------:R-:W-:Y:S01]  /*8410*/  USHF.L.U32 UR5, UR41, 0x7, URZ ;  /* 0x0000000729057899 */ /* 0x000fe200080006ff */
[----:B------:R-:W-:Y:S01]  /*8420*/  SHF.R.U32.HI R49, RZ, 0x2, R3 ;  /* 0x00000002ff317819 */ /* 0x000fe20000011603 */
[----:B------:R-:W-:Y:S01]  /*8430*/  USHF.L.U32 UR13, UR41, 0x7, URZ ;  /* 0x00000007290d7899 */ /* 0x000fe200080006ff */
[----:B------:R-:W-:Y:S01]  /*8440*/  MOV R50, UR8 ;  /* 0x0000000800327c02 */ /* 0x000fe20008000f00 */
[----:B------:R-:W-:-:S03]  /*8450*/  UIMAD.WIDE.U32 UR20, UR5, UR10, URZ ;  /* 0x0000000a051472a5 */ /* 0x000fc6000f8e00ff */
[----:B------:R-:W1:Y:S01]  /*8460*/  LDC.64 R4, c[0x0][0x5d8] ;  /* 0x00017600ff047b82 */ /* 0x000e620000000a00 */
[----:B------:R-:W-:Y:S01]  /*8470*/  USHF.R.S32.HI UR14, URZ, 0x1f, UR5 ;  /* 0x0000001fff0e7899 */ /* 0x000fe20008011405 */
[----:B------:R-:W-:Y:S01]  /*8480*/  BSSY.RECONVERGENT B0, `(.L_x_638) ;  /* 0x000002d000007945 */ /* 0x000fe20003800200 */
[----:B------:R-:W-:Y:S01]  /*8490*/  UIADD3 UR37, UPT, UPT, -UR13, UR37, URZ ;  /* 0x000000250d257290 */ /* 0x000fe2000fffe1ff */
[----:B------:R-:W-:Y:S01]  /*84a0*/  IMAD.U32 R6, RZ, RZ, UR20 ;  /* 0x00000014ff067e24 */ /* 0x000fe2000f8e00ff */
[----:B------:R-:W-:Y:S01]  /*84b0*/  UIMAD UR12, UR14, UR10, URZ ;  /* 0x0000000a0e0c72a4 */ /* 0x000fe2000f8e02ff */
[----:B------:R-:W-:Y:S01]  /*84c0*/  MOV R41, UR21 ;  /* 0x0000001500297c02 */ /* 0x000fe20008000f00 */
[----:B------:R-:W-:Y:S02]  /*84d0*/  IMAD.U32 R7, RZ, RZ, UR21 ;  /* 0x00000015ff077e24 */ /* 0x000fe4000f8e00ff */
[C---:B------:R-:W-:Y:S01]  /*84e0*/  ISETP.GE.AND P4, PT, R49.reuse, UR37, PT ;  /* 0x0000002531007c0c */ /* 0x040fe2000bf86270 */
[----:B------:R-:W-:Y:S01]  /*84f0*/  UIMAD UR12, UR5, UR11, UR12 ;  /* 0x0000000b050c72a4 */ /* 0x000fe2000f8e020c */
[----:B------:R-:W-:Y:S01]  /*8500*/  LOP3.LUT R6, R6, 0x18, R2, 0xf8, !PT ;  /* 0x0000001806067812 */ /* 0x000fe200078ef802 */
[----:B------:R-:W-:Y:S01]  /*8510*/  VIADD R7, R49, 0x40 ;  /* 0x0000004031077836 */ /* 0x000fe20000000000 */
[----:B------:R-:W2:Y:S01]  /*8520*/  LDC.64 R2, c[0x0][0x5e0] ;  /* 0x00017800ff027b82 */ /* 0x000ea20000000a00 */
[----:B------:R-:W-:Y:S01]  /*8530*/  IMAD.U32 R40, RZ, RZ, UR20 ;  /* 0x00000014ff287e24 */ /* 0x000fe2000f8e00ff */
[----:B------:R-:W-:Y:S01]  /*8540*/  IADD3 R54, P0, PT, R6, UR16, RZ ;  /* 0x0000001006367c10 */ /* 0x000fe2000ff1e0ff */
[----:B------:R-:W-:Y:S01]  /*8550*/  IMAD.U32 R6, RZ, RZ, UR12 ;  /* 0x0000000cff067e24 */ /* 0x000fe2000f8e00ff */
[----:B------:R-:W-:Y:S01]  /*8560*/  ISETP.GE.AND P6, PT, R7, UR37, PT ;  /* 0x0000002507007c0c */ /* 0x000fe2000bfc6270 */
[----:B------:R3:W4:Y:S03]  /*8570*/  LDS.128 R36, [R169+0xa000] ;  /* 0x00a00000a9247984 */ /* 0x0007260000000c00 */
[----:B------:R-:W-:Y:S01]  /*8580*/  IADD3.X R55, PT, PT, R41, UR15, R6, P0, !PT ;  /* 0x0000000f29377c10 */ /* 0x000fe200087fe406 */
[----:B------:R3:W2:Y:S01]  /*8590*/  LDS.128 R32, [R169+0xc000] ;  /* 0x00c00000a9207984 */ /* 0x0006a20000000c00 */
[----:B------:R-:W-:-:S03]  /*85a0*/  IADD3 R48, P0, PT, R49, 0x40, RZ ;  /* 0x0000004031307810 */ /* 0x000fc60007f1e0ff */
[----:B------:R3:W2:Y:S01]  /*85b0*/  LDS.128 R28, [R169+0xf000] ;  /* 0x00f00000a91c7984 */ /* 0x0006a20000000c00 */
[----:B-1----:R-:W-:-:S03]  /*85c0*/  IMAD.WIDE.U32 R54, R4, UR24, R54 ;  /* 0x0000001804367c25 */ /* 0x002fc6000f8e0036 */
[----:B------:R3:W1:Y:S01]  /*85d0*/  LDS.128 R24, [R169+0x10000] ;  /* 0x01000000a9187984 */ /* 0x0006620000000c00 */
[----:B------:R-:W-:-:S03]  /*85e0*/  IMAD R51, R5, UR24, R55 ;  /* 0x0000001805337c24 */ /* 0x000fc6000f8e0237 */
        /* <DEDUP_REMOVED lines=11> */
[----:B------:R-:W-:-:S04]  /*86a0*/  IMAD.WIDE.U32 R58, R49, UR10, R52 ;  /* 0x0000000a313a7c25 */ /* 0x000fc8000f8e0034 */
[----:B------:R-:W-:Y:S01]  /*86b0*/  IMAD R52, R49, UR11, R59 ;  /* 0x0000000b31347c24 */ /* 0x000fe2000f8e023b */
        /* <DEDUP_REMOVED lines=9> */
.L_x_639:
[----:B------:R-:W-:Y:S05]  /*8750*/  BSYNC.RECONVERGENT B0 ;  /* 0x0000000000007941 */ /* 0x000fea0003800200 */
.L_x_638:
[----:B----4-:R2:W4:Y:S01]  /*8760*/  LDS.128 R4, [R169+0xe000] ;  /* 0x00e00000a9047984 */ /* 0x0105220000000c00 */
[----:B------:R-:W-:Y:S01]  /*8770*/  BSSY.RECONVERGENT B0, `(.L_x_640) ;  /* 0x0000013000007945 */ /* 0x000fe20003800200 */
[----:B------:R-:W-:-:S03]  /*8780*/  IADD3.X R41, PT, PT, RZ, RZ, RZ, P0, !PT ;  /* 0x000000ffff297210 */ /* 0x000fc600007fe4ff */
[----:B------:R-:W-:Y:S05]  /*8790*/  @P6 BRA `(.L_x_641) ;  /* 0x0000000000406947 */ /* 0x000fea0003800000 */
[----:B------:R-:W3:Y:S01]  /*87a0*/  LDCU UR15, c[0x0][0x440] ;  /* 0x00008800ff0f77ac */ /* 0x000ee20008000800 */
[----:B------:R-:W-:Y:S01]  /*87b0*/  MOV R43, R51 ;  /* 0x00000033002b7202 */ /* 0x000fe20000000f00 */
        /* <DEDUP_REMOVED lines=12> */
[----:B------:R2:W-:Y:S04]  /*8880*/  @!P1 STG.E.128 desc[UR38][R44.64+0x40], R32 ;  /* 0x000040202c009986 */ /* 0x0005e8000c101d26 */
[----:B----4-:R2:W-:Y:S02]  /*8890*/  @!P0 STG.E.128 desc[UR38][R44.64+0x80], R4 ;  /* 0x000080042c008986 */ /* 0x0105e4000c101d26 */
.L_x_641:
[----:B------:R-:W-:Y:S05]  /*88a0*/  BSYNC.RECONVERGENT B0 ;  /* 0x0000000000007941 */ /* 0x000fea0003800200 */
.L_x_640:
[----:B--2-4-:R-:W-:Y:S01]  /*88b0*/  MOV R4, R196 ;  /* 0x000000c400047202 */ /* 0x014fe20000000f00 */
        /* <DEDUP_REMOVED lines=8> */
[----:B------:R-:W-:Y:S01]  /*8940*/  IMAD R3, R3, UR24, R5 ;  /* 0x0000001803037c24 */ /* 0x000fe2000f8e0205 */
[----:B------:R-:W-:Y:S06]  /*8950*/  @P4 BRA `(.L_x_643) ;  /* 0x0000000000344947 */ /* 0x000fec0003800000 */
[----:B------:R-:W2:Y:S01]  /*8960*/  LDCU UR5, c[0x0][0x440] ;  /* 0x00008800ff0577ac */ /* 0x000ea20008000800 */
[----:B------:R-:W-:Y:S01]  /*8970*/  IMAD.MOV.U32 R2, RZ, RZ, R4 ;  /* 0x000000ffff027224 */ /* 0x000fe200078e0004 */
[----:B------:R-:W4:Y:S03]  /*8980*/  LDCU.64 UR10, c[0x0][0x568] ;  /* 0x0000ad00ff0a77ac */ /* 0x000f260008000a00 */
[----:B------:R-:W-:-:S04]  /*8990*/  IMAD.WIDE.U32 R6, R49, UR8, R2 ;  /* 0x0000000831067c25 */ /* 0x000fc8000f8e0002 */
[----:B------:R-:W-:Y:S01]  /*89a0*/  IMAD R49, R49, UR9, R7 ;  /* 0x0000000931317c24 */ /* 0x000fe2000f8e0207 */
[----:B--2---:R-:W-:Y:S02]  /*89b0*/  ISETP.GE.AND P2, PT, R196, UR5, PT ;  /* 0x00000005c4007c0c */ /* 0x004fe4000bf46270 */
[----:B------:R-:W-:Y:S02]  /*89c0*/  ISETP.GE.AND P1, PT, R203, UR5, PT ;  /* 0x00000005cb007c0c */ /* 0x000fe4000bf26270 */
[----:B------:R-:W-:Y:S02]  /*89d0*/  ISETP.GE.AND P0, PT, R202, UR5, PT ;  /* 0x00000005ca007c0c */ /* 0x000fe4000bf06270 */
[----:B----4-:R-:W-:-:S04]  /*89e0*/  LEA R32, P3, R6, UR10, 0x1 ;  /* 0x0000000a06207c11 */ /* 0x010fc8000f8608ff */
[----:B------:R-:W-:-:S05]  /*89f0*/  LEA.HI.X R33, R6, UR11, R49, 0x1, P3 ;  /* 0x0000000b06217c11 */ /* 0x000fca00098f0c31 */
[----:B------:R2:W-:Y:S04]  /*8a00*/  @!P2 STG.E.128 desc[UR38][R32.64], R28 ;  /* 0x0000001c2000a986 */ /* 0x0005e8000c101d26 */
[----:B-1----:R2:W-:Y:S04]  /*8a10*/  @!P1 STG.E.128 desc[UR38][R32.64+0x40], R20 ;  /* 0x0000401420009986 */ /* 0x0025e8000c101d26 */
[----:B------:R2:W-:Y:S02]  /*8a20*/  @!P0 STG.E.128 desc[UR38][R32.64+0x80], R12 ;  /* 0x0000800c20008986 */ /* 0x0005e4000c101d26 */
.L_x_643:
[----:B------:R-:W-:Y:S05]  /*8a30*/  BSYNC.RECONVERGENT B0 ;  /* 0x0000000000007941 */ /* 0x000fea0003800200 */
.L_x_642:
[----:B------:R-:W-:Y:S05]  /*8a40*/  @P6 BRA `(.L_x_609) ;  /* 0x00000000003c6947 */ /* 0x000fea0003800000 */
[----:B------:R-:W4:Y:S01]  /*8a50*/  LDCU UR5, c[0x0][0x440] ;  /* 0x00008800ff0577ac */ /* 0x000f220008000800 */
[----:B------:R-:W-:Y:S02]  /*8a60*/  IMAD R41, R41, UR8, RZ ;  /* 0x0000000829297c24 */ /* 0x000fe4000f8e02ff */
[----:B------:R-:W-:Y:S01]  /*8a70*/  IMAD.MOV.U32 R2, RZ, RZ, R4 ;  /* 0x000000ffff027224 */ /* 0x000fe200078e0004 */
[----:B------:R-:W1:Y:S01]  /*8a80*/  LDCU.64 UR10, c[0x0][0x568] ;  /* 0x0000ad00ff0a77ac */ /* 0x000e620008000a00 */
[C---:B------:R-:W-:Y:S02]  /*8a90*/  IMAD R41, R48.reuse, UR9, R41 ;  /* 0x0000000930297c24 */ /* 0x040fe4000f8e0229 */
[----:B------:R-:W-:-:S04]  /*8aa0*/  IMAD.WIDE.U32 R2, R48, UR8, R2 ;  /* 0x0000000830027c25 */ /* 0x000fc8000f8e0002 */
[----:B------:R-:W-:Y:S01]  /*8ab0*/  IMAD.IADD R41, R41, 0x1, R3 ;  /* 0x0000000129297824 */ /* 0x000fe200078e0203 */
[----:B----4-:R-:W-:Y:S02]  /*8ac0*/  ISETP.GE.AND P2, PT, R196, UR5, PT ;  /* 0x00000005c4007c0c */ /* 0x010fe4000bf46270 */
[----:B------:R-:W-:Y:S02]  /*8ad0*/  ISETP.GE.AND P1, PT, R203, UR5, PT ;  /* 0x00000005cb007c0c */ /* 0x000fe4000bf26270 */
[----:B------:R-:W-:Y:S02]  /*8ae0*/  ISETP.GE.AND P0, PT, R202, UR5, PT ;  /* 0x00000005ca007c0c */ /* 0x000fe4000bf06270 */
[----:B-1----:R-:W-:-:S04]  /*8af0*/  LEA R4, P3, R2, UR10, 0x1 ;  /* 0x0000000a02047c11 */ /* 0x002fc8000f8608ff */
[----:B------:R-:W-:-:S05]  /*8b00*/  LEA.HI.X R5, R2, UR11, R41, 0x1, P3 ;  /* 0x0000000b02057c11 */ /* 0x000fca00098f0c29 */
[----:B------:R4:W-:Y:S04]  /*8b10*/  @!P2 STG.E.128 desc[UR38][R4.64], R24 ;  /* 0x000000180400a986 */ /* 0x0009e8000c101d26 */
[----:B------:R4:W-:Y:S04]  /*8b20*/  @!P1 STG.E.128 desc[UR38][R4.64+0x40], R16 ;  /* 0x0000401004009986 */ /* 0x0009e8000c101d26 */
[----:B------:R4:W-:Y:S02]  /*8b30*/  @!P0 STG.E.128 desc[UR38][R4.64+0x80], R8 ;  /* 0x0000800804008986 */ /* 0x0009e4000c101d26 */
.L_x_609:
[----:B------:R-:W-:Y:S05]  /*8b40*/  BSYNC.RECONVERGENT B1 ;  /* 0x0000000000017941 */ /* 0x000fea0003800200 */
.L_x_587:
[----:B------:R-:W1:Y:S01]  /*8b50*/  LDCU UR8, c[0x0][0x438] ;  /* 0x00008700ff0877ac */ /* 0x000e620008000800 */
[----:B------:R-:W3:Y:S01]  /*8b60*/  LDCU UR9, c[0x0][0x370] ;  /* 0x00006e00ff0977ac */ /* 0x000ee20008000800 */
[----:B------:R-:W-:Y:S01]  /*8b70*/  UMOV UR10, UR23 ;  /* 0x00000017000a7c82 */ /* 0x000fe20008000000 */
[----:B-1----:R-:W-:-:S04]  /*8b80*/  UIADD3 UR8, UPT, UPT, UR8, 0x7f, URZ ;  /* 0x0000007f08087890 */ /* 0x002fc8000fffe0ff */
[----:B------:R-:W-:Y:S02]  /*8b90*/  USHF.R.S32.HI UR5, URZ, 0x1f, UR8 ;  /* 0x0000001fff057899 */ /* 0x000fe40008011408 */
[----:B---3--:R-:W-:Y:S02]  /*8ba0*/  UIADD3 UR41, UPT, UPT, UR9, UR41, URZ ;  /* 0x0000002909297290 */ /* 0x008fe4000fffe0ff */
[----:B------:R-:W-:-:S04]  /*8bb0*/  ULEA.HI UR5, UR5, UR8, URZ, 0x7 ;  /* 0x0000000805057291 */ /* 0x000fc8000f8f38ff */
[----:B------:R-:W-:-:S04]  /*8bc0*/  USHF.R.S32.HI UR5, URZ, 0x7, UR5 ;  /* 0x00000007ff057899 */ /* 0x000fc80008011405 */
[----:B------:R-:W-:-:S09]  /*8bd0*/  UISETP.GE.AND UP0, UPT, UR41, UR5, UPT ;  /* 0x000000052900728c */ /* 0x000fd2000bf06270 */
[----:B------:R-:W-:Y:S05]  /*8be0*/  BRA.U !UP0, `(.L_x_644) ;  /* 0xffffff7508c47547 */ /* 0x000fea000b83ffff */
[----:B------:R-:W-:Y:S05]  /*8bf0*/  EXIT ;  /* 0x000000000000794d */ /* 0x000fea0003800000 */
.L_x_645:
        /* <DEDUP_REMOVED lines=16> */
.L_x_892:


//--------------------- .text._ZN5flash44flash_bwd_dq_dk_dv_loop_seqk_parallel_kernelI23Flash_bwd_kernel_traitsILi96ELi64ELi128ELi8ELi2ELi4ELi4ELb0ELb0EN7cutlass10bfloat16_tE19Flash_kernel_traitsILi96ELi64ELi128ELi8ES3_EELb1ELb1ELb0ELb0ELb1ELb1ELb0EEEvNS_16Flash_bwd_paramsE --------------------------
	.section	.text._ZN5flash44flash_bwd_dq_dk_dv_loop_seqk_parallel_kernelI23Flash_bwd_kernel_traitsILi96ELi64ELi128ELi8ELi2ELi4ELi4ELb0ELb0EN7cutlass10bfloat16_tE19Flash_kernel_traitsILi96ELi64ELi128ELi8ES3_EELb1ELb1ELb0ELb0ELb1ELb1ELb0EEEvNS_16Flash_bwd_paramsE,"ax",@progbits
	.align	128
        .global         _ZN5flash44flash_bwd_dq_dk_dv_loop_seqk_parallel_kernelI23Flash_bwd_kernel_traitsILi96ELi64ELi128ELi8ELi2ELi4ELi4ELb0ELb0EN7cutlass10bfloat16_tE19Flash_kernel_traitsILi96ELi64ELi128ELi8ES3_EELb1ELb1ELb0ELb0ELb1ELb1ELb0EEEvNS_16Flash_bwd_paramsE
        .type           _ZN5flash44flash_bwd_dq_dk_dv_loop_seqk_parallel_kernelI23Flash_bwd_kernel_traitsILi96ELi64ELi128ELi8ELi2ELi4ELi4ELb0ELb0EN7cutlass10bfloat16_tE19Flash_kernel_traitsILi96ELi64ELi128ELi8ES3_EELb1ELb1ELb0ELb0ELb1ELb1ELb0EEEvNS_16Flash_bwd_paramsE,@function
        .size           _ZN5flash44flash_bwd_dq_dk_dv_loop_seqk_parallel_kernelI23Flash_bwd_kernel_traitsILi96ELi64ELi128ELi8ELi2ELi4ELi4ELb0ELb0EN7cutlass10bfloat16_tE19Flash_kernel_traitsILi96ELi64ELi128ELi8ES3_EELb1ELb1ELb0ELb0ELb1ELb1ELb0EEEvNS_16Flash_bwd_paramsE,(.L_x_893 - _ZN5flash44flash_bwd_dq_dk_dv_loop_seqk_parallel_kernelI23Flash_bwd_kernel_traitsILi96ELi64ELi128ELi8ELi2ELi4ELi4ELb0ELb0EN7cutlass10bfloat16_tE19Flash_kernel_traitsILi96ELi64ELi128ELi8ES3_EELb1ELb1ELb0ELb0ELb1ELb1ELb0EEEvNS_16Flash_bwd_paramsE)
        .other          _ZN5flash44flash_bwd_dq_dk_dv_loop_seqk_parallel_kernelI23Flash_bwd_kernel_traitsILi96ELi64ELi128ELi8ELi2ELi4ELi4ELb0ELb0EN7cutlass10bfloat16_tE19Flash_kernel_traitsILi96ELi64ELi128ELi8ES3_EELb1ELb1ELb0ELb0ELb1ELb1ELb0EEEvNS_16Flash_bwd_paramsE,@"STO_CUDA_ENTRY STV_DEFAULT"
_ZN5flash44flash_bwd_dq_dk_dv_loop_seqk_parallel_kernelI23Flash_bwd_kernel_traitsILi96ELi64ELi128ELi8ELi2ELi4ELi4ELb0ELb0EN7cutlass10bfloat16_tE19Flash_kernel_traitsILi96ELi64ELi128ELi8ES3_EELb1ELb1ELb0ELb0ELb1ELb1ELb0EEEvNS_16Flash_bwd_paramsE:
.text._ZN5flash44flash_bwd_dq_dk_dv_loop_seqk_parallel_kernelI23Flash_bwd_kernel_traitsILi96ELi64ELi128ELi8ELi2ELi4ELi4ELb0ELb0EN7cutlass10bfloat16_tE19Flash_kernel_traitsILi96ELi64ELi128ELi8ES3_EELb1ELb1ELb0ELb0ELb1ELb1ELb0EEEvNS_16Flash_bwd_paramsE:
        /* <DEDUP_REMOVED lines=11> */
[----:B------:R-:W-:Y:S01]  /*00b0*/  UMOV UR4, 0x400 ;  /* 0x0000040000047882 */ /* 0x000fe20000000000 */
[----:B------:R-:W-:Y:S01]  /*00c0*/  IMAD.U32 R190, RZ, RZ, UR6 ;  /* 0x00000006ffbe7e24 */ /* 0x000fe2000f8e00ff */
[----:B------:R-:W3:Y:S01]  /*00d0*/  S2R R188, SR_CTAID.Z ;  /* 0x0000000000bc7919 */ /* 0x000ee20000002700 */
[----:B------:R-:W-:Y:S01]  /*00e0*/  IMAD.MOV.U32 R176, RZ, RZ, 0x10 ;  /* 0x00000010ffb07424 */ /* 0x000fe200078e00ff */
[----:B------:R-:W4:Y:S03]  /*00f0*/  LDCU.64 UR34, c[0x0][0x358] ;  /* 0x00006b00ff2277ac */ /* 0x000f260008000a00 */
[----:B------:R-:W3:Y:S01]  /*0100*/  S2UR UR26, SR_CTAID.Y ;  /* 0x00000000001a79c3 */ /* 0x000ee20000002600 */
[----:B------:R-:W-:Y:S01]  /*0110*/  UMOV UR27, 0xffffd000 ;  /* 0xffffd000001b7882 */ /* 0x000fe20000000000 */
[----:B------:R-:W-:Y:S01]  /*0120*/  UMOV UR31, URZ ;  /* 0x000000ff001f7c82 */ /* 0x000fe20008000000 */
[----:B------:R-:W-:Y:S01]  /*0130*/  UMOV UR32, URZ ;  /* 0x000000ff00207c82 */ /* 0x000fe20008000000 */
[----:B--2---:R-:W-:-:S04]  /*0140*/  ULEA UR5, UR5, UR4, 0x18 ;  /* 0x0000000405057291 */ /* 0x004fc8000f8ec0ff */
[----:B------:R-:W-:Y:S02]  /*0150*/  UIADD3 UR6, UPT, UPT, UR5, 0x19000, URZ ;  /* 0x0001900005067890 */ /* 0x000fe4000fffe0ff */
[----:B------:R-:W-:Y:S01]  /*0160*/  UIADD3 UR4, UPT, UPT, UR5, 0x9000, URZ ;  /* 0x0000900005047890 */ /* 0x000fe2000fffe0ff */
[C---:B-1----:R-:W-:Y:S01]  /*0170*/  IMAD.SHL.U32 R2, R189.reuse, 0x10, RZ ;  /* 0x00000010bd027824 */ /* 0x042fe200078e00ff */
[----:B------:R-:W-:Y:S01]  /*0180*/  SHF.R.U32.HI R4, RZ, 0x1, R189 ;  /* 0x00000001ff047819 */ /* 0x000fe200000116bd */
[C---:B------:R-:W-:Y:S01]  /*0190*/  IMAD.SHL.U32 R183, R189.reuse, 0x20, RZ ;  /* 0x00000020bdb77824 */ /* 0x040fe200078e00ff */
[C---:B------:R-:W-:Y:S01]  /*01a0*/  R2P PR, R189.reuse, 0xe ;  /* 0x0000000ebd007804 */ /* 0x040fe20000000000 */
[C---:B------:R-:W-:Y:S01]  /*01b0*/  IMAD.SHL.U32 R3, R189.reuse, 0x2, RZ ;  /* 0x00000002bd037824 */ /* 0x040fe200078e00ff */
[----:B------:R-:W-:Y:S01]  /*01c0*/  LOP3.LUT R6, R2, 0x1c0, RZ, 0xc0, !PT ;  /* 0x000001c002067812 */ /* 0x000fe200078ec0ff */
[----:B------:R-:W-:Y:S01]  /*01d0*/  IMAD.SHL.U32 R180, R189, 0x40, RZ ;  /* 0x00000040bdb47824 */ /* 0x000fe200078e00ff */
[----:B------:R-:W-:-:S02]  /*01e0*/  LOP3.LUT R0, R183, 0x7400, RZ, 0xc0, !PT ;  /* 0x00007400b7007812 */ /* 0x000fc400078ec0ff */
[--C-:B------:R-:W-:Y:S02]  /*01f0*/  LOP3.LUT R5, R6, 0x38, R3.reuse, 0xf8, !PT ;  /* 0x0000003806057812 */ /* 0x100fe400078ef803 */
[----:B------:R-:W-:Y:S02]  /*0200*/  LOP3.LUT R10, R2, 0x600, RZ, 0xc0, !PT ;  /* 0x00000600020a7812 */ /* 0x000fe400078ec0ff */
[--C-:B------:R-:W-:Y:S02]  /*0210*/  LOP3.LUT R191, R0, 0x6, R3.reuse, 0xf8, !PT ;  /* 0x0000000600bf7812 */ /* 0x100fe400078ef803 */
[----:B------:R-:W-:Y:S02]  /*0220*/  LOP3.LUT R0, R5, 0x20, R4, 0x78, !PT ;  /* 0x0000002005007812 */ /* 0x000fe400078e7804 */
[----:B------:R-:W-:Y:S02]  /*0230*/  LOP3.LUT R10, R10, 0x6, R3, 0xf8, !PT ;  /* 0x000000060a0a7812 */ /* 0x000fe400078ef803 */
[----:B------:R-:W-:-:S02]  /*0240*/  LOP3.LUT R3, R183, 0x120, RZ, 0xc0, !PT ;  /* 0x00000120b7037812 */ /* 0x000fc400078ec0ff */
[----:B------:R-:W-:Y:S01]  /*0250*/  LOP3.LUT R191, R191, R0, RZ, 0xfc, !PT ;  /* 0x00000000bfbf7212 */ /* 0x000fe200078efcff */
[----:B------:R-:W-:Y:S01]  /*0260*/  IMAD.SHL.U32 R0, R189, 0x4, RZ ;  /* 0x00000004bd007824 */ /* 0x000fe200078e00ff */
[----:B------:R-:W-:Y:S01]  /*0270*/  LOP3.LUT R8, R3, 0x200, R2, 0xf8, !PT ;  /* 0x0000020003087812 */ /* 0x000fe200078ef802 */
[----:B------:R-:W-:Y:S01]  /*0280*/  IMAD.SHL.U32 R3, R189, 0x8, RZ ;  /* 0x00000008bd037824 */ /* 0x000fe200078e00ff */
[----:B------:R-:W-:Y:S02]  /*0290*/  LOP3.LUT R181, R183, 0x20, RZ, 0xc0, !PT ;  /* 0x00000020b7b57812 */ /* 0x000fe400078ec0ff */
[----:B------:R-:W-:Y:S02]  /*02a0*/  SHF.R.U32.HI R6, RZ, 0x2, R189 ;  /* 0x00000002ff067819 */ /* 0x000fe400000116bd */
[----:B------:R-:W-:Y:S02]  /*02b0*/  LOP3.LUT R187, R4, 0x10, RZ, 0xc0, !PT ;  /* 0x0000001004bb7812 */ /* 0x000fe400078ec0ff */
[----:B------:R-:W-:-:S02]  /*02c0*/  LOP3.LUT R0, R0, 0x18, RZ, 0xc0, !PT ;  /* 0x0000001800007812 */ /* 0x000fc400078ec0ff */
[C---:B------:R-:W-:Y:S02]  /*02d0*/  LOP3.LUT R14, R180.reuse, 0x1c0, RZ, 0xc0, !PT ;  /* 0x000001c0b40e7812 */ /* 0x040fe400078ec0ff */
[----:B------:R-:W-:Y:S02]  /*02e0*/  LOP3.LUT R181, R181, 0x3c00, R2, 0xf8, !PT ;  /* 0x00003c00b5b57812 */ /* 0x000fe400078ef802 */
[----:B------:R-:W-:Y:S02]  /*02f0*/  LOP3.LUT R187, R187, 0x7, R6, 0xf8, !PT ;  /* 0x00000007bbbb7812 */ /* 0x000fe400078ef806 */
[----:B------:R-:W-:Y:S02]  /*0300*/  LOP3.LUT R12, R180, 0x200, RZ, 0xc0, !PT ;  /* 0x00000200b40c7812 */ /* 0x000fe400078ec0ff */
[----:B------:R-:W-:Y:S02]  /*0310*/  LOP3.LUT R6, R0, 0xc0, R183, 0xf8, !PT ;  /* 0x000000c000067812 */ /* 0x000fe400078ef8b7 */
[----:B------:R-:W-:-:S02]  /*0320*/  LOP3.LUT R9, R14, 0x38, R3, 0xf8, !PT ;  /* 0x000000380e097812 */ /* 0x000fc400078ef803 */
[----:B------:R-:W-:Y:S02]  /*0330*/  LOP3.LUT R181, R181, 0x100, R2, 0xf8, !PT ;  /* 0x00000100b5b57812 */ /* 0x000fe400078ef802 */
[----:B------:R-:W-:Y:S02]  /*0340*/  SHF.R.U32.HI R2, RZ, 0x4, R189 ;  /* 0x00000004ff027819 */ /* 0x000fe400000116bd */
[----:B------:R-:W-:Y:S02]  /*0350*/  LOP3.LUT R194, R3, 0xc0, RZ, 0xc0, !PT ;  /* 0x000000c003c27812 */ /* 0x000fe400078ec0ff */
[----:B------:R-:W-:Y:S02]  /*0360*/  LOP3.LUT R5, R12, 0xc00, R183, 0xf8, !PT ;  /* 0x00000c000c057812 */ /* 0x000fe400078ef8b7 */
[--C-:B------:R-:W-:Y:S02]  /*0370*/  LOP3.LUT R185, R6, 0x8, R4.reuse, 0x78, !PT ;  /* 0x0000000806b97812 */ /* 0x100fe400078e7804 */
[----:B------:R-:W-:-:S02]  /*0380*/  LOP3.LUT R182, R9, 0x8, R4, 0x78, !PT ;  /* 0x0000000809b67812 */ /* 0x000fc400078e7804 */
[----:B------:R-:W-:Y:S02]  /*0390*/  LOP3.LUT R4, R4, 0x30, RZ, 0xc0, !PT ;  /* 0x0000003004047812 */ /* 0x000fe400078ec0ff */
[----:B------:R-:W-:Y:S02]  /*03a0*/  LOP3.LUT R2, R2, 0x8, RZ, 0xc0, !PT ;  /* 0x0000000802027812 */ /* 0x000fe400078ec0ff */
[----:B------:R-:W-:Y:S02]  /*03b0*/  LOP3.LUT R194, R194, 0x18, R189, 0xf8, !PT ;  /* 0x00000018c2c27812 */ /* 0x000fe400078ef8bd */
[----:B------:R-:W-:Y:S02]  /*03c0*/  LOP3.LUT R7, R10, 0x20, R3, 0xf8, !PT ;  /* 0x000000200a077812 */ /* 0x000fe400078ef803 */
[----:B------:R-:W-:Y:S02]  /*03d0*/  LOP3.LUT R182, R5, R182, RZ, 0xfc, !PT ;  /* 0x000000b605b67212 */ /* 0x000fe400078efcff */
[----:B------:R-:W-:-:S02]  /*03e0*/  LOP3.LUT R192, R3, 0xd8, RZ, 0xc0, !PT ;  /* 0x000000d803c07812 */ /* 0x000fc400078ec0ff */
[--C-:B------:R-:W-:Y:S02]  /*03f0*/  LOP3.LUT R5, R4, 0x8, R189.reuse, 0xf8, !PT ;  /* 0x0000000804057812 */ /* 0x100fe400078ef8bd */
[----:B------:R-:W-:Y:S02]  /*0400*/  LOP3.LUT R194, R7, R194, R2, 0xf6, !PT ;  /* 0x000000c207c27212 */ /* 0x000fe400078ef602 */
[--C-:B------:R-:W-:Y:S02]  /*0410*/  LOP3.LUT R4, R2, 0x10, R189.reuse, 0xf8, !PT ;  /* 0x0000001002047812 */ /* 0x100fe400078ef8bd */
[----:B------:R-:W-:Y:S02]  /*0420*/  LOP3.LUT R192, R192, 0x18, R189, 0x78, !PT ;  /* 0x00000018c0c07812 */ /* 0x000fe400078e78bd */
[----:B------:R-:W-:Y:S02]  /*0430*/  LOP3.LUT R2, R5, 0x1c0, R180, 0xf8, !PT ;  /* 0x000001c005027812 */ /* 0x000fe400078ef8b4 */
[----:B------:R-:W-:-:S02]  /*0440*/  LOP3.LUT R192, R192, 0x1f20, R3, 0xf8, !PT ;  /* 0x00001f20c0c07812 */ /* 0x000fc400078ef803 */
[----:B------:R-:W-:Y:S02]  /*0450*/  LOP3.LUT R3, R2, 0x38, R3, 0x78, !PT ;  /* 0x0000003802037812 */ /* 0x000fe400078e7803 */
[----:B------:R-:W-:Y:S02]  /*0460*/  LOP3.LUT R180, R180, 0x400, RZ, 0xc0, !PT ;  /* 0x00000400b4b47812 */ /* 0x000fe400078ec0ff */
[----:B------:R-:W-:Y:S02]  /*0470*/  LOP3.LUT R5, R4, 0xc0, R183, 0xf8, !PT ;  /* 0x000000c004057812 */ /* 0x000fe400078ef8b7 */
[----:B------:R-:W-:Y:S01]  /*0480*/  LEA R182, R182, UR5, 0x1 ;  /* 0x00000005b6b67c11 */ /* 0x000fe2000f8e08ff */
[----:B------:R-:W-:Y:S01]  /*0490*/  IMAD R180, R3, 0x2, R180 ;  /* 0x0000000203b47824 */ /* 0x000fe200078e02b4 */
[----:B------:R-:W-:Y:S01]  /*04a0*/  LOP3.LUT R2, R5, R0, RZ, 0x3c, !PT ;  /* 0x0000000005027212 */ /* 0x000fe200078e3cff */
[----:B------:R-:W-:Y:S01]  /*04b0*/  IMAD.MOV.U32 R3, RZ, RZ, 0x20 ;  /* 0x00000020ff037424 */ /* 0x000fe200078e00ff */
[----:B------:R-:W-:Y:S01]  /*04c0*/  LOP3.LUT R6, R6, 0x8, R189, 0x78, !PT ;  /* 0x0000000806067812 */ /* 0x000fe200078e78bd */
[C---:B------:R-:W-:Y:S01]  /*04d0*/  VIADD R0, R182.reuse, 0x15000 ;  /* 0x00015000b6007836 */ /* 0x040fe20000000000 */
[----:B------:R-:W-:Y:S01]  /*04e0*/  LEA R191, R191, UR6, 0x1 ;  /* 0x00000006bfbf7c11 */ /* 0x000fe2000f8e08ff */
[----:B------:R-:W-:Y:S01]  /*04f0*/  VIADD R178, R182, 0x15040 ;  /* 0x00015040b6b27836 */ /* 0x000fe20000000000 */
[----:B------:R-:W-:Y:S01]  /*0500*/  SEL R176, R176, 0xfffffff0, !P2 ;  /* 0xfffffff0b0b07807 */ /* 0x000fe20005000000 */
[----:B------:R-:W-:Y:S01]  /*0510*/  @P2 VIADD R178, R0, 0xffffffc0 ;  /* 0xffffffc000b22836 */ /* 0x000fe20000000000 */
[----:B------:R-:W-:Y:S01]  /*0520*/  SEL R3, R3, 0xffffffe0, !P1 ;  /* 0xffffffe003037807 */ /* 0x000fe20004800000 */
[----:B------:R-:W-:Y:S01]  /*0530*/  VIADD R193, R191, 0x20 ;  /* 0x00000020bfc17836 */ /* 0x000fe20000000000 */
[----:B------:R-:W-:Y:S01]  /*0540*/  LOP3.LUT R185, R8, R185, RZ, 0xfc, !PT ;  /* 0x000000b908b97212 */ /* 0x000fe200078efcff */
[----:B------:R-:W-:Y:S01]  /*0550*/  IMAD.SHL.U32 R176, R176, 0x2, RZ ;  /* 0x00000002b0b07824 */ /* 0x000fe200078e00ff */
[----:B------:R-:W-:Y:S01]  /*0560*/  LOP3.LUT R181, R181, R6, RZ, 0xfc, !PT ;  /* 0x00000006b5b57212 */ /* 0x000fe200078efcff */
[----:B------:R-:W-:Y:S01]  /*0570*/  @P3 VIADD R193, R191, 0xffffffe0 ;  /* 0xffffffe0bfc13836 */ /* 0x000fe20000000000 */
[----:B------:R-:W-:Y:S01]  /*0580*/  LOP3.LUT R183, R2, 0x120, R183, 0xf8, !PT ;  /* 0x0000012002b77812 */ /* 0x000fe200078ef8b7 */
[C---:B------:R-:W-:Y:S01]  /*0590*/  IMAD.IADD R2, R3.reuse, 0x1, R182 ;  /* 0x0000000103027824 */ /* 0x040fe200078e02b6 */
[----:B------:R-:W-:Y:S01]  /*05a0*/  SHF.R.U32.HI R189, RZ, 0x5, R189 ;  /* 0x00000005ffbd7819 */ /* 0x000fe200000116bd */
[----:B------:R-:W-:Y:S01]  /*05b0*/  IMAD.IADD R0, R3, 0x1, R178 ;  /* 0x0000000103007824 */ /* 0x000fe200078e02b2 */
[----:B------:R-:W-:-:S02]  /*05c0*/  LEA R192, R192, UR5, 0x1 ;  /* 0x00000005c0c07c11 */ /* 0x000fc4000f8e08ff */
[----:B------:R-:W-:Y:S02]  /*05d0*/  LEA R185, R185, UR5, 0x1 ;  /* 0x00000005b9b97c11 */ /* 0x000fe4000f8e08ff */
[----:B------:R-:W-:Y:S02]  /*05e0*/  LEA R194, R194, UR4, 0x1 ;  /* 0x00000004c2c27c11 */ /* 0x000fe4000f8e08ff */
[----:B------:R-:W-:Y:S02]  /*05f0*/  LEA R181, R181, UR4, 0x1 ;  /* 0x00000004b5b57c11 */ /* 0x000fe4000f8e08ff */
[----:B---34-:R-:W-:-:S07]  /*0600*/  LEA R183, R183, UR5, 0x1 ;  /* 0x00000005b7b77c11 */ /* 0x018fce000f8e08ff */
.L_x_653:
[----:B-1----:R-:W1:Y:S01]  /*0610*/  LDC.64 R6, c[0x0][0x470] ;  /* 0x00011c00ff067b82 */ /* 0x002e620000000a00 */
[----:B------:R-:W2:Y:S01]  /*0620*/  S2R R3, SR_CTAID.Y ;  /* 0x0000000000037919 */ /* 0x000ea20000002600 */
[----:B------:R-:W-:-:S06]  /*0630*/  IMAD.MOV.U32 R215, RZ, RZ, RZ ;  /* 0x000000ffffd77224 */ /* 0x000fcc00078e00ff */
[----:B------:R-:W3:Y:S01]  /*0640*/  LDC.64 R4, c[0x0][0x478] ;  /* 0x00011e00ff047b82 */ /* 0x000ee20000000a00 */
[----:B-1----:R-:W-:-:S04]  /*0650*/  ISETP.NE.U32.AND P3, PT, R6, RZ, PT ;  /* 0x000000ff0600720c */ /* 0x002fc80003f65070 */
[----:B------:R-:W-:Y:S02]  /*0660*/  ISETP.NE.AND.EX P3, PT, R7, RZ, PT, P3 ;  /* 0x000000ff0700720c */ /* 0x000fe40003f65330 */
[----:B---3--:R-:W-:-:S04]  /*0670*/  ISETP.NE.U32.AND P2, PT, R4, RZ, PT ;  /* 0x000000ff0400720c */ /* 0x008fc80003f45070 */
[----:B------:R-:W-:-:S07]  /*0680*/  ISETP.NE.AND.EX P2, PT, R5, RZ, PT, P2 ;  /* 0x000000ff0500720c */ /* 0x000fce0003f45320 */
[----:B--2---:R-:W-:-:S04]  /*0690*/  @P3 LEA R10, P1, R3, R6, 0x2 ;  /* 0x00000006030a3211 */ /* 0x004fc800078210ff */
[C---:B------:R-:W-:Y:S02]  /*06a0*/  @P3 LEA.HI.X R11, R3.reuse, R7, RZ, 0x2, P1 ;  /* 0x00000007030b3211 */ /* 0x040fe400008f14ff */
[----:B------:R-:W-:-:S03]  /*06b0*/  @P2 LEA R12, P0, R3, R4, 0x2 ;  /* 0x00000004030c2211 */ /* 0x000fc600078010ff */
[----:B------:R-:W2:Y:S01]  /*06c0*/  @P3 LDG.E R215, desc[UR34][R10.64] ;  /* 0x000000220ad73981 */ /* 0x000ea2000c1e1900 */
[----:B------:R-:W1:Y:S01]  /*06d0*/  @!P2 LDC.64 R6, c[0x0][0x488] ;  /* 0x00012200ff06ab82 */ /* 0x000e620000000a00 */
[----:B------:R-:W-:-:S05]  /*06e0*/  @P2 LEA.HI.X R13, R3, R5, RZ, 0x2, P0 ;  /* 0x00000005030d2211 */ /* 0x000fca00000f14ff */
[----:B------:R-:W2:Y:S02]  /*06f0*/  @P2 LDG.E R8, desc[UR34][R12.64] ;  /* 0x000000220c082981 */ /* 0x000ea4000c1e1900 */
[----:B------:R-:W3:Y:S01]  /*0700*/  @!P2 LDC.64 R4, c[0x0][0x438] ;  /* 0x00010e00ff04ab82 */ /* 0x000ee20000000a00 */
[----:B-1----:R-:W-:-:S04]  /*0710*/  @!P2 ISETP.NE.U32.AND P0, PT, R6, RZ, PT ;  /* 0x000000ff0600a20c */ /* 0x002fc80003f05070 */
[----:B------:R-:W-:-:S04]  /*0720*/  @!P2 ISETP.NE.AND.EX P0, PT, R7, RZ, PT, P0 ;  /* 0x000000ff0700a20c */ /* 0x000fc80003f05300 */
[----:B---3--:R-:W-:Y:S01]  /*0730*/  @!P2 SEL R5, R5, RZ, P0 ;  /* 0x000000ff0505a207 */ /* 0x008fe20000000000 */
[----:B--2---:R-:W-:-:S03]  /*0740*/  @P2 IMAD.IADD R213, R8, 0x1, -R215 ;  /* 0x0000000108d52824 */ /* 0x004fc600078e0ad7 */
[----:B------:R-:W-:Y:S01]  /*0750*/  @!P2 IADD3 R213, PT, PT, R5, R4, -R215 ;  /* 0x0000000405d5a210 */ /* 0x000fe20007ffe8d7 */
[----:B------:R-:W-:-:S05]  /*0760*/  IMAD.SHL.U32 R8, R190, 0x80, RZ ;  /* 0x00000080be087824 */ /* 0x000fca00078e00ff */
[----:B------:R-:W-:-:S13]  /*0770*/  ISETP.GE.AND P0, PT, R8, R213, PT ;  /* 0x000000d50800720c */ /* 0x000fda0003f06270 */
[----:B-----5:R-:W-:Y:S05]  /*0780*/  @P0 BRA `(.L_x_646) ;  /* 0x00000064007c0947 */ /* 0x020fea0003800000 */
[----:B------:R-:W1:Y:S01]  /*0790*/  LDC R5, c[0x0][0x3e8] ;  /* 0x0000fa00ff057b82 */ /* 0x000e620000000800 */
[----:B------:R-:W-:Y:S01]  /*07a0*/  IMAD.MOV.U32 R10, RZ, RZ, RZ ;  /* 0x000000ffff0a7224 */ /* 0x000fe200078e00ff */
[----:B------:R-:W-:Y:S01]  /*07b0*/  IABS R7, R188 ;  /* 0x000000bc00077213 */ /* 0x000fe20000000000 */
[----:B------:R-:W2:Y:S01]  /*07c0*/  LDCU UR30, c[0x0][0x434] ;  /* 0x00008680ff1e77ac */ /* 0x000ea20008000800 */
[----:B------:R-:W-:Y:S01]  /*07d0*/  IMAD.SHL.U32 R20, R3, 0x80, RZ ;  /* 0x0000008003147824 */ /* 0x000fe200078e00ff */
[----:B------:R-:W3:Y:S03]  /*07e0*/  LDCU.U8 UR29, c[0x0][0x5f0] ;  /* 0x0000be00ff1d77ac */ /* 0x000ee60008000000 */
[----:B------:R-:W4:Y:S01]  /*07f0*/  LDC.U8 R4, c[0x0][0x548] ;  /* 0x00015200ff047b82 */ /* 0x000f220000000000 */
[----:B--2---:R-:W-:Y:S01]  /*0800*/  UIADD3 UR6, UPT, UPT, UR30, 0x3f, URZ ;  /* 0x0000003f1e067890 */ /* 0x004fe2000fffe0ff */
[----:B-1----:R-:W-:-:S03]  /*0810*/  IABS R6, R5 ;  /* 0x0000000500067213 */ /* 0x002fc60000000000 */
[----:B------:R-:W-:Y:S01]  /*0820*/  USHF.R.S32.HI UR4, URZ, 0x1f, UR6 ;  /* 0x0000001fff047899 */ /* 0x000fe20008011406 */
[----:B------:R-:W1:Y:S03]  /*0830*/  I2F.RP R12, R6 ;  /* 0x00000006000c7306 */ /* 0x000e660000209400 */
[----:B------:R-:W-:Y:S01]  /*0840*/  ULEA.HI UR4, UR4, UR6, URZ, 0x6 ;  /* 0x0000000604047291 */ /* 0x000fe2000f8f30ff */
[----:B----4-:R-:W-:-:S03]  /*0850*/  ISETP.NE.AND P0, PT, R4, RZ, PT ;  /* 0x000000ff0400720c */ /* 0x010fc60003f05270 */
[----:B------:R-:W-:Y:S01]  /*0860*/  USHF.R.S32.HI UR36, URZ, 0x6, UR4 ;  /* 0x00000006ff247899 */ /* 0x000fe20008011404 */
[----:B-1----:R-:W1:Y:S09]  /*0870*/  MUFU.RCP R11, R12 ;  /* 0x0000000c000b7308 */ /* 0x002e720000001000 */
[----:B------:R-:W2:Y:S01]  /*0880*/  @!P0 LDC R4, c[0x0][0x3e0] ;  /* 0x0000f800ff048b82 */ /* 0x000ea20000000800 */
[----:B-1----:R-:W-:-:S06]  /*0890*/  VIADD R11, R11, 0xffffffe ;  /* 0x0ffffffe0b0b7836 */ /* 0x002fcc0000000000 */
[----:B------:R-:W1:Y:S01]  /*08a0*/  F2I.FTZ.U32.TRUNC.NTZ R11, R11 ;  /* 0x0000000b000b7305 */ /* 0x000e62000021f000 */
[----:B--2---:R-:W-:Y:S01]  /*08b0*/  @!P0 IMAD R4, R3, R4, R188 ;  /* 0x0000000403048224 */ /* 0x004fe200078e02bc */
[----:B-1----:R-:W-:-:S05]  /*08c0*/  IADD3 R9, PT, PT, RZ, -R11, RZ ;  /* 0x8000000bff097210 */ /* 0x002fca0007ffe0ff */
[----:B------:R-:W-:-:S04]  /*08d0*/  IMAD R9, R9, R6, RZ ;  /* 0x0000000609097224 */ /* 0x000fc800078e02ff */
[----:B------:R-:W-:-:S06]  /*08e0*/  IMAD.HI.U32 R10, R11, R9, R10 ;  /* 0x000000090b0a7227 */ /* 0x000fcc00078e000a */
[----:B------:R-:W-:-:S05]  /*08f0*/  IMAD.HI.U32 R18, R10, R7, RZ ;  /* 0x000000070a127227 */ /* 0x000fca00078e00ff */
[----:B------:R-:W-:-:S05]  /*0900*/  IADD3 R9, PT, PT, -R18, RZ, RZ ;  /* 0x000000ff12097210 */ /* 0x000fca0007ffe1ff */
[C---:B------:R-:W-:Y:S02]  /*0910*/  IMAD R9, R6.reuse, R9, R7 ;  /* 0x0000000906097224 */ /* 0x040fe400078e0207 */
[----:B------:R-:W1:Y:S03]  /*0920*/  @P0 LDC R7, c[0x0][0x454] ;  /* 0x00011500ff070b82 */ /* 0x000e660000000800 */
[----:B------:R-:W-:-:S13]  /*0930*/  ISETP.GT.U32.AND P2, PT, R6, R9, PT ;  /* 0x000000090600720c */ /* 0x000fda0003f44070 */
[----:B------:R-:W-:Y:S01]  /*0940*/  @!P2 IMAD.IADD R9, R9, 0x1, -R6 ;  /* 0x000000010909a824 */ /* 0x000fe200078e0a06 */
[----:B------:R-:W-:Y:S02]  /*0950*/  @!P2 IADD3 R18, PT, PT, R18, 0x1, RZ ;  /* 0x000000011212a810 */ /* 0x000fe40007ffe0ff */
[----:B------:R-:W-:Y:S02]  /*0960*/  ISETP.NE.AND P2, PT, R5, RZ, PT ;  /* 0x000000ff0500720c */ /* 0x000fe40003f45270 */
[----:B------:R-:W-:Y:S02]  /*0970*/  ISETP.GE.U32.AND P3, PT, R9, R6, PT ;  /* 0x000000060900720c */ /* 0x000fe40003f66070 */
[----:B------:R-:W-:-:S04]  /*0980*/  LOP3.LUT R6, R188, R5, RZ, 0x3c, !PT ;  /* 0x00000005bc067212 */ /* 0x000fc800078e3cff */
[----:B------:R-:W-:Y:S01]  /*0990*/  ISETP.GE.AND P1, PT, R6, RZ, PT ;  /* 0x000000ff0600720c */ /* 0x000fe20003f26270 */
[----:B-1----:R-:W-:-:S04]  /*09a0*/  @P0 IMAD R6, R188, R7, RZ ;  /* 0x00000007bc060224 */ /* 0x002fc800078e02ff */
[----:B------:R-:W-:Y:S02]  /*09b0*/  @P0 IMAD R11, R3, UR30, R6 ;  /* 0x0000001e030b0c24 */ /* 0x000fe4000f8e0206 */
[----:B------:R-:W-:Y:S02]  /*09c0*/  @P3 VIADD R18, R18, 0x1 ;  /* 0x0000000112123836 */ /* 0x000fe40000000000 */
[----:B------:R-:W-:-:S04]  /*09d0*/  @!P0 IMAD R11, R4, UR30, RZ ;  /* 0x0000001e040b8c24 */ /* 0x000fc8000f8e02ff */
[----:B------:R-:W-:Y:S02]  /*09e0*/  @!P1 IADD3 R18, PT, PT, -R18, RZ, RZ ;  /* 0x000000ff12129210 */ /* 0x000fe40007ffe1ff */
[----:B------:R-:W-:-:S04]  /*09f0*/  @!P2 LOP3.LUT R18, RZ, R5, RZ, 0x33, !PT ;  /* 0x00000005ff12a212 */ /* 0x000fc800078e33ff */
[----:B------:R-:W-:Y:S01]  /*0a00*/  SHF.R.S32.HI R6, RZ, 0x1f, R18 ;  /* 0x0000001fff067819 */ /* 0x000fe20000011412 */
[----:B---3--:R-:W-:Y:S06]  /*0a10*/  @!P0 BRA `(.L_x_647) ;  /* 0x00000000001c8947 */ /* 0x008fec0003800000 */
[----:B------:R-:W1:Y:S01]  /*0a20*/  LDC R16, c[0x0][0x444] ;  /* 0x00011100ff107b82 */ /* 0x000e620000000800 */
[----:B------:R-:W2:Y:S01]  /*0a30*/  LDCU UR6, c[0x0][0x430] ;  /* 0x00008600ff0677ac */ /* 0x000ea20008000800 */
[----:B------:R-:W2:Y:S02]  /*0a40*/  LDCU UR4, c[0x0][0x454] ;  /* 0x00008a80ff0477ac */ /* 0x000ea40008000800 */
[----:B--2---:R-:W-:Y:S01]  /*0a50*/  ULEA UR4, UR6, UR4, 0x7 ;  /* 0x0000000406047291 */ /* 0x004fe2000f8e38ff */
[----:B-1----:R-:W-:-:S05]  /*0a60*/  IMAD R5, R3, R16, R20 ;  /* 0x0000001003057224 */ /* 0x002fca00078e0214 */
[----:B------:R-:W-:Y:S01]  /*0a70*/  IMAD R10, R188, UR4, R5 ;  /* 0x00000004bc0a7c24 */ /* 0x000fe2000f8e0205 */
[----:B------:R-:W-:Y:S06]  /*0a80*/  BRA `(.L_x_648) ;  /* 0x0000000000107947 */ /* 0x000fec0003800000 */
.L_x_647:
[----:B------:R-:W1:Y:S01]  /*0a90*/  LDC R16, c[0x0][0x444] ;  /* 0x00011100ff107b82 */ /* 0x000e620000000800 */
[----:B------:R-:W2:Y:S02]  /*0aa0*/  LDCU UR4, c[0x0][0x3e0] ;  /* 0x00007c00ff0477ac */ /* 0x000ea40008000800 */
[----:B--2---:R-:W-:-:S04]  /*0ab0*/  IMAD R5, R3, UR4, R188 ;  /* 0x0000000403057c24 */ /* 0x004fc8000f8e02bc */
[----:B-1----:R-:W-:-:S07]  /*0ac0*/  IMAD R10, R5, R16, RZ ;  /* 0x00000010050a7224 */ /* 0x002fce00078e02ff */
.L_x_648:
[----:B------:R-:W1:Y:S01]  /*0ad0*/  S2R R197, SR_TID.X ;  /* 0x0000000000c57919 */ /* 0x000e620000002100 */
[----:B------:R-:W2:Y:S01]  /*0ae0*/  LDCU UR4, c[0x0][0x3e0] ;  /* 0x00007c00ff0477ac */ /* 0x000ea20008000800 */
[----:B------:R-:W-:Y:S01]  /*0af0*/  SHF.R.S32.HI R12, RZ, 0x1f, R16 ;  /* 0x0000001fff0c7819 */ /* 0x000fe20000011410 */
[----:B------:R-:W-:Y:S01]  /*0b00*/  IMAD.WIDE.U32 R16, R3, R16, RZ ;  /* 0x0000001003107225 */ /* 0x000fe200078e00ff */
[----:B------:R-:W-:Y:S01]  /*0b10*/  SHF.R.S32.HI R5, RZ, 0x1f, R215 ;  /* 0x0000001fff057819 */ /* 0x000fe200000114d7 */
[----:B------:R-:W3:Y:S01]  /*0b20*/  LDCU.64 UR18, c[0x0][0x3b8] ;  /* 0x00007700ff1277ac */ /* 0x000ee20008000a00 */
[----:B------:R-:W-:Y:S01]  /*0b30*/  IADD3 R9, P0, PT, R8, R215, RZ ;  /* 0x000000d708097210 */ /* 0x000fe20007f1e0ff */
[----:B------:R-:W-:Y:S01]  /*0b40*/  IMAD R7, R12, R3, RZ ;  /* 0x000000030c077224 */ /* 0x000fe200078e02ff */
[----:B------:R-:W-:Y:S01]  /*0b50*/  ISETP.NE.AND P3, PT, RZ, UR29, PT ;  /* 0x0000001dff007c0c */ /* 0x000fe2000bf65270 */
[----:B------:R-:W4:Y:S01]  /*0b60*/  LDCU.64 UR8, c[0x0][0x588] ;  /* 0x0000b100ff0877ac */ /* 0x000f220008000a00 */
[----:B------:R-:W-:Y:S01]  /*0b70*/  LEA.HI.X.SX32 R4, R8, R5, 0x1, P0 ;  /* 0x0000000508047211 */ /* 0x000fe200000f0eff */
[----:B------:R-:W-:Y:S01]  /*0b80*/  IMAD.MOV.U32 R15, RZ, RZ, RZ ;  /* 0x000000ffff0f7224 */ /* 0x000fe200078e00ff */
[----:B------:R-:W5:Y:S01]  /*0b90*/  LDC.64 R224, c[0x0][0x420] ;  /* 0x00010800ffe07b82 */ /* 0x000f620000000a00 */
[----:B------:R-:W4:Y:S01]  /*0ba0*/  LDCU UR28, c[0x0][0x44c] ;  /* 0x00008980ff1c77ac */ /* 0x000f220008000800 */
[----:B------:R-:W-:Y:S01]  /*0bb0*/  IMAD.IADD R7, R17, 0x1, R7 ;  /* 0x0000000111077824 */ /* 0x000fe200078e0207 */
[----:B------:R-:W-:-:S02]  /*0bc0*/  CS2R R126, SRZ ;  /* 0x00000000007e7805 */ /* 0x000fc4000001ff00 */
[----:B------:R-:W-:Y:S01]  /*0bd0*/  CS2R R124, SRZ ;  /* 0x00000000007c7805 */ /* 0x000fe2000001ff00 */
[----:B------:R-:W5:Y:S01]  /*0be0*/  LDCU.64 UR6, c[0x0][0x3a0] ;  /* 0x00007400ff0677ac */ /* 0x000f620008000a00 */
[----:B------:R-:W-:Y:S01]  /*0bf0*/  CS2R R130, SRZ ;  /* 0x0000000000827805 */ /* 0x000fe2000001ff00 */
[----:B--2---:R-:W-:Y:S01]  /*0c00*/  IMAD R7, R7, UR4, RZ ;  /* 0x0000000407077c24 */ /* 0x004fe2000f8e02ff */
[----:B------:R-:W2:Y:S01]  /*0c10*/  LDC.64 R200, c[0x0][0x5e8] ;  /* 0x00017a00ffc87b82 */ /* 0x000ea20000000a00 */
[----:B------:R-:W-:Y:S01]  /*0c20*/  USHF.R.S32.HI UR14, URZ, 0x1f, UR4 ;  /* 0x0000001fff0e7899 */ /* 0x000fe20008011404 */
[----:B------:R-:W-:Y:S01]  /*0c30*/  CS2R R128, SRZ ;  /* 0x0000000000807805 */ /* 0x000fe2000001ff00 */
[----:B---3--:R-:W-:Y:S01]  /*0c40*/  IMAD R12, R4, UR18, RZ ;  /* 0x00000012040c7c24 */ /* 0x008fe2000f8e02ff */
[----:B------:R-:W3:Y:S01]  /*0c50*/  LDCU.64 UR12, c[0x0][0x3c0] ;  /* 0x00007800ff0c77ac */ /* 0x000ee20008000a00 */
[----:B------:R-:W-:Y:S02]  /*0c60*/  CS2R R122, SRZ ;  /* 0x00000000007a7805 */ /* 0x000fe4000001ff00 */
[----:B------:R-:W-:Y:S01]  /*0c70*/  CS2R R120, SRZ ;  /* 0x0000000000787805 */ /* 0x000fe2000001ff00 */
[----:B------:R-:W-:Y:S01]  /*0c80*/  IMAD R5, R9, UR19, R12 ;  /* 0x0000001309057c24 */ /* 0x000fe2000f8e020c */
[----:B------:R-:W3:Y:S01]  /*0c90*/  LDCU.64 UR24, c[0x0][0x3b0] ;  /* 0x00007600ff1877ac */ /* 0x000ee20008000a00 */
[----:B------:R-:W-:Y:S01]  /*0ca0*/  IMAD R7, R16, UR14, R7 ;  /* 0x0000000e10077c24 */ /* 0x000fe2000f8e0207 */
[----:B------:R-:W-:-:S02]  /*0cb0*/  CS2R R118, SRZ ;  /* 0x0000000000767805 */ /* 0x000fc4000001ff00 */
[----:B------:R-:W-:Y:S01]  /*0cc0*/  CS2R R116, SRZ ;  /* 0x0000000000747805 */ /* 0x000fe2000001ff00 */
[C---:B-1----:R-:W-:Y:S01]  /*0cd0*/  IMAD.SHL.U32 R14, R197.reuse, 0x8, RZ ;  /* 0x00000008c50e7824 */ /* 0x042fe200078e00ff */
[----:B----4-:R-:W-:Y:S01]  /*0ce0*/  USHF.R.S32.HI UR22, URZ, 0x1f, UR28 ;  /* 0x0000001fff167899 */ /* 0x010fe2000801141c */
[----:B------:R-:W-:Y:S01]  /*0cf0*/  LOP3.LUT R216, R197, 0x1f, RZ, 0xc0, !PT ;  /* 0x0000001fc5d87812 */ /* 0x000fe200078ec0ff */
[----:B------:R-:W-:Y:S01]  /*0d00*/  UIADD3 UR33, UPT, UPT, UR36, -0x1, URZ ;  /* 0xffffffff24217890 */ /* 0x000fe2000fffe0ff */
[----:B------:R-:W-:Y:S02]  /*0d10*/  CS2R R110, SRZ ;  /* 0x00000000006e7805 */ /* 0x000fe4000001ff00 */
[----:B------:R-:W-:Y:S01]  /*0d20*/  LOP3.LUT R14, R14, 0x18, RZ, 0xc0, !PT ;  /* 0x000000180e0e7812 */ /* 0x000fe200078ec0ff */
[----:B------:R-:W1:Y:S01]  /*0d30*/  LDCU.64 UR14, c[0x0][0x3a8] ;  /* 0x00007500ff0e77ac */ /* 0x000e620008000a00 */
[----:B------:R-:W-:Y:S02]  /*0d40*/  CS2R R108, SRZ ;  /* 0x00000000006c7805 */ /* 0x000fe4000001ff00 */
[----:B------:R-:W-:-:S02]  /*0d50*/  CS2R R114, SRZ ;  /* 0x0000000000727805 */ /* 0x000fc4000001ff00 */
[----:B------:R-:W-:Y:S01]  /*0d60*/  CS2R R112, SRZ ;  /* 0x0000000000707805 */ /* 0x000fe2000001ff00 */
[C---:B------:R-:W-:Y:S01]  /*0d70*/  IMAD.WIDE.U32 R22, R3.reuse, UR8, R14 ;  /* 0x0000000803167c25 */ /* 0x040fe2000f8e000e */
[----:B------:R-:W-:Y:S01]  /*0d80*/  USHF.L.U32 UR38, UR33, 0x6, URZ ;  /* 0x0000000621267899 */ /* 0x000fe200080006ff */
[----:B------:R-:W-:Y:S01]  /*0d90*/  CS2R R106, SRZ ;  /* 0x00000000006a7805 */ /* 0x000fe2000001ff00 */
[----:B------:R-:W4:Y:S01]  /*0da0*/  LDCU.64 UR16, c[0x0][0x3d0] ;  /* 0x00007a00ff1077ac */ /* 0x000f220008000a00 */
[----:B------:R-:W-:Y:S01]  /*0db0*/  IMAD R13, R3, UR9, R23 ;  /* 0x00000009030d7c24 */ /* 0x000fe2000f8e0217 */
[----:B------:R-:W-:Y:S01]  /*0dc0*/  CS2R R104, SRZ ;  /* 0x0000000000687805 */ /* 0x000fe2000001ff00 */
[----:B------:R-:W-:Y:S01]  /*0dd0*/  IMAD.MOV.U32 R12, RZ, RZ, R22 ;  /* 0x000000ffff0c7224 */ /* 0x000fe200078e0016 */
[----:B------:R-:W1:Y:S01]  /*0de0*/  LDCU.128 UR8, c[0x0][0x590] ;  /* 0x0000b200ff0877ac */ /* 0x000e620008000c00 */
[----:B------:R-:W-:Y:S01]  /*0df0*/  IMAD.WIDE.U32 R22, R16, UR4, RZ ;  /* 0x0000000410167c25 */ /* 0x000fe2000f8e00ff */
[----:B------:R-:W-:-:S02]  /*0e00*/  CS2R R102, SRZ ;  /* 0x0000000000667805 */ /* 0x000fc4000001ff00 */
[----:B------:R-:W-:Y:S01]  /*0e10*/  CS2R R100, SRZ ;  /* 0x0000000000647805 */ /* 0x000fe2000001ff00 */
[----:B------:R-:W-:Y:S01]  /*0e20*/  USHF.R.S32.HI UR37, URZ, 0x1f, UR38 ;  /* 0x0000001fff257899 */ /* 0x000fe20008011426 */
[----:B------:R-:W-:Y:S01]  /*0e30*/  IMAD R16, R188, UR28, RZ ;  /* 0x0000001cbc107c24 */ /* 0x000fe2000f8e02ff */
[----:B---3--:R-:W-:Y:S01]  /*0e40*/  UIMAD.WIDE.U32 UR40, UR38, UR24, URZ ;  /* 0x00000018262872a5 */ /* 0x008fe2000f8e00ff */
[----:B------:R-:W-:Y:S01]  /*0e50*/  IMAD.IADD R7, R23, 0x1, R7 ;  /* 0x0000000117077824 */ /* 0x000fe200078e0207 */
[----:B------:R-:W3:Y:S01]  /*0e60*/  LDCU.64 UR20, c[0x0][0x398] ;  /* 0x00007300ff1477ac */ /* 0x000ee20008000a00 */
[----:B------:R-:W-:Y:S01]  /*0e70*/  IMAD.WIDE.U32 R24, R9, UR18, R14 ;  /* 0x0000001209187c25 */ /* 0x000fe2000f8e000e */
[--C-:B------:R-:W-:Y:S02]  /*0e80*/  SHF.R.S32.HI R17, RZ, 0x1f, R16.reuse ;  /* 0x0000001fff117819 */ /* 0x100fe40000011410 */
[----:B------:R-:W-:Y:S02]  /*0e90*/  CS2R R94, SRZ ;  /* 0x00000000005e7805 */ /* 0x000fe4000001ff00 */
[----:B------:R-:W-:Y:S01]  /*0ea0*/  LOP3.LUT R28, R14, UR40, RZ, 0xfc, !PT ;  /* 0x000000280e1c7c12 */ /* 0x000fe2000f8efcff */
[----:B------:R-:W-:Y:S01]  /*0eb0*/  IMAD R7, R7, UR28, RZ ;  /* 0x0000001c07077c24 */ /* 0x000fe2000f8e02ff */
[----:B------:R-:W-:Y:S01]  /*0ec0*/  UIMAD UR23, UR37, UR24, URZ ;  /* 0x00000018251772a4 */ /* 0x000fe2000f8e02ff */
[----:B------:R-:W-:Y:S01]  /*0ed0*/  IMAD.IADD R25, R25, 0x1, R5 ;  /* 0x0000000119197824 */ /* 0x000fe200078e0205 */
[----:B------:R-:W-:Y:S01]  /*0ee0*/  ULOP3.LUT UR33, UR33, 0x80000001, URZ, 0xc0, !UPT ;  /* 0x8000000121217892 */ /* 0x000fe2000f8ec0ff */
[C---:B------:R-:W-:Y:S01]  /*0ef0*/  IMAD.WIDE.U32 R16, R22.reuse, UR28, R16 ;  /* 0x0000001c16107c25 */ /* 0x040fe2000f8e0010 */
[----:B------:R-:W-:Y:S01]  /*0f00*/  UIMAD UR23, UR38, UR25, UR23 ;  /* 0x00000019261772a4 */ /* 0x000fe2000f8e0217 */
[----:B------:R-:W-:Y:S01]  /*0f10*/  CS2R R92, SRZ ;  /* 0x00000000005c7805 */ /* 0x000fe2000001ff00 */
[----:B------:R-:W-:Y:S01]  /*0f20*/  UISETP.NE.AND UP0, UPT, UR33, 0x1, UPT ;  /* 0x000000012100788c */ /* 0x000fe2000bf05270 */
[----:B------:R-:W-:Y:S01]  /*0f30*/  IMAD R7, R22, UR22, R7 ;  /* 0x0000001616077c24 */ /* 0x000fe2000f8e0207 */
[----:B-1----:R-:W-:Y:S01]  /*0f40*/  UIMAD UR22, UR37, UR8, URZ ;  /* 0x00000008251672a4 */ /* 0x002fe2000f8e02ff */
[----:B-----5:R-:W-:Y:S01]  /*0f50*/  IMAD.WIDE.U32 R24, R3, UR6, R24 ;  /* 0x0000000603187c25 */ /* 0x020fe2000f8e0018 */
[----:B------:R-:W-:Y:S01]  /*0f60*/  UIADD3 UR23, UPT, UPT, UR41, UR23, URZ ;  /* 0x0000001729177290 */ /* 0x000fe2000fffe0ff */
[----:B------:R-:W-:Y:S01]  /*0f70*/  CS2R R98, SRZ ;  /* 0x0000000000627805 */ /* 0x000fe2000001ff00 */
[----:B------:R-:W-:Y:S01]  /*0f80*/  UIMAD UR22, UR38, UR9, UR22 ;  /* 0x00000009261672a4 */ /* 0x000fe2000f8e0216 */
[----:B------:R-:W-:Y:S01]  /*0f90*/  IMAD R4, R4, UR12, RZ ;  /* 0x0000000c04047c24 */ /* 0x000fe2000f8e02ff */
[----:B------:R-:W-:Y:S01]  /*0fa0*/  CS2R R96, SRZ ;  /* 0x0000000000607805 */ /* 0x000fe2000001ff00 */
[----:B------:R-:W-:Y:S01]  /*0fb0*/  IMAD.IADD R23, R17, 0x1, R7 ;  /* 0x0000000111177824 */ /* 0x000fe200078e0207 */
[----:B------:R-:W-:Y:S01]  /*0fc0*/  CS2R R90, SRZ ;  /* 0x00000000005a7805 */ /* 0x000fe2000001ff00 */
[----:B------:R-:W-:Y:S01]  /*0fd0*/  IMAD R17, R3, UR7, R25 ;  /* 0x0000000703117c24 */ /* 0x000fe2000f8e0219 */
[----:B------:R-:W1:Y:S01]  /*0fe0*/  LDCU.64 UR6, c[0x0][0x3d8] ;  /* 0x00007b00ff0677ac */ /* 0x000e620008000a00 */
[C---:B------:R-:W-:Y:S01]  /*0ff0*/  IMAD R4, R9.reuse, UR13, R4 ;  /* 0x0000000d09047c24 */ /* 0x040fe2000f8e0204 */
[----:B------:R-:W-:Y:S01]  /*1000*/  CS2R R88, SRZ ;  /* 0x0000000000587805 */ /* 0x000fe2000001ff00 */
[----:B------:R-:W-:Y:S01]  /*1010*/  IMAD.WIDE.U32 R26, R9, UR12, R14 ;  /* 0x0000000c091a7c25 */ /* 0x000fe2000f8e000e */
[----:B------:R-:W-:-:S02]  /*1020*/  CS2R R86, SRZ ;  /* 0x0000000000567805 */ /* 0x000fc4000001ff00 */
[----:B------:R-:W-:Y:S02]  /*1030*/  CS2R R84, SRZ ;  /* 0x0000000000547805 */ /* 0x000fe4000001ff00 */
[----:B------:R-:W-:Y:S01]  /*1040*/  CS2R R78, SRZ ;  /* 0x00000000004e7805 */ /* 0x000fe2000001ff00 */
[----:B------:R-:W-:Y:S01]  /*1050*/  IMAD.U32 R5, RZ, RZ, UR8 ;  /* 0x00000008ff057e24 */ /* 0x000fe2000f8e00ff */
[----:B------:R-:W-:Y:S01]  /*1060*/  CS2R R76, SRZ ;  /* 0x00000000004c7805 */ /* 0x000fe2000001ff00 */
[----:B------:R-:W-:Y:S01]  /*1070*/  IMAD.IADD R27, R27, 0x1, R4 ;  /* 0x000000011b1b7824 */ /* 0x000fe200078e0204 */
[----:B------:R-:W-:Y:S01]  /*1080*/  CS2R R82, SRZ ;  /* 0x0000000000527805 */ /* 0x000fe2000001ff00 */
[----:B------:R-:W-:Y:S01]  /*1090*/  IMAD.WIDE.U32 R12, R5, UR38, R12 ;  /* 0x00000026050c7c25 */ /* 0x000fe2000f8e000c */
[----:B------:R-:W-:Y:S02]  /*10a0*/  CS2R R80, SRZ ;  /* 0x0000000000507805 */ /* 0x000fe4000001ff00 */
[----:B------:R-:W-:-:S02]  /*10b0*/  CS2R R74, SRZ ;  /* 0x00000000004a7805 */ /* 0x000fc4000001ff00 */
[----:B------:R-:W-:Y:S01]  /*10c0*/  CS2R R72, SRZ ;  /* 0x0000000000487805 */ /* 0x000fe2000001ff00 */
[----:B------:R-:W-:Y:S01]  /*10d0*/  IMAD.WIDE.U32 R26, R3, UR14, R26 ;  /* 0x0000000e031a7c25 */ /* 0x000fe2000f8e001a */
[----:B------:R-:W-:Y:S02]  /*10e0*/  CS2R R70, SRZ ;  /* 0x0000000000467805 */ /* 0x000fe4000001ff00 */
[----:B------:R-:W-:Y:S02]  /*10f0*/  CS2R R68, SRZ ;  /* 0x0000000000447805 */ /* 0x000fe4000001ff00 */
[----:B------:R-:W-:Y:S01]  /*1100*/  CS2R R62, SRZ ;  /* 0x00000000003e7805 */ /* 0x000fe2000001ff00 */
[----:B------:R-:W-:Y:S01]  /*1110*/  VIADD R15, R13, UR22 ;  /* 0x000000160d0f7c36 */ /* 0x000fe20008000000 */
[----:B------:R-:W-:Y:S01]  /*1120*/  CS2R R60, SRZ ;  /* 0x00000000003c7805 */ /* 0x000fe2000001ff00 */
[----:B------:R-:W-:Y:S01]  /*1130*/  IMAD.MOV.U32 R14, RZ, RZ, R12 ;  /* 0x000000ffff0e7224 */ /* 0x000fe200078e000c */
[----:B------:R-:W-:Y:S01]  /*1140*/  CS2R R66, SRZ ;  /* 0x0000000000427805 */ /* 0x000fe2000001ff00 */
[----:B------:R-:W-:Y:S01]  /*1150*/  IMAD R13, R3, UR15, R27 ;  /* 0x0000000f030d7c24 */ /* 0x000fe2000f8e021b */
[----:B------:R-:W5:Y:S01]  /*1160*/  LDCU.64 UR14, c[0x0][0x388] ;  /* 0x00007100ff0e77ac */ /* 0x000f620008000a00 */
[----:B------:R-:W-:Y:S01]  /*1170*/  IMAD.MOV.U32 R12, RZ, RZ, R26 ;  /* 0x000000ffff0c7224 */ /* 0x000fe200078e001a */
[----:B------:R-:W-:Y:S01]  /*1180*/  CS2R R64, SRZ ;  /* 0x0000000000407805 */ /* 0x000fe2000001ff00 */
[----:B------:R-:W-:Y:S01]  /*1190*/  IMAD.WIDE.U32 R26, R188, UR10, R14 ;  /* 0x0000000abc1a7c25 */ /* 0x000fe2000f8e000e */
[----:B------:R-:W-:Y:S01]  /*11a0*/  USHF.L.U32 UR10, UR18, 0x6, URZ ;  /* 0x00000006120a7899 */ /* 0x000fe200080006ff */
[----:B------:R-:W-:-:S02]  /*11b0*/  SHF.R.U32.HI R14, RZ, 0x2, R197 ;  /* 0x00000002ff0e7819 */ /* 0x000fc400000116c5 */
[----:B------:R-:W-:Y:S01]  /*11c0*/  CS2R R58, SRZ ;  /* 0x00000000003a7805 */ /* 0x000fe2000001ff00 */
[----:B------:R-:W-:Y:S01]  /*11d0*/  IMAD.MOV.U32 R22, RZ, RZ, R16 ;  /* 0x000000ffff167224 */ /* 0x000fe200078e0010 */
[----:B------:R-:W-:Y:S01]  /*11e0*/  CS2R R56, SRZ ;  /* 0x0000000000387805 */ /* 0x000fe2000001ff00 */
[C---:B----4-:R-:W-:Y:S01]  /*11f0*/  IMAD R5, R6.reuse, UR16, RZ ;  /* 0x0000001006057c24 */ /* 0x050fe2000f8e02ff */
[----:B------:R-:W-:Y:S01]  /*1200*/  CS2R R54, SRZ ;  /* 0x0000000000367805 */ /* 0x000fe2000001ff00 */
[----:B------:R-:W-:Y:S01]  /*1210*/  IMAD.MOV.U32 R16, RZ, RZ, R24 ;  /* 0x000000ffff107224 */ /* 0x000fe200078e0018 */
[----:B------:R-:W-:Y:S01]  /*1220*/  CS2R R52, SRZ ;  /* 0x0000000000347805 */ /* 0x000fe2000001ff00 */
[----:B-1----:R-:W-:Y:S01]  /*1230*/  IMAD R7, R6, UR6, RZ ;  /* 0x0000000606077c24 */ /* 0x002fe2000f8e02ff */
[----:B------:R-:W-:Y:S01]  /*1240*/  CS2R R46, SRZ ;  /* 0x00000000002e7805 */ /* 0x000fe2000001ff00 */
[----:B------:R-:W-:Y:S01]  /*1250*/  IMAD R27, R188, UR11, R27 ;  /* 0x0000000bbc1b7c24 */ /* 0x000fe2000f8e021b */
[----:B------:R-:W-:Y:S01]  /*1260*/  USHF.L.U64.HI UR11, UR18, 0x6, UR19 ;  /* 0x00000006120b7899 */ /* 0x000fe20008010213 */
[C---:B------:R-:W-:Y:S01]  /*1270*/  IMAD R32, R18.reuse, UR17, R5 ;  /* 0x0000001112207c24 */ /* 0x040fe2000f8e0205 */
[----:B------:R-:W-:Y:S01]  /*1280*/  CS2R R44, SRZ ;  /* 0x00000000002c7805 */ /* 0x000fe2000001ff00 */
[----:B------:R-:W-:Y:S01]  /*1290*/  IMAD.WIDE.U32 R4, R18, UR16, R16 ;  /* 0x0000001012047c25 */ /* 0x000fe2000f8e0010 */
[----:B------:R-:W1:Y:S01]  /*12a0*/  LDCU.64 UR16, c[0x0][0x390] ;  /* 0x00007200ff1077ac */ /* 0x000e620008000a00 */
[----:B------:R-:W-:-:S02]  /*12b0*/  CS2R R50, SRZ ;  /* 0x0000000000327805 */ /* 0x000fc4000001ff00 */
[----:B------:R-:W-:Y:S01]  /*12c0*/  CS2R R48, SRZ ;  /* 0x0000000000307805 */ /* 0x000fe2000001ff00 */
[C---:B------:R-:W-:Y:S01]  /*12d0*/  IMAD R24, R18.reuse, UR7, R7 ;  /* 0x0000000712187c24 */ /* 0x040fe2000f8e0207 */
[----:B------:R-:W-:Y:S01]  /*12e0*/  USHF.L.U32 UR7, UR12, 0x6, URZ ;  /* 0x000000060c077899 */ /* 0x000fe200080006ff */
[----:B------:R-:W-:Y:S01]  /*12f0*/  IMAD.WIDE.U32 R18, R18, UR6, R12 ;  /* 0x0000000612127c25 */ /* 0x000fe2000f8e000c */
[----:B------:R-:W-:Y:S01]  /*1300*/  USHF.L.U64.HI UR6, UR12, 0x6, UR13 ;  /* 0x000000060c067899 */ /* 0x000fe2000801020d */
[----:B------:R-:W4:Y:S01]  /*1310*/  LDC.64 R6, c[0x0][0x460] ;  /* 0x00011800ff067b82 */ /* 0x000f220000000a00 */
[----:B------:R-:W-:Y:S01]  /*1320*/  CS2R R42, SRZ ;  /* 0x00000000002a7805 */ /* 0x000fe2000001ff00 */
[----:B------:R-:W-:Y:S01]  /*1330*/  IMAD.U32 R30, RZ, RZ, UR10 ;  /* 0x0000000aff1e7e24 */ /* 0x000fe2000f8e00ff */
[----:B------:R-:W-:Y:S01]  /*1340*/  CS2R R40, SRZ ;  /* 0x0000000000287805 */ /* 0x000fe2000001ff00 */
[----:B------:R-:W-:Y:S01]  /*1350*/  IMAD.U32 R31, RZ, RZ, UR11 ;  /* 0x0000000bff1f7e24 */ /* 0x000fe2000f8e00ff */
[----:B------:R-:W-:Y:S01]  /*1360*/  CS2R R38, SRZ ;  /* 0x0000000000267805 */ /* 0x000fe2000001ff00 */
[----:B------:R-:W-:Y:S01]  /*1370*/  IMAD.U32 R12, RZ, RZ, UR7 ;  /* 0x00000007ff0c7e24 */ /* 0x000fe2000f8e00ff */
[----:B------:R-:W-:Y:S01]  /*1380*/  CS2R R36, SRZ ;  /* 0x0000000000247805 */ /* 0x000fe2000001ff00 */
[----:B------:R-:W-:-:S02]  /*1390*/  IMAD.U32 R13, RZ, RZ, UR6 ;  /* 0x00000006ff0d7e24 */ /* 0x000fc4000f8e00ff */
[C---:B------:R-:W-:Y:S01]  /*13a0*/  IMAD.WIDE.U32 R30, R14.reuse, UR18, R30 ;  /* 0x000000120e1e7c25 */ /* 0x040fe2000f8e001e */
[----:B------:R-:W2:Y:S03]  /*13b0*/  LDCU.64 UR6, c[0x0][0x380] ;  /* 0x00007000ff0677ac */ /* 0x000ea60008000a00 */
[----:B------:R-:W-:Y:S01]  /*13c0*/  IMAD R16, R14, UR19, RZ ;  /* 0x000000130e107c24 */ /* 0x000fe2000f8e02ff */
[----:B------:R-:W-:Y:S01]  /*13d0*/  IADD3 R30, P1, PT, R4, R30, RZ ;  /* 0x0000001e041e7210 */ /* 0x000fe20007f3e0ff */
[----:B------:R-:W-:-:S04]  /*13e0*/  IMAD.WIDE.U32 R12, R14, UR12, R12 ;  /* 0x0000000c0e0c7c25 */ /* 0x000fc8000f8e000c */
[----:B------:R-:W-:Y:S01]  /*13f0*/  IMAD.IADD R33, R5, 0x1, R32 ;  /* 0x0000000105217824 */ /* 0x000fe200078e0220 */
[----:B------:R-:W-:Y:S01]  /*1400*/  IADD3 R5, P0, PT, R18, R12, RZ ;  /* 0x0000000c12057210 */ /* 0x000fe20007f1e0ff */
[----:B------:R-:W-:Y:S01]  /*1410*/  IMAD.U32 R29, RZ, RZ, UR23 ;  /* 0x00000017ff1d7e24 */ /* 0x000fe2000f8e00ff */
[----:B------:R-:W2:Y:S01]  /*1420*/  LDCU.64 UR22, c[0x0][0x3c8] ;  /* 0x00007900ff1677ac */ /* 0x000ea20008000a00 */
[----:B------:R-:W-:Y:S01]  /*1430*/  IMAD.IADD R25, R19, 0x1, R24 ;  /* 0x0000000113197824 */ /* 0x000fe200078e0218 */
[----:B------:R-:W-:Y:S01]  /*1440*/  IADD3.X R9, PT, PT, R33, R16, R31, P1, !PT ;  /* 0x0000001021097210 */ /* 0x000fe20000ffe41f */
[----:B------:R-:W-:Y:S01]  /*1450*/  IMAD.MOV.U32 R24, RZ, RZ, R18 ;  /* 0x000000ffff187224 */ /* 0x000fe200078e0012 */
[----:B------:R-:W-:Y:S01]  /*1460*/  @P3 BAR.SYNC.DEFER_BLOCKING 0x0 ;  /* 0x0000000000003b1d */ /* 0x000fe20000010000 */
[----:B-----5:R-:W-:Y:S01]  /*1470*/  LEA R18, P1, R30, UR14, 0x1 ;  /* 0x0000000e1e127c11 */ /* 0x020fe2000f8208ff */
[----:B---3--:R-:W-:-:S03]  /*1480*/  IMAD.WIDE.U32 R28, R3, UR20, R28 ;  /* 0x00000014031c7c25 */ /* 0x008fc6000f8e001c */
[----:B------:R-:W-:Y:S01]  /*1490*/  LEA.HI.X R19, R30, UR15, R9, 0x1, P1 ;  /* 0x0000000f1e137c11 */ /* 0x000fe200088f0c09 */
[----:B------:R-:W-:Y:S01]  /*14a0*/  IMAD R15, R14, UR13, RZ ;  /* 0x0000000d0e0f7c24 */ /* 0x000fe2000f8e02ff */
[----:B----4-:R-:W-:Y:S01]  /*14b0*/  ISETP.NE.U32.AND P1, PT, R6, RZ, PT ;  /* 0x000000ff0600720c */ /* 0x010fe20003f25070 */
[----:B------:R-:W3:Y:S01]  /*14c0*/  S2R R9, SR_CTAID.X ;  /* 0x0000000000097919 */ /* 0x000ee20000002500 */
[----:B------:R-:W-:Y:S01]  /*14d0*/  IMAD R29, R3, UR21, R29 ;  /* 0x00000015031d7c24 */ /* 0x000fe2000f8e021d */
[----:B------:R-:W4:Y:S01]  /*14e0*/  LDCU.64 UR20, c[0x0][0x550] ;  /* 0x0000aa00ff1477ac */ /* 0x000f220008000a00 */
[----:B------:R-:W-:Y:S01]  /*14f0*/  IMAD.MOV.U32 R32, RZ, RZ, R4 ;  /* 0x000000ffff207224 */ /* 0x000fe200078e0004 */
[----:B------:R-:W-:Y:S01]  /*1500*/  IADD3.X R4, PT, PT, R25, R15, R13, P0, !PT ;  /* 0x0000000f19047210 */ /* 0x000fe200007fe40d */
[C---:B------:R-:W-:Y:S01]  /*1510*/  IMAD.WIDE.U32 R26, R14.reuse, UR8, R26 ;  /* 0x000000080e1a7c25 */ /* 0x040fe2000f8e001a */
[----:B-1----:R-:W-:Y:S02]  /*1520*/  LEA R12, P0, R5, UR16, 0x1 ;  /* 0x00000010050c7c11 */ /* 0x002fe4000f8008ff */
[----:B------:R-:W-:Y:S01]  /*1530*/  ISETP.NE.AND.EX P1, PT, R7, RZ, PT, P1 ;  /* 0x000000ff0700720c */ /* 0x000fe20003f25310 */
[----:B------:R-:W-:Y:S01]  /*1540*/  IMAD.WIDE.U32 R30, R14, UR18, R32 ;  /* 0x000000120e1e7c25 */ /* 0x000fe2000f8e0020 */
[----:B------:R-:W-:-:S02]  /*1550*/  LEA.HI.X R13, R5, UR17, R4, 0x1, P0 ;  /* 0x00000011050d7c11 */ /* 0x000fc400080f0c04 */
[----:B------:R-:W3:Y:S01]  /*1560*/  LDC.64 R4, c[0x0][0x5f8] ;  /* 0x00017e00ff047b82 */ /* 0x000ee20000000a00 */
[----:B------:R-:W-:Y:S01]  /*1570*/  IMAD R17, R14, UR9, R27 ;  /* 0x000000090e117c24 */ /* 0x000fe2000f8e021b */
[----:B------:R-:W-:Y:S01]  /*1580*/  LEA R6, P0, R30, UR14, 0x1 ;  /* 0x0000000e1e067c11 */ /* 0x000fe2000f8008ff */
[----:B------:R-:W-:Y:S01]  /*1590*/  IMAD.IADD R16, R31, 0x1, R16 ;  /* 0x000000011f107824 */ /* 0x000fe200078e0210 */
[----:B------:R-:W-:Y:S01]  /*15a0*/  UIMAD.WIDE UR8, UR4, UR28, URZ ;  /* 0x0000001c040872a5 */ /* 0x000fe2000f8e02ff */
[----:B------:R-:W-:Y:S01]  /*15b0*/  IMAD.WIDE.U32 R24, R14, UR12, R24 ;  /* 0x0000000c0e187c25 */ /* 0x000fe2000f8e0018 */
[----:B------:R-:W-:Y:S01]  /*15c0*/  UIMAD UR28, UR4, UR28, URZ ;  /* 0x0000001c041c72a4 */ /* 0x000fe2000f8e02ff */
[----:B----4-:R-:W-:Y:S02]  /*15d0*/  LEA R220, P2, R26, UR20, 0x1 ;  /* 0x000000141adc7c11 */ /* 0x010fe4000f8408ff */
[----:B--2---:R-:W-:Y:S01]  /*15e0*/  IMAD.WIDE.U32 R28, R188, UR22, R28 ;  /* 0x00000016bc1c7c25 */ /* 0x004fe2000f8e001c */
[----:B------:R-:W-:Y:S01]  /*15f0*/  LEA.HI.X R7, R30, UR15, R16, 0x1, P0 ;  /* 0x0000000f1e077c11 */ /* 0x000fe200080f0c10 */
[----:B------:R-:W-:Y:S01]  /*1600*/  USEL UR15, URZ, 0x3000, UP0 ;  /* 0x00003000ff0f7887 */ /* 0x000fe20008000000 */
[----:B------:R-:W-:Y:S01]  /*1610*/  LEA.HI.X R221, R26, UR21, R17, 0x1, P2 ;  /* 0x000000151add7c11 */ /* 0x000fe200090f0c11 */
[----:B------:R-:W-:Y:S01]  /*1620*/  IMAD R29, R188, UR23, R29 ;  /* 0x00000017bc1d7c24 */ /* 0x000fe2000f8e021d */
[----:B------:R-:W-:Y:S01]  /*1630*/  SEL R17, R20, RZ, P1 ;  /* 0x000000ff14117207 */ /* 0x000fe20000800000 */
[----:B------:R-:W-:Y:S01]  /*1640*/  IMAD.IADD R20, R25, 0x1, R15 ;  /* 0x0000000119147824 */ /* 0x000fe200078e020f */
[----:B------:R-:W-:Y:S01]  /*1650*/  LEA R26, P0, R24, UR16, 0x1 ;  /* 0x00000010181a7c11 */ /* 0x000fe2000f8008ff */
[----:B------:R-:W-:Y:S01]  /*1660*/  IMAD.WIDE.U32 R28, R14, UR24, R28 ;  /* 0x000000180e1c7c25 */ /* 0x000fe2000f8e001c */
[----:B------:R-:W-:Y:S01]  /*1670*/  IADD3 R17, P1, PT, R17, UR38, RZ ;  /* 0x0000002611117c10 */ /* 0x000fe2000ff3e0ff */
[----:B------:R-:W-:Y:S01]  /*1680*/  @!PT LDS RZ, [RZ] ;  /* 0x00000000fffff984 */ /* 0x000fe20000000800 */
[----:B------:R-:W-:Y:S01]  /*1690*/  @!PT LDS RZ, [RZ] ;  /* 0x00000000fffff984 */ /* 0x000fe20000000800 */
[----:B------:R-:W-:Y:S01]  /*16a0*/  @!PT LDS RZ, [RZ] ;  /* 0x00000000fffff984 */ /* 0x000fe20000000800 */
[----:B------:R-:W-:Y:S01]  /*16b0*/  LDGSTS.E.BYPASS.LTC128B.128 [R192+0x6000], desc[UR34][R220.64] ;  /* 0x06000000dcc07fae */ /* 0x000fe2000b981a22 */
[----:B------:R-:W-:Y:S01]  /*16c0*/  LEA.HI.X R27, R24, UR17, R20, 0x1, P0 ;  /* 0x00000011181b7c11 */ /* 0x000fe200080f0c14 */
[----:B------:R-:W-:Y:S01]  /*16d0*/  IMAD R14, R14, UR25, R29 ;  /* 0x000000190e0e7c24 */ /* 0x000fe2000f8e021d */
[----:B------:R-:W-:Y:S01]  /*16e0*/  LEA R222, P2, R28, UR6, 0x1 ;  /* 0x000000061cde7c11 */ /* 0x000fe2000f8408ff */
[----:B------:R-:W-:Y:S01]  /*16f0*/  VIADD R211, R192, UR15 ;  /* 0x0000000fc0d37c36 */ /* 0x000fe20008000000 */
[----:B------:R-:W-:Y:S01]  /*1700*/  LDGSTS.E.BYPASS.LTC128B.128 [R192+0x7000], desc[UR34][R220.64+0x40] ;  /* 0x07000040dcc07fae */ /* 0x000fe2000b981a22 */
[----:B---3--:R-:W-:Y:S01]  /*1710*/  IMAD.WIDE.U32 R20, R9, R4, RZ ;  /* 0x0000000409147225 */ /* 0x008fe200078e00ff */
[----:B------:R-:W-:Y:S01]  /*1720*/  LEA.HI.X R223, R28, UR7, R14, 0x1, P2 ;  /* 0x000000071cdf7c11 */ /* 0x000fe200090f0c0e */
[----:B------:R-:W1:Y:S01]  /*1730*/  LDC R4, c[0x0][0x508] ;  /* 0x00014200ff047b82 */ /* 0x000e620000000800 */
[----:B------:R-:W-:Y:S01]  /*1740*/  LDGSTS.E.BYPASS.LTC128B.128 [R192+0x8000], desc[UR34][R220.64+0x80] ;  /* 0x08000080dcc07fae */ /* 0x000fe2000b981a22 */
[----:B------:R-:W-:Y:S01]  /*1750*/  IMAD.X R16, RZ, RZ, UR37, P1 ;  /* 0x00000025ff107e24 */ /* 0x000fe200088e06ff */
[----:B------:R-:W-:Y:S01]  /*1760*/  SEL R14, R20, RZ, P3 ;  /* 0x000000ff140e7207 */ /* 0x000fe20001800000 */
[C---:B------:R-:W-:Y:S01]  /*1770*/  IMAD R15, R17.reuse, UR9, RZ ;  /* 0x00000009110f7c24 */ /* 0x040fe2000f8e02ff */
[----:B------:R-:W-:Y:S01]  /*1780*/  LDGSTS.E.BYPASS.LTC128B.128 [R211], desc[UR34][R222.64] ;  /* 0x00000000ded37fae */ /* 0x000fe2000b981a22 */
[----:B------:R-:W-:Y:S01]  /*1790*/  IMAD.WIDE.U32 R22, R17, UR8, R22 ;  /* 0x0000000811167c25 */ /* 0x000fe2000f8e0016 */
[----:B------:R-:W2:Y:S02]  /*17a0*/  LDCU.64 UR6, c[0x0][0x570] ;  /* 0x0000ae00ff0677ac */ /* 0x000ea40008000a00 */
[----:B------:R-:W-:Y:S01]  /*17b0*/  LDGSTS.E.BYPASS.LTC128B.128 [R211+0x1000], desc[UR34][R222.64+0x40] ;  /* 0x01000040ded37fae */ /* 0x000fe2000b981a22 */
[----:B------:R-:W-:Y:S01]  /*17c0*/  IMAD R15, R16, UR8, R15 ;  /* 0x00000008100f7c24 */ /* 0x000fe2000f8e020f */
[----:B------:R-:W-:Y:S01]  /*17d0*/  USHF.L.U32 UR8, UR28, 0x6, URZ ;  /* 0x000000061c087899 */ /* 0x000fe200080006ff */
[----:B------:R-:W-:Y:S01]  /*17e0*/  IMAD R17, R189, UR28, R216 ;  /* 0x0000001cbd117c24 */ /* 0x000fe2000f8e02d8 */
[----:B------:R-:W-:Y:S01]  /*17f0*/  LDGSTS.E.BYPASS.LTC128B.128 [R211+0x2000], desc[UR34][R222.64+0x80] ;  /* 0x02000080ded37fae */ /* 0x000fe2000b981a22 */
[----:B------:R-:W-:-:S02]  /*1800*/  IMAD R5, R9, R5, R21 ;  /* 0x0000000509057224 */ /* 0x000fc400078e0215 */
[----:B------:R-:W-:Y:S01]  /*1810*/  IMAD.IADD R15, R23, 0x1, R15 ;  /* 0x00000001170f7824 */ /* 0x000fe200078e020f */
[----:B------:R-:W-:Y:S01]  /*1820*/  LDGSTS.E.BYPASS.LTC128B.128 [R192+0x9000], desc[UR34][R6.64] ;  /* 0x0900000006c07fae */ /* 0x000fe2000b981a22 */
[----:B------:R-:W-:Y:S01]  /*1830*/  IADD3 R14, P1, P0, R17, R22, R14 ;  /* 0x00000016110e7210 */ /* 0x000fe2000783e00e */
[----:B------:R-:W-:Y:S01]  /*1840*/  VIADD R11, R11, UR38 ;  /* 0x000000260b0b7c36 */ /* 0x000fe20008000000 */
[----:B------:R-:W-:Y:S01]  /*1850*/  SHF.R.S32.HI R16, RZ, 0x1f, R17 ;  /* 0x0000001fff107819 */ /* 0x000fe20000011411 */
[----:B------:R-:W-:Y:S01]  /*1860*/  LDGSTS.E.BYPASS.LTC128B.128 [R192+0xb000], desc[UR34][R6.64+0x40] ;  /* 0x0b00004006c07fae */ /* 0x000fe2000b981a22 */
[----:B------:R-:W-:Y:S01]  /*1870*/  SEL R5, R5, RZ, P3 ;  /* 0x000000ff05057207 */ /* 0x000fe20001800000 */
[----:B------:R-:W-:Y:S02]  /*1880*/  IMAD.WIDE R224, R11, 0x4, R224 ;  /* 0x000000040be07825 */ /* 0x000fe400078e02e0 */
[----:B------:R1:W-:Y:S01]  /*1890*/  LDGSTS.E.BYPASS.LTC128B.128 [R192+0xd000], desc[UR34][R6.64+0x80] ;  /* 0x0d00008006c07fae */ /* 0x0003e2000b981a22 */
[----:B------:R-:W-:-:S02]  /*18a0*/  IADD3.X R5, PT, PT, R16, R15, R5, P1, P0 ;  /* 0x0000000f10057210 */ /* 0x000fc40000fe0405 */
[----:B------:R-:W-:Y:S01]  /*18b0*/  IADD3 R14, P0, PT, R14, UR8, RZ ;  /* 0x000000080e0e7c10 */ /* 0x000fe2000ff1e0ff */
[----:B------:R3:W-:Y:S04]  /*18c0*/  LDGSTS.E.BYPASS.LTC128B.128 [R192+0xa000], desc[UR34][R18.64] ;  /* 0x0a00000012c07fae */ /* 0x0007e8000b981a22 */
[----:B------:R3:W-:Y:S04]  /*18d0*/  LDGSTS.E.BYPASS.LTC128B.128 [R192+0xc000], desc[UR34][R18.64+0x40] ;  /* 0x0c00004012c07fae */ /* 0x0007e8000b981a22 */
[----:B------:R3:W-:Y:S04]  /*18e0*/  LDGSTS.E.BYPASS.LTC128B.128 [R192+0xe000], desc[UR34][R18.64+0x80] ;  /* 0x0e00008012c07fae */ /* 0x0007e8000b981a22 */
[----:B------:R3:W-:Y:S04]  /*18f0*/  LDGSTS.E.BYPASS.LTC128B.128 [R192+0xf000], desc[UR34][R26.64] ;  /* 0x0f0000001ac07fae */ /* 0x0007e8000b981a22 */
[----:B------:R3:W-:Y:S04]  /*1900*/  LDGSTS.E.BYPASS.LTC128B.128 [R192+0x11000], desc[UR34][R26.64+0x40] ;  /* 0x110000401ac07fae */ /* 0x0007e8000b981a22 */
[----:B------:R3:W-:Y:S01]  /*1910*/  LDGSTS.E.BYPASS.LTC128B.128 [R192+0x13000], desc[UR34][R26.64+0x80] ;  /* 0x130000801ac07fae */ /* 0x0007e2000b981a22 */
[----:B-1----:R-:W-:-:S03]  /*1920*/  IMAD.IADD R7, R213, 0x1, R4 ;  /* 0x00000001d5077824 */ /* 0x002fc600078e0204 */
[----:B------:R3:W-:Y:S01]  /*1930*/  LDGSTS.E.BYPASS.LTC128B.128 [R192+0x10000], desc[UR34][R12.64] ;  /* 0x100000000cc07fae */ /* 0x0007e2000b981a22 */
[----:B------:R-:W-:Y:S01]  /*1940*/  IMAD.U32 R4, RZ, RZ, UR8 ;  /* 0x00000008ff047e24 */ /* 0x000fe2000f8e00ff */
[----:B------:R-:W-:Y:S02]  /*1950*/  IADD3 R7, PT, PT, -R7, UR30, R8 ;  /* 0x0000001e07077c10 */ /* 0x000fe4000fffe108 */
[----:B------:R3:W-:Y:S02]  /*1960*/  LDGSTS.E.BYPASS.LTC128B.128 [R192+0x12000], desc[UR34][R12.64+0x40] ;  /* 0x120000400cc07fae */ /* 0x0007e4000b981a22 */
[----:B------:R-:W-:Y:S01]  /*1970*/  LEA.HI.X.SX32 R9, R4, R5, 0x1, P0 ;  /* 0x0000000504097211 */ /* 0x000fe200000f0eff */
[----:B------:R-:W-:Y:S01]  /*1980*/  VIADD R5, R10, UR38 ;  /* 0x000000260a057c36 */ /* 0x000fe20008000000 */
[----:B------:R-:W-:Y:S01]  /*1990*/  SHF.R.S32.HI R4, RZ, 0x1f, R7 ;  /* 0x0000001fff047819 */ /* 0x000fe20000011407 */
[----:B------:R3:W-:Y:S01]  /*19a0*/  LDGSTS.E.BYPASS.LTC128B.128 [R192+0x14000], desc[UR34][R12.64+0x80] ;  /* 0x140000800cc07fae */ /* 0x0007e2000b981a22 */
[----:B--2---:R-:W-:Y:S01]  /*19b0*/  LEA R218, P0, R14, UR6, 0x2 ;  /* 0x000000060eda7c11 */ /* 0x004fe2000f8010ff */
[----:B------:R-:W-:Y:S01]  /*19c0*/  IMAD.WIDE R200, R5, 0x4, R200 ;  /* 0x0000000405c87825 */ /* 0x000fe200078e02c8 */
[----:B------:R-:W-:Y:S01]  /*19d0*/  LEA.HI R199, R4, R7, RZ, 0x6 ;  /* 0x0000000704c77211 */ /* 0x000fe200078f30ff */
[----:B------:R-:W0:Y:S01]  /*19e0*/  LDGDEPBAR ;  /* 0x00000000000079af */ /* 0x000e220000000000 */
[----:B------:R-:W-:-:S02]  /*19f0*/  LEA.HI.X R219, R14, UR7, R9, 0x2, P0 ;  /* 0x000000070edb7c11 */ /* 0x000fc400080f1409 */
[----:B------:R-:W-:-:S04]  /*1a00*/  SHF.R.S32.HI R199, RZ, 0x6, R199 ;  /* 0x00000006ffc77819 */ /* 0x000fc800000114c7 */
[----:B------:R-:W-:-:S04]  /*1a10*/  VIMNMX R199, PT, PT, RZ, R199, !PT ;  /* 0x000000c7ffc77248 */ /* 0x000fc80007fe0100 */
[----:B------:R-:W-:-:S13]  /*1a20*/  ISETP.LT.AND P0, PT, R199, UR36, PT ;  /* 0x00000024c7007c0c */ /* 0x000fda000bf01270 */
[----:B---3--:R-:W-:Y:S05]  /*1a30*/  @!P0 BRA `(.L_x_649) ;  /* 0x0000004000a88947 */ /* 0x008fea0003800000 */
[----:B------:R-:W1:Y:S01]  /*1a40*/  LDC.64 R6, c[0x0][0x528] ;  /* 0x00014a00ff067b82 */ /* 0x000e620000000a00 */
[----:B------:R-:W-:Y:S01]  /*1a50*/  IMAD.WIDE.U32 R8, R187, 0x4, R224 ;  /* 0x00000004bb087825 */ /* 0x000fe200078e00e0 */
[----:B------:R-:W2:Y:S04]  /*1a60*/  LDCU UR11, c[0x0][0x3b0] ;  /* 0x00007600ff0b77ac */ /* 0x000ea80008000800 */
[----:B------:R-:W5:Y:S01]  /*1a70*/  LDG.E R210, desc[UR34][R8.64] ;  /* 0x0000002208d27981 */ /* 0x000f62000c1e1900 */
[----:B------:R-:W3:Y:S01]  /*1a80*/  LDCU UR12, c[0x0][0x590] ;  /* 0x0000b200ff0c77ac */ /* 0x000ee20008000800 */
[----:B------:R-:W4:Y:S02]  /*1a90*/  LDC R195, c[0x0][0x44c] ;  /* 0x00011300ffc37b82 */ /* 0x000f240000000800 */
[----:B------:R-:W5:Y:S01]  /*1aa0*/  LDG.E R209, desc[UR34][R8.64+0x20] ;  /* 0x0000202208d17981 */ /* 0x000f62000c1e1900 */
[----:B------:R-:W-:-:S02]  /*1ab0*/  USHF.L.U32 UR8, UR36, 0x6, URZ ;  /* 0x0000000624087899 */ /* 0x000fc400080006ff */
[----:B------:R-:W-:Y:S01]  /*1ac0*/  USHF.L.U32 UR7, UR28, 0x3, URZ ;  /* 0x000000031c077899 */ /* 0x000fe200080006ff */
[----:B------:R-:W5:Y:S01]  /*1ad0*/  LDG.E R208, desc[UR34][R8.64+0x80] ;  /* 0x0000802208d07981 */ /* 0x000f62000c1e1900 */
[----:B------:R-:W1:Y:S03]  /*1ae0*/  LDCU UR6, c[0x0][0x3e0] ;  /* 0x00007c00ff0677ac */ /* 0x000e660008000800 */
[----:B------:R-:W5:Y:S01]  /*1af0*/  LDG.E R207, desc[UR34][R8.64+0xa0] ;  /* 0x0000a02208cf7981 */ /* 0x000f62000c1e1900 */
[----:B------:R-:W1:Y:S03]  /*1b00*/  LDCU UR10, c[0x0][0x45c] ;  /* 0x00008b80ff0a77ac */ /* 0x000e660008000800 */
[----:B-1----:R-:W4:Y:S04]  /*1b10*/  LDG.E.64 R4, desc[UR34][R6.64] ;  /* 0x0000002206047981 */ /* 0x002f28000c1e1b00 */
[----:B------:R1:W4:Y:S01]  /*1b20*/  LDG.E.64 R202, desc[UR34][R6.64+0x8] ;  /* 0x0000082206ca7981 */ /* 0x000322000c1e1b00 */
[----:B------:R-:W4:Y:S01]  /*1b30*/  S2R R197, SR_TID.X ;  /* 0x0000000000c57919 */ /* 0x000f220000002100 */
[----:B------:R-:W-:Y:S01]  /*1b40*/  IMAD.U32 R206, RZ, RZ, UR30 ;  /* 0x0000001effce7e24 */ /* 0x000fe2000f8e00ff */
[----:B------:R-:W-:Y:S01]  /*1b50*/  LEA R198, R190, UR30, 0x7 ;  /* 0x0000001ebec67c11 */ /* 0x000fe2000f8e38ff */
[----:B------:R-:W-:-:S02]  /*1b60*/  IMAD.MOV.U32 R196, RZ, RZ, 0x10 ;  /* 0x00000010ffc47424 */ /* 0x000fc400078e00ff */
[----:B------:R-:W-:Y:S02]  /*1b70*/  IMAD.U32 R204, RZ, RZ, UR36 ;  /* 0x00000024ffcc7e24 */ /* 0x000fe4000f8e00ff */
[----:B-1----:R-:W-:Y:S01]  /*1b80*/  IMAD R7, R3, UR4, R188 ;  /* 0x0000000403077c24 */ /* 0x002fe2000f8e02bc */
[--C-:B------:R-:W-:Y:S01]  /*1b90*/  IADD3 R3, PT, PT, R187, UR8, R213.reuse ;  /* 0x00000008bb037c10 */ /* 0x100fe2000fffe0d5 */
[----:B------:R-:W-:Y:S01]  /*1ba0*/  VIADD R179, R185, UR15 ;  /* 0x0000000fb9b37c36 */ /* 0x000fe20008000000 */
[----:B------:R-:W-:Y:S01]  /*1bb0*/  IADD3 R198, PT, PT, R198, 0x80, -R213 ;  /* 0x00000080c6c67810 */ /* 0x000fe20007ffe8d5 */
[----:B------:R-:W-:Y:S01]  /*1bc0*/  IMAD.SHL.U32 R7, R7, 0x20, RZ ;  /* 0x0000002007077824 */ /* 0x000fe200078e00ff */
[----:B------:R-:W-:Y:S01]  /*1bd0*/  IADD3 R206, PT, PT, R3, -0x1f, -R206 ;  /* 0xffffffe103ce7810 */ /* 0x000fe20007ffe8ce */
[----:B------:R-:W-:Y:S01]  /*1be0*/  VIADD R177, R183, UR15 ;  /* 0x0000000fb7b17c36 */ /* 0x000fe20008000000 */
[----:B------:R-:W1:Y:S01]  /*1bf0*/  LDCU.U8 UR4, c[0x0][0x4f8] ;  /* 0x00009f00ff0477ac */ /* 0x000e620008000000 */
[----:B------:R-:W-:-:S02]  /*1c00*/  IMAD.IADD R184, R181, 0x1, R176 ;  /* 0x00000001b5b87824 */ /* 0x000fc400078e02b0 */
[----:B------:R-:W-:Y:S02]  /*1c10*/  IMAD.IADD R3, R185, 0x1, R176 ;  /* 0x00000001b9037824 */ /* 0x000fe400078e02b0 */
[----:B------:R-:W-:Y:S01]  /*1c20*/  IMAD.MOV.U32 R127, RZ, RZ, RZ ;  /* 0x000000ffff7f7224 */ /* 0x000fe200078e00ff */
[----:B--2---:R-:W-:Y:S02]  /*1c30*/  USHF.L.U32 UR11, UR11, 0x6, URZ ;  /* 0x000000060b0b7899 */ /* 0x004fe400080006ff */
[----:B---3--:R-:W-:Y:S01]  /*1c40*/  USHF.L.U32 UR12, UR12, 0x6, URZ ;  /* 0x000000060c0c7899 */ /* 0x008fe200080006ff */
[----:B----4-:R-:W-:Y:S02]  /*1c50*/  R2UR UR9, R5 ;  /* 0x00000000050972ca */ /* 0x010fe400000e0000 */
[----:B------:R-:W-:Y:S02]  /*1c60*/  R2UR UR14, R4 ;  /* 0x00000000040e72ca */ /* 0x000fe400000e0000 */
[----:B------:R-:W-:-:S02]  /*1c70*/  IADD3 R216, P1, P0, R7, R202, R216 ;  /* 0x000000ca07d87210 */ /* 0x000fc4000783e0d8 */
[----:B------:R-:W-:Y:S02]  /*1c80*/  SHF.R.S32.HI R202, RZ, 0x1f, R7 ;  /* 0x0000001fffca7819 */ /* 0x000fe40000011407 */
[----:B------:R-:W-:Y:S02]  /*1c90*/  LOP3.LUT R5, R189, 0x1, RZ, 0xc0, !PT ;  /* 0x00000001bd057812 */ /* 0x000fe400078ec0ff */
[----:B------:R-:W-:Y:S02]  /*1ca0*/  IADD3.X R202, PT, PT, R202, R203, RZ, P1, P0 ;  /* 0x000000cbcaca7210 */ /* 0x000fe40000fe04ff */
[----:B------:R-:W-:Y:S01]  /*1cb0*/  LOP3.LUT P0, RZ, R197, 0x4, RZ, 0xc0, !PT ;  /* 0x00000004c5ff7812 */ /* 0x000fe2000780c0ff */
[----:B------:R-:W-:-:S03]  /*1cc0*/  IMAD R204, R204, 0x4, R5 ;  /* 0x00000004cccc7824 */ /* 0x000fc600078e0205 */
[----:B------:R-:W-:Y:S01]  /*1cd0*/  SEL R196, R196, 0xfffffff0, !P0 ;  /* 0xfffffff0c4c47807 */ /* 0x000fe20004000000 */
[----:B------:R-:W-:Y:S02]  /*1ce0*/  UIADD3 UR13, UPT, UPT, UR14, -0x61c88647, URZ ;  /* 0x9e3779b90e0d7890 */ /* 0x000fe4000fffe0ff */
        /* <DEDUP_REMOVED lines=10> */
[----:B------:R-:W-:Y:S01]  /*1d90*/  UIADD3 UR16, UPT, UPT, UR9, 0x646e171e, URZ ;  /* 0x646e171e09107890 */ /* 0x000fe2000fffe0ff */
[----:B------:R-:W-:Y:S01]  /*1da0*/  SHF.R.U32.HI R205, RZ, 0x6, R197 ;  /* 0x00000006ffcd7819 */ /* 0x000fe200000116c5 */
[----:B------:R-:W-:Y:S01]  /*1db0*/  IMAD.WIDE.U32 R216, R216, -0x2daee0ad, RZ ;  /* 0xd2511f53d8d87825 */ /* 0x000fe200078e00ff */
[----:B------:R-:W-:-:S02]  /*1dc0*/  IADD3 R204, PT, PT, R204, -0x4, RZ ;  /* 0xfffffffccccc7810 */ /* 0x000fc40007ffe0ff */
[----:B-1----:R-:W-:-:S07]  /*1dd0*/  IADD3 R203, PT, PT, R196, R191, RZ ;  /* 0x000000bfc4cb7210 */ /* 0x002fce0007ffe0ff */
.L_x_652:
[----:B------:R-:W0:Y:S01]  /*1de0*/  LDGDEPBAR ;  /* 0x00000000000079af */ /* 0x000e220000000000 */
[--C-:B------:R-:W-:Y:S01]  /*1df0*/  IMAD.IADD R186, R179, 0x1, R176.reuse ;  /* 0x00000001b3ba7824 */ /* 0x100fe200078e02b0 */
[C---:B------:R-:W-:Y:S01]  /*1e00*/  LEA R230, P0, R187.reuse, R200, 0x2 ;  /* 0x000000c8bbe67211 */ /* 0x040fe200078010ff */
[----:B------:R-:W-:Y:S01]  /*1e10*/  IMAD R227, R190, 0x4, R205 ;  /* 0x00000004bee37824 */ /* 0x000fe200078e02cd */
[----:B-----5:R-:W-:Y:S01]  /*1e20*/  FSETP.NEU.FTZ.AND P6, PT, R210, -INF , PT ;  /* 0xff800000d200780b */ /* 0x020fe20003fdd000 */
[C---:B------:R-:W-:Y:S01]  /*1e30*/  VIADD R212, R204.reuse, 0x2 ;  /* 0x00000002ccd47836 */ /* 0x040fe20000000000 */
[----:B------:R-:W-:Y:S01]  /*1e40*/  LEA.HI.X R231, R187, R201, RZ, 0x2, P0 ;  /* 0x000000c9bbe77211 */ /* 0x000fe200000f14ff */
[----:B------:R-:W-:Y:S01]  /*1e50*/  IMAD.WIDE.U32 R240, R204, -0x326172a9, RZ ;  /* 0xcd9e8d57ccf07825 */ /* 0x000fe200078e00ff */
[----:B------:R-:W-:Y:S01]  /*1e60*/  LOP3.LUT R236, R227, UR9, R217, 0x96, !PT ;  /* 0x00000009e3ec7c12 */ /* 0x000fe2000f8e96d9 */
[----:B------:R-:W-:Y:S01]  /*1e70*/  UIADD3 UR8, UPT, UPT, UR8, -0x40, URZ ;  /* 0xffffffc008087890 */ /* 0x000fe2000fffe0ff */
[----:B------:R-:W-:Y:S01]  /*1e80*/  FSETP.NEU.FTZ.AND P1, PT, R209, -INF , PT ;  /* 0xff800000d100780b */ /* 0x000fe20003f3d000 */
[----:B------:R-:W-:Y:S01]  /*1e90*/  IMAD.WIDE.U32 R238, R212, -0x326172a9, RZ ;  /* 0xcd9e8d57d4ee7825 */ /* 0x000fe200078e00ff */
[----:B------:R-:W-:Y:S01]  /*1ea0*/  LOP3.LUT R214, R202, UR14, R241, 0x96, !PT ;  /* 0x0000000ecad67c12 */ /* 0x000fe2000f8e96f1 */
[----:B------:R-:W-:Y:S02]  /*1eb0*/  UIADD3 UR36, UPT, UPT, UR36, -0x1, URZ ;  /* 0xffffffff24247890 */ /* 0x000fe4000fffe0ff */
[----:B------:R-:W-:Y:S01]  /*1ec0*/  ISETP.LE.AND P3, PT, R198, UR8, PT ;  /* 0x00000008c6007c0c */ /* 0x000fe2000bf63270 */
[----:B------:R-:W-:Y:S01]  /*1ed0*/  IMAD.WIDE.U32 R236, R236, -0x326172a9, RZ ;  /* 0xcd9e8d57ecec7825 */ /* 0x000fe200078e00ff */
[----:B------:R-:W-:Y:S03]  /*1ee0*/  LOP3.LUT R212, R202, UR14, R239, 0x96, !PT ;  /* 0x0000000ecad47c12 */ /* 0x000fe6000f8e96ef */
[----:B------:R-:W-:Y:S01]  /*1ef0*/  IMAD.WIDE.U32 R234, R214, -0x2daee0ad, RZ ;  /* 0xd2511f53d6ea7825 */ /* 0x000fe200078e00ff */
[--C-:B------:R-:W-:Y:S02]  /*1f00*/  LOP3.LUT R238, R238, UR13, R237.reuse, 0x96, !PT ;  /* 0x0000000deeee7c12 */ /* 0x100fe4000f8e96ed */
[----:B------:R-:W-:Y:S01]  /*1f10*/  LOP3.LUT R240, R240, UR13, R237, 0x96, !PT ;  /* 0x0000000df0f07c12 */ /* 0x000fe2000f8e96ed */
[----:B------:R-:W-:Y:S04]  /*1f20*/  DEPBAR.LE SB0, 0x0 ;  /* 0x000080000000791a */ /* 0x000fe80000000000 */
[----:B------:R-:W-:Y:S01]  /*1f30*/  BAR.SYNC.DEFER_BLOCKING 0x0 ;  /* 0x0000000000007b1d */ /* 0x000fe20000010000 */
[----:B------:R-:W-:Y:S01]  /*1f40*/  IMAD.WIDE.U32 R232, R212, -0x2daee0ad, RZ ;  /* 0xd2511f53d4e87825 */ /* 0x000fe200078e00ff */
[----:B------:R-:W-:Y:S02]  /*1f50*/  @!P3 SHF.R.U32.HI R229, RZ, 0x1, R197 ;  /* 0x00000001ffe5b819 */ /* 0x000fe400000116c5 */
[C---:B------:R-:W-:Y:S01]  /*1f60*/  LOP3.LUT R244, R216.reuse, UR28, R235, 0x96, !PT ;  /* 0x0000001cd8f47c12 */ /* 0x040fe2000f8e96eb */
[----:B------:R-:W-:Y:S01]  /*1f70*/  @!P3 IMAD.SHL.U32 R226, R197, 0x2, RZ ;  /* 0x00000002c5e2b824 */ /* 0x000fe200078e00ff */
[----:B------:R-:W-:Y:S01]  /*1f80*/  LOP3.LUT R242, R216, UR28, R233, 0x96, !PT ;  /* 0x0000001cd8f27c12 */ /* 0x000fe2000f8e96e9 */
[----:B------:R-:W-:Y:S01]  /*1f90*/  IMAD.WIDE.U32 R238, R238, -0x2daee0ad, RZ ;  /* 0xd2511f53eeee7825 */ /* 0x000fe200078e00ff */
[----:B------:R-:W-:Y:S02]  /*1fa0*/  @!P3 VIADDMNMX R233, R206, 0x8, R213, PT ;  /* 0x00000008cee9b846 */ /* 0x000fe400038001d5 */
[----:B------:R-:W-:Y:S01]  /*1fb0*/  @!P3 LOP3.LUT R226, R226, 0x6, RZ, 0xc0, !PT ;  /* 0x00000006e2e2b812 */ /* 0x000fe200078ec0ff */
[----:B------:R-:W-:Y:S01]  /*1fc0*/  IMAD.WIDE.U32 R240, R240, -0x2daee0ad, RZ ;  /* 0xd2511f53f0f07825 */ /* 0x000fe200078e00ff */
[----:B------:R-:W-:Y:S02]  /*1fd0*/  LOP3.LUT R235, R232, UR24, R239, 0x96, !PT ;  /* 0x00000018e8eb7c12 */ /* 0x000fe4000f8e96ef */
[----:B------:R-:W-:Y:S01]  /*1fe0*/  @!P3 LOP3.LUT R229, R226, 0x1e0, R229, 0xf8, !PT ;  /* 0x000001e0e2e5b812 */ /* 0x000fe200078ef8e5 */
[----:B------:R-:W-:Y:S01]  /*1ff0*/  IMAD.WIDE.U32 R244, R244, -0x326172a9, RZ ;  /* 0xcd9e8d57f4f47825 */ /* 0x000fe200078e00ff */
[----:B------:R-:W-:Y:S02]  /*2000*/  LOP3.LUT R237, R234, UR24, R241, 0x96, !PT ;  /* 0x00000018eaed7c12 */ /* 0x000fe4000f8e96f1 */
[----:B------:R-:W-:Y:S01]  /*2010*/  @!P3 VIADDMNMX R239, R206, 0xffffffe8, R213, PT ;  /* 0xffffffe8ceefb846 */ /* 0x000fe200038001d5 */
[----:B------:R-:W-:Y:S01]  /*2020*/  @!P3 IMAD R232, R190, 0x80, R229 ;  /* 0x00000080bee8b824 */ /* 0x000fe200078e02e5 */
[----:B------:R-:W-:Y:S01]  /*2030*/  LOP3.LUT R234, R236, UR25, R245, 0x96, !PT ;  /* 0x00000019ecea7c12 */ /* 0x000fe2000f8e96f5 */
[----:B------:R-:W-:Y:S01]  /*2040*/  FMUL.FTZ R229, R208, 1.4426950216293334961 ;  /* 0x3fb8aa3bd0e57820 */ /* 0x000fe20000410000 */
[----:B------:R-:W-:Y:S01]  /*2050*/  IMAD.WIDE.U32 R242, R242, -0x326172a9, RZ ;  /* 0xcd9e8d57f2f27825 */ /* 0x000fe200078e00ff */
[----:B------:R-:W-:Y:S01]  /*2060*/  @!P3 VIADDMNMX R241, R206, 0xffffffe0, R213, PT ;  /* 0xffffffe0cef1b846 */ /* 0x000fe200038001d5 */
[----:B------:R-:W-:Y:S02]  /*2070*/  LDSM.16.M88.4 R132, [R179] ;  /* 0x00000000b384783b */ /* 0x000fe40000000200 */
[----:B------:R-:W-:Y:S01]  /*2080*/  @!P3 VIADD R228, R232, 0x1 ;  /* 0x00000001e8e4b836 */ /* 0x000fe20000000000 */
[----:B------:R-:W-:Y:S01]  /*2090*/  LOP3.LUT R236, R236, UR25, R243, 0x96, !PT ;  /* 0x00000019ecec7c12 */ /* 0x000fe2000f8e96f3 */
[----:B------:R-:W-:Y:S01]  /*20a0*/  @!P3 VIADD R246, R232, 0x11 ;  /* 0x00000011e8f6b836 */ /* 0x000fe20000000000 */
[----:B------:R-:W-:Y:S01]  /*20b0*/  @!P3 VIMNMX R243, PT, PT, R206, R213, PT ;  /* 0x000000d5cef3b248 */ /* 0x000fe20003fe0100 */
[----:B------:R-:W-:Y:S01]  /*20c0*/  IMAD.WIDE.U32 R250, R234, -0x2daee0ad, RZ ;  /* 0xd2511f53eafa7825 */ /* 0x000fe200078e00ff */
[C---:B------:R-:W-:Y:S01]  /*20d0*/  @!P3 ISETP.GE.AND P2, PT, R228.reuse, R241, PT ;  /* 0x000000f1e400b20c */ /* 0x040fe20003f46270 */
[----:B------:R-:W1:Y:S01]  /*20e0*/  LDSM.16.M88.4 R136, [R181] ;  /* 0x00000000b588783b */ /* 0x000e620000000200 */
[----:B------:R-:W-:Y:S01]  /*20f0*/  @!P3 ISETP.GE.AND P0, PT, R228, R239, PT ;  /* 0x000000efe400b20c */ /* 0x000fe20003f06270 */
[----:B------:R-:W-:Y:S01]  /*2100*/  @!P3 VIADD R248, R232, 0x19 ;  /* 0x00000019e8f8b836 */ /* 0x000fe20000000000 */
[----:B------:R-:W-:Y:S02]  /*2110*/  LOP3.LUT R240, R240, UR22, R251, 0x96, !PT ;  /* 0x00000016f0f07c12 */ /* 0x000fe4000f8e96fb */
[C---:B------:R-:W-:Y:S02]  /*2120*/  @!P3 ISETP.GE.AND P5, PT, R228.reuse, R243, PT ;  /* 0x000000f3e400b20c */ /* 0x040fe40003fa6270 */
[----:B------:R-:W-:Y:S01]  /*2130*/  @!P3 ISETP.GE.AND P4, PT, R228, R233, PT ;  /* 0x000000e9e400b20c */ /* 0x000fe20003f86270 */
[----:B------:R-:W2:Y:S01]  /*2140*/  LDSM.16.M88.4 R140, [R179+0x800] ;  /* 0x00080000b38c783b */ /* 0x000ea20000000200 */
[----:B------:R-:W-:Y:S07]  /*2150*/  FMUL.FTZ R228, R210, 1.4426950216293334961 ;  /* 0x3fb8aa3bd2e47820 */ /* 0x000fee0000410000 */
[----:B------:R-:W3:Y:S08]  /*2160*/  LDSM.16.M88.4 R144, [R181+0x400] ;  /* 0x00040000b590783b */ /* 0x000ef00000000200 */
[----:B------:R-:W4:Y:S04]  /*2170*/  LDG.E R227, desc[UR34][R230.64] ;  /* 0x00000022e6e37981 */ /* 0x000f28000c1e1900 */
[----:B------:R-:W-:Y:S08]  /*2180*/  LDSM.16.M88.4 R148, [R186] ;  /* 0x00000000ba94783b */ /* 0x000ff00000000200 */
[----:B------:R-:W4:Y:S01]  /*2190*/  LDG.E R226, desc[UR34][R230.64+0x20] ;  /* 0x00002022e6e27981 */ /* 0x000f22000c1e1900 */
[-C--:B-1----:R-:W-:Y:S03]  /*21a0*/  HMMA.16816.F32.BF16 R4, R132, R136.reuse, RZ ;  /* 0x000000888404723c */ /* 0x082fe600000418ff */
[----:B------:R-:W1:Y:S05]  /*21b0*/  LDSM.16.M88.4 R152, [R184] ;  /* 0x00000000b898783b */ /* 0x000e6a0000000200 */
[C---:B--2---:R-:W-:Y:S03]  /*21c0*/  HMMA.16816.F32.BF16 R8, R140.reuse, R136, RZ ;  /* 0x000000888c08723c */ /* 0x044fe600000418ff */
[----:B------:R-:W2:Y:S05]  /*21d0*/  LDSM.16.M88.4 R156, [R186+0x800] ;  /* 0x00080000ba9c783b */ /* 0x000eaa0000000200 */
[-C--:B------:R-:W-:Y:S03]  /*21e0*/  HMMA.16816.F32.BF16 R12, R140, R138.reuse, RZ ;  /* 0x0000008a8c0c723c */ /* 0x080fe600000418ff */
[----:B------:R-:W2:Y:S05]  /*21f0*/  LDSM.16.M88.4 R160, [R184+0x400] ;  /* 0x00040000b8a0783b */ /* 0x000eaa0000000200 */
[C---:B------:R-:W-:Y:S03]  /*2200*/  HMMA.16816.F32.BF16 R16, R132.reuse, R138, RZ ;  /* 0x0000008a8410723c */ /* 0x040fe600000418ff */
[----:B------:R-:W-:Y:S05]  /*2210*/  LDSM.16.M88.4 R136, [R179+0x1000] ;  /* 0x00100000b388783b */ /* 0x000fea0000000200 */
[-C--:B---3--:R-:W-:Y:S03]  /*2220*/  HMMA.16816.F32.BF16 R20, R132, R144.reuse, RZ ;  /* 0x000000908414723c */ /* 0x088fe600000418ff */
[----:B------:R-:W3:Y:S05]  /*2230*/  LDSM.16.M88.4 R164, [R181+0x2000] ;  /* 0x00200000b5a4783b */ /* 0x000eea0000000200 */
[C---:B------:R-:W-:Y:S03]  /*2240*/  HMMA.16816.F32.BF16 R24, R140.reuse, R144, RZ ;  /* 0x000000908c18723c */ /* 0x040fe600000418ff */
[----:B------:R-:W3:Y:S05]  /*2250*/  LDSM.16.M88.4 R168, [R179+0x1800] ;  /* 0x00180000b3a8783b */ /* 0x000eea0000000200 */
[-C--:B------:R-:W-:Y:S03]  /*2260*/  HMMA.16816.F32.BF16 R28, R140, R146.reuse, RZ ;  /* 0x000000928c1c723c */ /* 0x080fe600000418ff */
[----:B------:R-:W3:Y:S05]  /*2270*/  LDSM.16.M88.4 R172, [R181+0x2400] ;  /* 0x00240000b5ac783b */ /* 0x000eea0000000200 */
[----:B------:R-:W-:Y:S03]  /*2280*/  HMMA.16816.F32.BF16 R32, R132, R146, RZ ;  /* 0x000000928420723c */ /* 0x000fe600000418ff */
[----:B------:R-:W-:Y:S05]  /*2290*/  LDSM.16.M88.4 R132, [R186+0x1000] ;  /* 0x00100000ba84783b */ /* 0x000fea0000000200 */
[-C--:B-1----:R-:W-:Y:S03]  /*22a0*/  HMMA.16816.F32.BF16 R4, R148, R152.reuse, R4 ;  /* 0x000000989404723c */ /* 0x082fe60000041804 */
[----:B------:R-:W1:Y:S05]  /*22b0*/  LDSM.16.M88.4 R140, [R184+0x2000] ;  /* 0x00200000b88c783b */ /* 0x000e6a0000000200 */
[C---:B--2---:R-:W-:Y:S03]  /*22c0*/  HMMA.16816.F32.BF16 R8, R156.reuse, R152, R8 ;  /* 0x000000989c08723c */ /* 0x044fe60000041808 */
[----:B------:R-:W2:Y:S05]  /*22d0*/  LDSM.16.M88.4 R144, [R186+0x1800] ;  /* 0x00180000ba90783b */ /* 0x000eaa0000000200 */
[-C--:B------:R-:W-:Y:S03]  /*22e0*/  HMMA.16816.F32.BF16 R12, R156, R154.reuse, R12 ;  /* 0x0000009a9c0c723c */ /* 0x080fe6000004180c */
[----:B------:R-:W5:Y:S04]  /*22f0*/  LDG.E R214, desc[UR34][R230.64+0x80] ;  /* 0x00008022e6d67981 */ /* 0x000f68000c1e1900 */
[----:B------:R3:W5:Y:S01]  /*2300*/  LDG.E R212, desc[UR34][R230.64+0xa0] ;  /* 0x0000a022e6d47981 */ /* 0x000762000c1e1900 */
[C---:B------:R-:W-:Y:S03]  /*2310*/  HMMA.16816.F32.BF16 R16, R148.reuse, R154, R16 ;  /* 0x0000009a9410723c */ /* 0x040fe60000041810 */
[----:B------:R-:W2:Y:S05]  /*2320*/  LDSM.16.M88.4 R152, [R184+0x2400] ;  /* 0x00240000b898783b */ /* 0x000eaa0000000200 */
[-C--:B------:R-:W-:Y:S08]  /*2330*/  HMMA.16816.F32.BF16 R20, R148, R160.reuse, R20 ;  /* 0x000000a09414723c */ /* 0x080ff00000041814 */
[C---:B------:R-:W-:Y:S04]  /*2340*/  HMMA.16816.F32.BF16 R24, R156.reuse, R160, R24 ;  /* 0x000000a09c18723c */ /* 0x040fe80000041818 */
[----:B---3--:R-:W-:Y:S04]  /*2350*/  FMUL.FTZ R230, R209, 1.4426950216293334961 ;  /* 0x3fb8aa3bd1e67820 */ /* 0x008fe80000410000 */
[-C--:B------:R-:W-:Y:S01]  /*2360*/  HMMA.16816.F32.BF16 R28, R156, R162.reuse, R28 ;  /* 0x000000a29c1c723c */ /* 0x080fe2000004181c */
[----:B------:R-:W-:Y:S07]  /*2370*/  LDSM.16.M88.4 R156, [R181+0x4000] ;  /* 0x00400000b59c783b */ /* 0x000fee0000000200 */
[----:B------:R-:W-:Y:S01]  /*2380*/  HMMA.16816.F32.BF16 R32, R148, R162, R32 ;  /* 0x000000a29420723c */ /* 0x000fe20000041820 */
[----:B------:R-:W3:Y:S07]  /*2390*/  LDSM.16.M88.4 R148, [R179+0x2000] ;  /* 0x00200000b394783b */ /* 0x000eee0000000200 */
[-C--:B------:R-:W-:Y:S01]  /*23a0*/  HMMA.16816.F32.BF16 R4, R136, R164.reuse, R4 ;  /* 0x000000a48804723c */ /* 0x080fe20000041804 */
[----:B------:R-:W3:Y:S07]  /*23b0*/  LDSM.16.M88.4 R160, [R179+0x2800] ;  /* 0x00280000b3a0783b */ /* 0x000eee0000000200 */
[C---:B------:R-:W-:Y:S08]  /*23c0*/  HMMA.16816.F32.BF16 R8, R168.reuse, R164, R8 ;  /* 0x000000a4a808723c */ /* 0x040ff00000041808 */
[-C--:B------:R-:W-:Y:S08]  /*23d0*/  HMMA.16816.F32.BF16 R12, R168, R166.reuse, R12 ;  /* 0x000000a6a80c723c */ /* 0x080ff0000004180c */
[C---:B------:R-:W-:Y:S01]  /*23e0*/  HMMA.16816.F32.BF16 R16, R136.reuse, R166, R16 ;  /* 0x000000a68810723c */ /* 0x040fe20000041810 */
[----:B------:R-:W3:Y:S07]  /*23f0*/  LDSM.16.M88.4 R164, [R181+0x4400] ;  /* 0x00440000b5a4783b */ /* 0x000eee0000000200 */
[-C--:B------:R-:W-:Y:S08]  /*2400*/  HMMA.16816.F32.BF16 R20, R136, R172.reuse, R20 ;  /* 0x000000ac8814723c */ /* 0x080ff00000041814 */
[C---:B------:R-:W-:Y:S04]  /*2410*/  HMMA.16816.F32.BF16 R24, R168.reuse, R172, R24 ;  /* 0x000000aca818723c */ /* 0x040fe80000041818 */
[----:B------:R-:W-:Y:S04]  /*2420*/  IMAD.IADD R173, R196, 0x1, R193 ;  /* 0x00000001c4ad7824 */ /* 0x000fe800078e02c1 */
[-C--:B------:R-:W-:Y:S08]  /*2430*/  HMMA.16816.F32.BF16 R28, R168, R174.reuse, R28 ;  /* 0x000000aea81c723c */ /* 0x080ff0000004181c */
[----:B------:R-:W-:Y:S01]  /*2440*/  HMMA.16816.F32.BF16 R32, R136, R174, R32 ;  /* 0x000000ae8820723c */ /* 0x000fe20000041820 */
[----:B------:R-:W-:Y:S07]  /*2450*/  LDSM.16.M88.4 R136, [R184+0x4000] ;  /* 0x00400000b888783b */ /* 0x000fee0000000200 */
[-C--:B-1----:R-:W-:Y:S08]  /*2460*/  HMMA.16816.F32.BF16 R4, R132, R140.reuse, R4 ;  /* 0x0000008c8404723c */ /* 0x082ff00000041804 */
[C---:B--2---:R-:W-:Y:S08]  /*2470*/  HMMA.16816.F32.BF16 R8, R144.reuse, R140, R8 ;  /* 0x0000008c9008723c */ /* 0x044ff00000041808 */
[-C--:B------:R-:W-:Y:S08]  /*2480*/  HMMA.16816.F32.BF16 R12, R144, R142.reuse, R12 ;  /* 0x0000008e900c723c */ /* 0x080ff0000004180c */
[C---:B------:R-:W-:Y:S01]  /*2490*/  HMMA.16816.F32.BF16 R16, R132.reuse, R142, R16 ;  /* 0x0000008e8410723c */ /* 0x040fe20000041810 */
[----:B------:R-:W-:Y:S07]  /*24a0*/  LDSM.16.M88.4 R140, [R186+0x2800] ;  /* 0x00280000ba8c783b */ /* 0x000fee0000000200 */
[-C--:B------:R-:W-:Y:S08]  /*24b0*/  HMMA.16816.F32.BF16 R20, R132, R152.reuse, R20 ;  /* 0x000000988414723c */ /* 0x080ff00000041814 */
[C---:B------:R-:W-:Y:S08]  /*24c0*/  HMMA.16816.F32.BF16 R24, R144.reuse, R152, R24 ;  /* 0x000000989018723c */ /* 0x040ff00000041818 */
[-C--:B------:R-:W-:Y:S01]  /*24d0*/  HMMA.16816.F32.BF16 R28, R144, R154.reuse, R28 ;  /* 0x0000009a901c723c */ /* 0x080fe2000004181c */
[----:B------:R1:W-:Y:S07]  /*24e0*/  LDSM.16.M88.4 R144, [R184+0x4400] ;  /* 0x00440000b890783b */ /* 0x0003ee0000000200 */
[----:B------:R-:W-:Y:S01]  /*24f0*/  HMMA.16816.F32.BF16 R32, R132, R154, R32 ;  /* 0x0000009a8420723c */ /* 0x000fe20000041820 */
[----:B------:R-:W2:Y:S03]  /*2500*/  LDSM.16.M88.4 R132, [R186+0x2000] ;  /* 0x00200000ba84783b */ /* 0x000ea60000000200 */
[----:B------:R-:W-:Y:S01]  /*2510*/  FSEL R155, R228, RZ, P6 ;  /* 0x000000ffe49b7208 */ /* 0x000fe20003000000 */
[C---:B------:R-:W-:Y:S01]  /*2520*/  FMUL.FTZ R228, R207.reuse, 1.4426950216293334961 ;  /* 0x3fb8aa3bcfe47820 */ /* 0x040fe20000410000 */
[----:B------:R-:W-:Y:S01]  /*2530*/  FSEL R154, R230, RZ, P1 ;  /* 0x000000ffe69a7208 */ /* 0x000fe20000800000 */
[----:B------:R-:W-:Y:S01]  /*2540*/  @!P3 VIADD R230, R232, 0x9 ;  /* 0x00000009e8e6b836 */ /* 0x000fe20000000000 */
[-C--:B---3--:R-:W-:Y:S05]  /*2550*/  HMMA.16816.F32.BF16 R4, R148, R156.reuse, R4 ;  /* 0x0000009c9404723c */ /* 0x088fea0000041804 */
[----:B------:R-:W-:Y:S02]  /*2560*/  FSETP.NEU.FTZ.AND P1, PT, R207, -INF , PT ;  /* 0xff800000cf00780b */ /* 0x000fe40003f3d000 */
[----:B------:R-:W-:Y:S01]  /*2570*/  FSETP.NEU.FTZ.AND P6, PT, R208, -INF , PT ;  /* 0xff800000d000780b */ /* 0x000fe20003fdd000 */
[C---:B------:R-:W-:Y:S04]  /*2580*/  HMMA.16816.F32.BF16 R8, R160.reuse, R156, R8 ;  /* 0x0000009ca008723c */ /* 0x040fe80000041808 */
[----:B-1----:R-:W-:Y:S01]  /*2590*/  IMAD.IADD R184, R181, 0x1, R176 ;  /* 0x00000001b5b87824 */ /* 0x002fe200078e02b0 */
[----:B------:R-:W-:Y:S01]  /*25a0*/  FSEL R157, R228, RZ, P1 ;  /* 0x000000ffe49d7208 */ /* 0x000fe20000800000 */
[C---:B------:R-:W-:Y:S01]  /*25b0*/  @!P3 VIADD R228, R232.reuse, 0x8 ;  /* 0x00000008e8e4b836 */ /* 0x040fe20000000000 */
[C---:B------:R-:W-:Y:S01]  /*25c0*/  @!P3 ISETP.GE.AND P1, PT, R232.reuse, R239, PT ;  /* 0x000000efe800b20c */ /* 0x040fe20003f26270 */
[-C--:B------:R-:W-:Y:S08]  /*25d0*/  HMMA.16816.F32.BF16 R12, R160, R158.reuse, R12 ;  /* 0x0000009ea00c723c */ /* 0x080ff0000004180c */
[C---:B------:R-:W-:Y:S04]  /*25e0*/  HMMA.16816.F32.BF16 R16, R148.reuse, R158, R16 ;  /* 0x0000009e9410723c */ /* 0x040fe80000041810 */
[----:B------:R-:W-:Y:S02]  /*25f0*/  FSEL R158, R229, RZ, P6 ;  /* 0x000000ffe59e7208 */ /* 0x000fe40003000000 */
[----:B------:R-:W-:Y:S02]  /*2600*/  @!P3 ISETP.GE.AND P6, PT, R232, R241, PT ;  /* 0x000000f1e800b20c */ /* 0x000fe40003fc6270 */
[-C--:B------:R-:W-:Y:S08]  /*2610*/  HMMA.16816.F32.BF16 R20, R148, R164.reuse, R20 ;  /* 0x000000a49414723c */ /* 0x080ff00000041814 */
[C---:B------:R-:W-:Y:S08]  /*2620*/  HMMA.16816.F32.BF16 R24, R160.reuse, R164, R24 ;  /* 0x000000a4a018723c */ /* 0x040ff00000041818 */
[-C--:B------:R-:W-:Y:S03]  /*2630*/  HMMA.16816.F32.BF16 R28, R160, R166.reuse, R28 ;  /* 0x000000a6a01c723c */ /* 0x080fe6000004181c */
[----:B------:R-:W-:Y:S05]  /*2640*/  IMAD.WIDE.U32 R162, R236, -0x2daee0ad, RZ ;  /* 0xd2511f53eca27825 */ /* 0x000fea00078e00ff */
[----:B------:R-:W-:Y:S04]  /*2650*/  HMMA.16816.F32.BF16 R32, R148, R166, R32 ;  /* 0x000000a69420723c */ /* 0x000fe80000041820 */
[----:B------:R-:W-:Y:S04]  /*2660*/  IMAD.WIDE.U32 R166, R237, -0x326172a9, RZ ;  /* 0xcd9e8d57eda67825 */ /* 0x000fe800078e00ff */
[-C--:B--2---:R-:W-:Y:S05]  /*2670*/  HMMA.16816.F32.BF16 R4, R132, R136.reuse, R4 ;  /* 0x000000888404723c */ /* 0x084fea0000041804 */
[----:B------:R-:W-:Y:S03]  /*2680*/  LOP3.LUT R244, R244, UR23, R167, 0x96, !PT ;  /* 0x00000017f4f47c12 */ /* 0x000fe6000f8e96a7 */
[C---:B------:R-:W-:Y:S08]  /*2690*/  HMMA.16816.F32.BF16 R8, R140.reuse, R136, R8 ;  /* 0x000000888c08723c */ /* 0x040ff00000041808 */
[-C--:B------:R-:W-:Y:S03]  /*26a0*/  HMMA.16816.F32.BF16 R12, R140, R138.reuse, R12 ;  /* 0x0000008a8c0c723c */ /* 0x080fe6000004180c */
[----:B------:R-:W-:Y:S02]  /*26b0*/  @!P3 FSEL R5, R5, -INF , !P2 ;  /* 0xff8000000505b808 */ /* 0x000fe40005000000 */
[----:B------:R-:W-:Y:S02]  /*26c0*/  @!P3 FSEL R6, R6, -INF , !P1 ;  /* 0xff8000000606b808 */ /* 0x000fe40004800000 */
[----:B------:R-:W-:Y:S01]  /*26d0*/  @!P3 FSEL R7, R7, -INF , !P0 ;  /* 0xff8000000707b808 */ /* 0x000fe20004000000 */
[C---:B------:R-:W-:Y:S04]  /*26e0*/  HMMA.16816.F32.BF16 R16, R132.reuse, R138, R16 ;  /* 0x0000008a8410723c */ /* 0x040fe80000041810 */
[----:B------:R-:W-:Y:S01]  /*26f0*/  @!P3 FSEL R4, R4, -INF , !P6 ;  /* 0xff8000000404b808 */ /* 0x000fe20007000000 */
[----:B------:R-:W-:Y:S01]  /*2700*/  FFMA.FTZ R231, R7, UR10, -R154 ;  /* 0x0000000a07e77c23 */ /* 0x000fe2000801089a */
[----:B------:R-:W-:Y:S01]  /*2710*/  FFMA.FTZ R229, R5, UR10, -R155 ;  /* 0x0000000a05e57c23 */ /* 0x000fe2000801089b */
[----:B------:R-:W-:Y:S01]  /*2720*/  @!P3 ISETP.GE.AND P2, PT, R232, R233, PT ;  /* 0x000000e9e800b20c */ /* 0x000fe20003f46270 */
[-C--:B------:R-:W-:Y:S03]  /*2730*/  HMMA.16816.F32.BF16 R20, R132, R144.reuse, R20 ;  /* 0x000000908414723c */ /* 0x080fe60000041814 */
[----:B------:R-:W-:Y:S01]  /*2740*/  @!P3 FSEL R10, R10, -INF , !P2 ;  /* 0xff8000000a0ab808 */ /* 0x000fe20005000000 */
[----:B------:R-:W-:Y:S01]  /*2750*/  MUFU.EX2 R231, R231 ;  /* 0x000000e700e77308 */ /* 0x000fe20000000800 */
[-C--:B------:R-:W-:Y:S02]  /*2760*/  @!P3 ISETP.GE.AND P1, PT, R228, R243.reuse, PT ;  /* 0x000000f3e400b20c */ /* 0x080fe40003f26270 */
[----:B------:R-:W-:Y:S01]  /*2770*/  @!P3 FSEL R11, R11, -INF , !P4 ;  /* 0xff8000000b0bb808 */ /* 0x000fe20006000000 */
[C---:B------:R-:W-:Y:S04]  /*2780*/  HMMA.16816.F32.BF16 R24, R140.reuse, R144, R24 ;  /* 0x000000908c18723c */ /* 0x040fe80000041818 */
[----:B------:R-:W-:Y:S01]  /*2790*/  @!P3 ISETP.GE.AND P2, PT, R230, R243, PT ;  /* 0x000000f3e600b20c */ /* 0x000fe20003f46270 */
[--C-:B------:R-:W-:Y:S01]  /*27a0*/  FFMA.FTZ R234, R10, UR10, -R157.reuse ;  /* 0x0000000a0aea7c23 */ /* 0x100fe2000801089d */
[----:B------:R-:W-:Y:S01]  /*27b0*/  @!P3 FSEL R12, R12, -INF , !P1 ;  /* 0xff8000000c0cb808 */ /* 0x000fe20004800000 */
[----:B------:R-:W-:Y:S01]  /*27c0*/  FFMA.FTZ R237, R11, UR10, -R157 ;  /* 0x0000000a0bed7c23 */ /* 0x000fe2000801089d */
[-C--:B------:R-:W-:Y:S01]  /*27d0*/  HMMA.16816.F32.BF16 R28, R140, R146.reuse, R28 ;  /* 0x000000928c1c723c */ /* 0x080fe2000004181c */
[----:B------:R-:W-:Y:S02]  /*27e0*/  MUFU.EX2 R229, R229 ;  /* 0x000000e500e57308 */ /* 0x000fe40000000800 */
[----:B------:R-:W-:Y:S01]  /*27f0*/  @!P3 FSEL R13, R13, -INF , !P2 ;  /* 0xff8000000d0db808 */ /* 0x000fe20005000000 */
[----:B------:R-:W-:Y:S01]  /*2800*/  IMAD.WIDE.U32 R10, R235, -0x326172a9, RZ ;  /* 0xcd9e8d57eb0a7825 */ /* 0x000fe200078e00ff */
[C---:B------:R-:W-:Y:S02]  /*2810*/  @!P3 ISETP.GE.AND P2, PT, R230.reuse, R239, PT ;  /* 0x000000efe600b20c */ /* 0x040fe40003f46270 */
[----:B------:R-:W-:Y:S01]  /*2820*/  @!P3 FSEL R9, R9, -INF , !P5 ;  /* 0xff8000000909b808 */ /* 0x000fe20006800000 */
[----:B------:R-:W-:Y:S03]  /*2830*/  HMMA.16816.F32.BF16 R32, R132, R146, R32 ;  /* 0x000000928420723c */ /* 0x000fe60000041820 */
[----:B------:R1:W-:Y:S01]  /*2840*/  MUFU.EX2 R235, R237 ;  /* 0x000000ed00eb7308 */ /* 0x0003e20000000800 */
[----:B------:R-:W-:Y:S01]  /*2850*/  @!P3 ISETP.GE.AND P4, PT, R230, R233, PT ;  /* 0x000000e9e600b20c */ /* 0x000fe20003f86270 */
[--C-:B------:R-:W-:Y:S01]  /*2860*/  FFMA.FTZ R236, R12, UR10, -R158.reuse ;  /* 0x0000000a0cec7c23 */ /* 0x100fe2000801089e */
[----:B------:R-:W-:Y:S01]  /*2870*/  @!P3 ISETP.GE.AND P1, PT, R230, R241, PT ;  /* 0x000000f1e600b20c */ /* 0x000fe20003f26270 */
[----:B------:R-:W-:Y:S01]  /*2880*/  @!P3 VIADD R230, R232, 0x10 ;  /* 0x00000010e8e6b836 */ /* 0x000fe20000000000 */
[C---:B------:R-:W-:Y:S05]  /*2890*/  @!P3 ISETP.GE.AND P0, PT, R228.reuse, R233, PT ;  /* 0x000000e9e400b20c */ /* 0x040fea0003f06270 */
[----:B------:R-:W-:Y:S01]  /*28a0*/  MUFU.EX2 R234, R234 ;  /* 0x000000ea00ea7308 */ /* 0x000fe20000000800 */
[----:B------:R-:W-:Y:S02]  /*28b0*/  @!P3 ISETP.GE.AND P5, PT, R228, R239, PT ;  /* 0x000000efe400b20c */ /* 0x000fe40003fa6270 */
[----:B------:R-:W-:Y:S02]  /*28c0*/  @!P3 FSEL R14, R14, -INF , !P0 ;  /* 0xff8000000e0eb808 */ /* 0x000fe40004000000 */
[----:B------:R-:W-:Y:S02]  /*28d0*/  @!P3 FSEL R18, R18, -INF , !P5 ;  /* 0xff8000001212b808 */ /* 0x000fe40006800000 */
[-C--:B------:R-:W-:Y:S03]  /*28e0*/  @!P3 ISETP.GE.AND P0, PT, R230, R241.reuse, PT ;  /* 0x000000f1e600b20c */ /* 0x080fe60003f06270 */
[----:B------:R-:W-:Y:S01]  /*28f0*/  MUFU.EX2 R236, R236 ;  /* 0x000000ec00ec7308 */ /* 0x000fe20000000800 */
[----:B------:R-:W-:Y:S01]  /*2900*/  @!P3 ISETP.GE.AND P5, PT, R246, R241, PT ;  /* 0x000000f1f600b20c */ /* 0x000fe20003fa6270 */
[--C-:B-1----:R-:W-:Y:S01]  /*2910*/  FFMA.FTZ R237, R13, UR10, -R158.reuse ;  /* 0x0000000a0ded7c23 */ /* 0x102fe2000801089e */
[----:B------:R-:W-:Y:S02]  /*2920*/  @!P3 ISETP.GE.AND P6, PT, R232, R243, PT ;  /* 0x000000f3e800b20c */ /* 0x000fe40003fc6270 */
[----:B------:R-:W-:Y:S02]  /*2930*/  @!P3 FSEL R20, R20, -INF , !P0 ;  /* 0xff8000001414b808 */ /* 0x000fe40004000000 */
[----:B------:R-:W-:Y:S03]  /*2940*/  @!P3 FSEL R19, R19, -INF , !P2 ;  /* 0xff8000001313b808 */ /* 0x000fe60005000000 */
[----:B------:R-:W-:Y:S01]  /*2950*/  MUFU.EX2 R237, R237 ;  /* 0x000000ed00ed7308 */ /* 0x000fe20000000800 */
[----:B------:R-:W-:Y:S02]  /*2960*/  @!P3 FSEL R21, R21, -INF , !P5 ;  /* 0xff8000001515b808 */ /* 0x000fe40006800000 */
[----:B------:R-:W-:Y:S02]  /*2970*/  @!P3 FSEL R8, R8, -INF , !P6 ;  /* 0xff8000000808b808 */ /* 0x000fe40007000000 */
[----:B------:R-:W-:Y:S01]  /*2980*/  @!P3 FSEL R15, R15, -INF , !P4 ;  /* 0xff8000000f0fb808 */ /* 0x000fe20006000000 */
[--C-:B------:R-:W-:Y:S01]  /*2990*/  FFMA.FTZ R165, R21, UR10, -R155.reuse ;  /* 0x0000000a15a57c23 */ /* 0x100fe2000801089b */
[C---:B------:R-:W-:Y:S02]  /*29a0*/  @!P3 ISETP.GE.AND P2, PT, R246.reuse, R239, PT ;  /* 0x000000eff600b20c */ /* 0x040fe40003f46270 */
[C---:B------:R-:W-:Y:S02]  /*29b0*/  @!P3 ISETP.GE.AND P0, PT, R246.reuse, R243, PT ;  /* 0x000000f3f600b20c */ /* 0x040fe40003f06270 */
[----:B------:R-:W-:Y:S01]  /*29c0*/  @!P3 ISETP.GE.AND P5, PT, R246, R233, PT ;  /* 0x000000e9f600b20c */ /* 0x000fe20003fa6270 */
[----:B------:R-:W-:Y:S01]  /*29d0*/  @!P3 VIADD R246, R232, 0x18 ;  /* 0x00000018e8f6b836 */ /* 0x000fe20000000000 */
[----:B------:R-:W-:Y:S01]  /*29e0*/  @!P3 ISETP.GE.AND P6, PT, R228, R241, PT ;  /* 0x000000f1e400b20c */ /* 0x000fe20003fc6270 */
[----:B------:R-:W-:Y:S01]  /*29f0*/  FFMA.FTZ R232, R8, UR10, -R158 ;  /* 0x0000000a08e87c23 */ /* 0x000fe2000801089e */
[----:B------:R-:W-:Y:S01]  /*2a00*/  @!P3 ISETP.GE.AND P4, PT, R230, R239, PT ;  /* 0x000000efe600b20c */ /* 0x000fe20003f86270 */
[----:B------:R-:W-:Y:S01]  /*2a10*/  FFMA.FTZ R228, R4, UR10, -R155 ;  /* 0x0000000a04e47c23 */ /* 0x000fe2000801089b */
[----:B------:R-:W-:Y:S02]  /*2a20*/  @!P3 FSEL R16, R16, -INF , !P6 ;  /* 0xff8000001010b808 */ /* 0x000fe40007000000 */
[----:B------:R-:W-:Y:S01]  /*2a30*/  @!P3 FSEL R17, R17, -INF , !P1 ;  /* 0xff8000001111b808 */ /* 0x000fe20004800000 */
[----:B------:R-:W-:Y:S01]  /*2a40*/  MUFU.EX2 R232, R232 ;  /* 0x000000e800e87308 */ /* 0x000fe20000000800 */
[----:B------:R-:W-:Y:S02]  /*2a50*/  @!P3 FSEL R22, R22, -INF , !P4 ;  /* 0xff8000001616b808 */ /* 0x000fe40006000000 */
[C---:B------:R-:W-:Y:S02]  /*2a60*/  @!P3 ISETP.GE.AND P6, PT, R230.reuse, R243, PT ;  /* 0x000000f3e600b20c */ /* 0x040fe40003fc6270 */
[----:B------:R-:W-:Y:S01]  /*2a70*/  @!P3 ISETP.GE.AND P1, PT, R230, R233, PT ;  /* 0x000000e9e600b20c */ /* 0x000fe20003f26270 */
[--C-:B------:R-:W-:Y:S01]  /*2a80*/  FFMA.FTZ R230, R6, UR10, -R154.reuse ;  /* 0x0000000a06e67c23 */ /* 0x100fe2000801089a */
[-C--:B------:R-:W-:Y:S03]  /*2a90*/  @!P3 ISETP.GE.AND P4, PT, R246, R243.reuse, PT ;  /* 0x000000f3f600b20c */ /* 0x080fe60003f86270 */
[----:B------:R-:W1:Y:S01]  /*2aa0*/  MUFU.EX2 R228, R228 ;  /* 0x000000e400e47308 */ /* 0x000e620000000800 */
[----:B------:R-:W-:Y:S01]  /*2ab0*/  @!P3 FSEL R23, R23, -INF , !P2 ;  /* 0xff8000001717b808 */ /* 0x000fe20005000000 */
[----:B------:R-:W-:Y:S01]  /*2ac0*/  FFMA.FTZ R22, R22, UR10, -R154 ;  /* 0x0000000a16167c23 */ /* 0x000fe2000801089a */
[----:B------:R-:W-:Y:S01]  /*2ad0*/  @!P3 ISETP.GE.AND P2, PT, R248, R243, PT ;  /* 0x000000f3f800b20c */ /* 0x000fe20003f46270 */
[----:B------:R-:W-:Y:S01]  /*2ae0*/  FFMA.FTZ R243, R9, UR10, -R158 ;  /* 0x0000000a09f37c23 */ /* 0x000fe2000801089e */
[----:B------:R-:W-:Y:S01]  /*2af0*/  @!P3 FSEL R24, R24, -INF , !P6 ;  /* 0xff8000001818b808 */ /* 0x000fe20007000000 */
[----:B------:R-:W-:Y:S01]  /*2b00*/  FFMA.FTZ R23, R23, UR10, -R154 ;  /* 0x0000000a17177c23 */ /* 0x000fe2000801089a */
[----:B------:R-:W-:Y:S03]  /*2b10*/  @!P3 FSEL R26, R26, -INF , !P1 ;  /* 0xff8000001a1ab808 */ /* 0x000fe60004800000 */
[----:B------:R-:W2:Y:S01]  /*2b20*/  MUFU.EX2 R230, R230 ;  /* 0x000000e600e67308 */ /* 0x000ea20000000800 */
[----:B------:R-:W-:Y:S02]  /*2b30*/  @!P3 FSEL R28, R28, -INF , !P4 ;  /* 0xff8000001c1cb808 */ /* 0x000fe40006000000 */
[----:B------:R-:W-:Y:S02]  /*2b40*/  @!P3 FSEL R25, R25, -INF , !P0 ;  /* 0xff8000001919b808 */ /* 0x000fe40004000000 */
[----:B------:R-:W-:Y:S02]  /*2b50*/  @!P3 ISETP.GE.AND P0, PT, R248, R233, PT ;  /* 0x000000e9f800b20c */ /* 0x000fe40003f06270 */
[C---:B------:R-:W-:Y:S01]  /*2b60*/  @!P3 ISETP.GE.AND P1, PT, R246.reuse, R241, PT ;  /* 0x000000f1f600b20c */ /* 0x040fe20003f26270 */
[----:B------:R-:W-:Y:S01]  /*2b70*/  FFMA.FTZ R25, R25, UR10, -R158 ;  /* 0x0000000a19197c23 */ /* 0x000fe2000801089e */
[C---:B------:R-:W-:Y:S02]  /*2b80*/  @!P3 ISETP.GE.AND P4, PT, R246.reuse, R239, PT ;  /* 0x000000eff600b20c */ /* 0x040fe40003f86270 */
[----:B------:R-:W-:Y:S01]  /*2b90*/  @!P3 ISETP.GE.AND P6, PT, R246, R233, PT ;  /* 0x000000e9f600b20c */ /* 0x000fe20003fc6270 */
[----:B------:R-:W-:Y:S01]  /*2ba0*/  IMAD.WIDE.U32 R246, R240, -0x326172a9, RZ ;  /* 0xcd9e8d57f0f67825 */ /* 0x000fe200078e00ff */
[----:B------:R-:W-:Y:S01]  /*2bb0*/  @!P3 FSEL R29, R29, -INF , !P2 ;  /* 0xff8000001d1db808 */ /* 0x000fe20005000000 */
[----:B------:R3:W4:Y:S01]  /*2bc0*/  MUFU.EX2 R233, R243 ;  /* 0x000000f300e97308 */ /* 0x0007220000000800 */
[----:B------:R-:W-:Y:S02]  /*2bd0*/  @!P3 FSEL R27, R27, -INF , !P5 ;  /* 0xff8000001b1bb808 */ /* 0x000fe40006800000 */
[C---:B------:R-:W-:Y:S02]  /*2be0*/  @!P3 ISETP.GE.AND P5, PT, R248.reuse, R241, PT ;  /* 0x000000f1f800b20c */ /* 0x040fe40003fa6270 */
[----:B------:R-:W-:Y:S01]  /*2bf0*/  @!P3 ISETP.GE.AND P2, PT, R248, R239, PT ;  /* 0x000000eff800b20c */ /* 0x000fe20003f46270 */
[----:B------:R-:W-:Y:S01]  /*2c00*/  FFMA.FTZ R239, R15, UR10, -R157 ;  /* 0x0000000a0fef7c23 */ /* 0x000fe2000801089d */
[----:B------:R-:W-:Y:S01]  /*2c10*/  LOP3.LUT R248, R238, UR22, R163, 0x96, !PT ;  /* 0x00000016eef87c12 */ /* 0x000fe2000f8e96a3 */
[----:B------:R-:W-:Y:S01]  /*2c20*/  FFMA.FTZ R27, R27, UR10, -R157 ;  /* 0x0000000a1b1b7c23 */ /* 0x000fe2000801089d */
[----:B------:R-:W-:Y:S02]  /*2c30*/  LOP3.LUT R245, R242, UR23, R11, 0x96, !PT ;  /* 0x00000017f2f57c12 */ /* 0x000fe4000f8e960b */
[----:B------:R-:W-:Y:S01]  /*2c40*/  LOP3.LUT R240, R166, UR21, R247, 0x96, !PT ;  /* 0x00000015a6f07c12 */ /* 0x000fe2000f8e96f7 */
[----:B------:R-:W-:Y:S01]  /*2c50*/  IMAD.WIDE.U32 R166, R244, -0x2daee0ad, RZ ;  /* 0xd2511f53f4a67825 */ /* 0x000fe200078e00ff */
[----:B------:R-:W-:Y:S01]  /*2c60*/  @!P3 FSEL R33, R33, -INF , !P5 ;  /* 0xff8000002121b808 */ /* 0x000fe20006800000 */
[----:B------:R-:W-:Y:S01]  /*2c70*/  MUFU.EX2 R239, R239 ;  /* 0x000000ef00ef7308 */ /* 0x000fe20000000800 */
[----:B------:R-:W-:Y:S01]  /*2c80*/  @!P3 FSEL R31, R31, -INF , !P0 ;  /* 0xff8000001f1fb808 */ /* 0x000fe20004000000 */
[----:B------:R-:W-:Y:S01]  /*2c90*/  IMAD.WIDE.U32 R248, R248, -0x326172a9, RZ ;  /* 0xcd9e8d57f8f87825 */ /* 0x000fe200078e00ff */
[----:B------:R-:W-:Y:S02]  /*2ca0*/  LOP3.LUT R251, R250, UR20, R167, 0x96, !PT ;  /* 0x00000014fafb7c12 */ /* 0x000fe4000f8e96a7 */
        /* <DEDUP_REMOVED lines=11> */
[----:B------:R-:W-:Y:S03]  /*2d60*/  LOP3.LUT R245, R246, UR19, R11, 0x96, !PT ;  /* 0x00000013f6f57c12 */ /* 0x000fe6000f8e960b */
[----:B------:R-:W-:Y:S01]  /*2d70*/  FFMA.FTZ R238, R14, UR10, -R157 ;  /* 0x0000000a0eee7c23 */ /* 0x000fe2000801089d */
[----:B---3--:R-:W-:Y:S01]  /*2d80*/  IMAD.WIDE.U32 R242, R242, -0x326172a9, RZ ;  /* 0xcd9e8d57f2f27825 */ /* 0x008fe200078e00ff */
[----:B------:R-:W-:Y:S03]  /*2d90*/  LOP3.LUT R246, R244, UR18, R163, 0x96, !PT ;  /* 0x00000012f4f67c12 */ /* 0x000fe6000f8e96a3 */
[----:B------:R-:W-:Y:S01]  /*2da0*/  FFMA.FTZ R166, R32, UR10, -R155 ;  /* 0x0000000a20a67c23 */ /* 0x000fe2000801089b */
[----:B------:R-:W-:Y:S01]  /*2db0*/  IMAD.WIDE.U32 R250, R250, -0x326172a9, RZ ;  /* 0xcd9e8d57fafa7825 */ /* 0x000fe200078e00ff */
[----:B------:R-:W-:Y:S01]  /*2dc0*/  LOP3.LUT R241, R248, UR19, R243, 0x96, !PT ;  /* 0x00000013f8f17c12 */ /* 0x000fe2000f8e96f3 */
[----:B------:R-:W3:Y:S02]  /*2dd0*/  MUFU.EX2 R238, R238 ;  /* 0x000000ee00ee7308 */ /* 0x000ee40000000800 */
[----:B------:R-:W-:Y:S01]  /*2de0*/  FFMA.FTZ R30, R30, UR10, -R157 ;  /* 0x0000000a1e1e7c23 */ /* 0x000fe2000801089d */
[----:B------:R-:W-:Y:S01]  /*2df0*/  IMAD.WIDE.U32 R246, R246, -0x326172a9, RZ ;  /* 0xcd9e8d57f6f67825 */ /* 0x000fe200078e00ff */
[----:B------:R-:W-:Y:S02]  /*2e00*/  LOP3.LUT R244, R10, UR17, R251, 0x96, !PT ;  /* 0x000000110af47c12 */ /* 0x000fe4000f8e96fb */
[----:B------:R-:W-:Y:S01]  /*2e10*/  PRMT R243, R250, 0x7770, RZ ;  /* 0x00007770faf37816 */ /* 0x000fe200000000ff */
[----:B------:R-:W-:Y:S01]  /*2e20*/  IMAD.WIDE.U32 R10, R241, -0x2daee0ad, RZ ;  /* 0xd2511f53f10a7825 */ /* 0x000fe200078e00ff */
[----:B------:R-:W-:Y:S02]  /*2e30*/  LOP3.LUT R247, R242, UR17, R247, 0x96, !PT ;  /* 0x00000011f2f77c12 */ /* 0x000fe4000f8e96f7 */
[----:B------:R-:W-:Y:S01]  /*2e40*/  MUFU.EX2 R166, R166 ;  /* 0x000000a600a67308 */ /* 0x000fe20000000800 */
[----:B------:R-:W-:Y:S01]  /*2e50*/  FFMA.FTZ R241, R17, UR10, -R155 ;  /* 0x0000000a11f17c23 */ /* 0x000fe2000801089b */
[--C-:B------:R-:W-:Y:S01]  /*2e60*/  FFMA.FTZ R242, R18, UR10, -R154.reuse ;  /* 0x0000000a12f27c23 */ /* 0x100fe2000801089a */
[----:B------:R-:W-:Y:S01]  /*2e70*/  LOP3.LUT R9, R162, UR16, R11, 0x96, !PT ;  /* 0x00000010a2097c12 */ /* 0x000fe2000f8e960b */
[----:B------:R-:W-:Y:S01]  /*2e80*/  IMAD.WIDE.U32 R14, R245, -0x2daee0ad, RZ ;  /* 0xd2511f53f50e7825 */ /* 0x000fe200078e00ff */
[C---:B------:R-:W-:Y:S02]  /*2e90*/  PRMT R163, R246.reuse, 0x7770, RZ ;  /* 0x00007770f6a37816 */ /* 0x040fe400000000ff */
[C---:B------:R-:W-:Y:S03]  /*2ea0*/  PRMT R162, R246.reuse, 0x7771, RZ ;  /* 0x00007771f6a27816 */ /* 0x040fe600000000ff */
[----:B------:R-:W3:Y:S01]  /*2eb0*/  MUFU.EX2 R241, R241 ;  /* 0x000000f100f17308 */ /* 0x000ee20000000800 */
[----:B------:R-:W-:Y:S01]  /*2ec0*/  PRMT R18, R246, 0x7772, RZ ;  /* 0x00007772f6127816 */ /* 0x000fe200000000ff */
[----:B------:R-:W-:Y:S01]  /*2ed0*/  FFMA.FTZ R34, R34, UR10, -R154 ;  /* 0x0000000a22227c23 */ /* 0x000fe2000801089a */
[----:B------:R-:W-:Y:S02]  /*2ee0*/  PRMT R17, R246, 0x7773, RZ ;  /* 0x00007773f6117816 */ /* 0x000fe400000000ff */
[C---:B------:R-:W-:Y:S02]  /*2ef0*/  PRMT R246, R244.reuse, 0x7632, R246 ;  /* 0x00007632f4f67816 */ /* 0x040fe400000000f6 */
[----:B------:R-:W-:Y:S03]  /*2f00*/  LOP3.LUT R245, R244, 0xff, RZ, 0xc0, !PT ;  /* 0x000000fff4f57812 */ /* 0x000fe600078ec0ff */
[----:B------:R-:W-:Y:S01]  /*2f10*/  MUFU.EX2 R242, R242 ;  /* 0x000000f200f27308 */ /* 0x000fe20000000800 */
[----:B------:R-:W-:Y:S02]  /*2f20*/  LOP3.LUT R246, R246, 0xff, RZ, 0xc0, !PT ;  /* 0x000000fff6f67812 */ /* 0x000fe400078ec0ff */
[----:B------:R-:W-:Y:S02]  /*2f30*/  ISETP.LE.U32.AND P0, PT, R245, UR4, PT ;  /* 0x00000004f5007c0c */ /* 0x000fe4000bf03070 */
[----:B------:R-:W-:Y:S02]  /*2f40*/  ISETP.LE.U32.AND P5, PT, R246, UR4, PT ;  /* 0x00000004f6007c0c */ /* 0x000fe4000bfa3070 */
[C---:B------:R-:W-:Y:S03]  /*2f50*/  LOP3.LUT R246, R247.reuse, 0xffff, RZ, 0xc0, !PT ;  /* 0x0000fffff7f67812 */ /* 0x040fe600078ec0ff */
[----:B------:R-:W-:Y:S01]  /*2f60*/  MUFU.EX2 R169, R30 ;  /* 0x0000001e00a97308 */ /* 0x000fe20000000800 */
[----:B------:R-:W-:Y:S02]  /*2f70*/  SHF.R.U32.HI R245, RZ, 0x18, R244 ;  /* 0x00000018fff57819 */ /* 0x000fe400000116f4 */
[----:B------:R-:W-:Y:S02]  /*2f80*/  SHF.R.U32.HI R21, RZ, 0x8, R246 ;  /* 0x00000008ff157819 */ /* 0x000fe400000116f6 */
[----:B------:R-:W-:Y:S02]  /*2f90*/  LOP3.LUT R246, R247, 0xff, RZ, 0xc0, !PT ;  /* 0x000000fff7f67812 */ /* 0x000fe400078ec0ff */
[----:B------:R-:W-:Y:S01]  /*2fa0*/  LOP3.LUT R21, R21, 0xffff, RZ, 0xc0, !PT ;  /* 0x0000ffff15157812 */ /* 0x000fe200078ec0ff */
[----:B-1----:R-:W-:Y:S01]  /*2fb0*/  @!P0 FADD.FTZ R228, -R228, -RZ ;  /* 0x800000ffe4e48221 */ /* 0x002fe20000010100 */
[----:B------:R-:W-:Y:S01]  /*2fc0*/  ISETP.LE.U32.AND P2, PT, R246, UR4, PT ;  /* 0x00000004f6007c0c */ /* 0x000fe2000bf43070 */
[----:B--2---:R-:W-:Y:S01]  /*2fd0*/  @!P5 FADD.FTZ R230, -R230, -RZ ;  /* 0x800000ffe6e6d221 */ /* 0x004fe20000010100 */
[----:B------:R-:W-:Y:S01]  /*2fe0*/  ISETP.LE.U32.AND P3, PT, R21, UR4, PT ;  /* 0x0000000415007c0c */ /* 0x000fe2000bf63070 */
[----:B------:R-:W-:Y:S01]  /*2ff0*/  MUFU.EX2 R246, R22 ;  /* 0x0000001600f67308 */ /* 0x000fe20000000800 */
[----:B------:R-:W-:Y:S01]  /*3000*/  ISETP.LE.U32.AND P6, PT, R243, UR4, PT ;  /* 0x00000004f3007c0c */ /* 0x000fe2000bfc3070 */
[--C-:B------:R-:W-:Y:S01]  /*3010*/  FFMA.FTZ R243, R19, UR10, -R154.reuse ;  /* 0x0000000a13f37c23 */ /* 0x100fe2000801089a */
[----:B------:R-:W-:Y:S01]  /*3020*/  LOP3.LUT R244, R244, 0xffff, RZ, 0xc0, !PT ;  /* 0x0000fffff4f47812 */ /* 0x000fe200078ec0ff */
[----:B------:R-:W-:Y:S01]  /*3030*/  FFMA.FTZ R19, R20, UR10, -R155 ;  /* 0x0000000a14137c23 */ /* 0x000fe2000801089b */
[----:B------:R-:W-:Y:S01]  /*3040*/  ISETP.LE.U32.AND P5, PT, R163, UR4, PT ;  /* 0x00000004a3007c0c */ /* 0x000fe2000bfa3070 */
[----:B------:R-:W-:Y:S01]  /*3050*/  FFMA.FTZ R154, R35, UR10, -R154 ;  /* 0x0000000a239a7c23 */ /* 0x000fe2000801089a */
[----:B------:R-:W-:Y:S03]  /*3060*/  ISETP.LE.U32.AND P1, PT, R245, UR4, PT ;  /* 0x00000004f5007c0c */ /* 0x000fe6000bf23070 */
[----:B------:R-:W-:Y:S01]  /*3070*/  MUFU.EX2 R243, R243 ;  /* 0x000000f300f37308 */ /* 0x000fe20000000800 */
[----:B------:R-:W-:Y:S01]  /*3080*/  SHF.R.U32.HI R245, RZ, 0x8, R244 ;  /* 0x00000008fff57819 */ /* 0x000fe200000116f4 */
[----:B------:R-:W-:Y:S01]  /*3090*/  @!P2 FADD.FTZ R232, -R232, -RZ ;  /* 0x800000ffe8e8a221 */ /* 0x000fe20000010100 */
[----:B------:R-:W-:Y:S01]  /*30a0*/  ISETP.GT.U32.AND P2, PT, R162, UR4, PT ;  /* 0x00000004a2007c0c */ /* 0x000fe2000bf44070 */
[----:B----4-:R-:W-:Y:S01]  /*30b0*/  @!P3 FADD.FTZ R233, -R233, -RZ ;  /* 0x800000ffe9e9b221 */ /* 0x010fe20000010100 */
[----:B------:R-:W-:Y:S02]  /*30c0*/  ISETP.GT.U32.AND P3, PT, R18, UR4, PT ;  /* 0x0000000412007c0c */ /* 0x000fe4000bf64070 */
[----:B------:R-:W-:Y:S03]  /*30d0*/  LOP3.LUT R245, R245, 0xffff, RZ, 0xc0, !PT ;  /* 0x0000fffff5f57812 */ /* 0x000fe600078ec0ff */
[----:B------:R1:W2:Y:S01]  /*30e0*/  MUFU.EX2 R244, R19 ;  /* 0x0000001300f47308 */ /* 0x0002a20000000800 */
[----:B------:R-:W-:Y:S01]  /*30f0*/  LOP3.LUT R251, R240, UR16, R15, 0x96, !PT ;  /* 0x00000010f0fb7c12 */ /* 0x000fe2000f8e960f */
[----:B------:R-:W-:Y:S01]  /*3100*/  @!P5 FADD.FTZ R236, -R236, -RZ ;  /* 0x800000ffececd221 */ /* 0x000fe20000010100 */
[----:B------:R-:W-:Y:S01]  /*3110*/  ISETP.GT.U32.AND P5, PT, R17, UR4, PT ;  /* 0x0000000411007c0c */ /* 0x000fe2000bfa4070 */
[----:B------:R-:W-:Y:S01]  /*3120*/  @!P1 FADD.FTZ R231, -R231, -RZ ;  /* 0x800000ffe7e79221 */ /* 0x000fe20000010100 */
[----:B------:R-:W-:Y:S01]  /*3130*/  ISETP.LE.U32.AND P4, PT, R245, UR4, PT ;  /* 0x00000004f5007c0c */ /* 0x000fe2000bf83070 */
[----:B------:R-:W-:Y:S01]  /*3140*/  FFMA.FTZ R240, R16, UR10, -R155 ;  /* 0x0000000a10f07c23 */ /* 0x000fe2000801089b */
[----:B------:R-:W-:Y:S01]  /*3150*/  PRMT R248, R250, 0x7771, RZ ;  /* 0x00007771faf87816 */ /* 0x000fe200000000ff */
[----:B------:R-:W-:Y:S01]  /*3160*/  @P2 FADD.FTZ R237, -R237, -RZ ;  /* 0x800000ffeded2221 */ /* 0x000fe20000010100 */
[----:B------:R-:W-:Y:S01]  /*3170*/  PRMT R252, R14, 0x7770, RZ ;  /* 0x000077700efc7816 */ /* 0x000fe200000000ff */
[----:B---3--:R-:W-:Y:S01]  /*3180*/  @P3 FADD.FTZ R238, -R238, -RZ ;  /* 0x800000ffeeee3221 */ /* 0x008fe20000010100 */
[----:B------:R-:W-:Y:S01]  /*3190*/  LOP3.LUT R17, R251, 0xff, RZ, 0xc0, !PT ;  /* 0x000000fffb117812 */ /* 0x000fe200078ec0ff */
[----:B------:R-:W-:Y:S01]  /*31a0*/  MUFU.EX2 R245, R165 ;  /* 0x000000a500f57308 */ /* 0x000fe20000000800 */
[----:B------:R-:W-:Y:S01]  /*31b0*/  SHF.R.U32.HI R21, RZ, 0x18, R247 ;  /* 0x00000018ff157819 */ /* 0x000fe200000116f7 */
[----:B------:R-:W-:Y:S01]  /*31c0*/  FFMA.FTZ R155, R33, UR10, -R155 ;  /* 0x0000000a219b7c23 */ /* 0x000fe2000801089b */
[----:B------:R-:W-:Y:S01]  /*31d0*/  ISETP.GT.U32.AND P1, PT, R248, UR4, PT ;  /* 0x00000004f8007c0c */ /* 0x000fe2000bf24070 */
[----:B------:R-:W-:Y:S01]  /*31e0*/  @P5 FADD.FTZ R239, -R239, -RZ ;  /* 0x800000ffefef5221 */ /* 0x000fe20000010100 */
[----:B-1----:R-:W-:Y:S01]  /*31f0*/  PRMT R19, R247, 0x7632, R19 ;  /* 0x00007632f7137816 */ /* 0x002fe20000000013 */
[----:B------:R-:W-:Y:S01]  /*3200*/  @!P4 FADD.FTZ R229, -R229, -RZ ;  /* 0x800000ffe5e5c221 */ /* 0x000fe20000010100 */
[----:B------:R-:W-:Y:S03]  /*3210*/  ISETP.LE.U32.AND P2, PT, R252, UR4, PT ;  /* 0x00000004fc007c0c */ /* 0x000fe6000bf43070 */
[----:B------:R-:W1:Y:S01]  /*3220*/  MUFU.EX2 R247, R23 ;  /* 0x0000001700f77308 */ /* 0x000e620000000800 */
[----:B------:R-:W-:Y:S02]  /*3230*/  ISETP.LE.U32.AND P3, PT, R17, UR4, PT ;  /* 0x0000000411007c0c */ /* 0x000fe4000bf63070 */
[----:B------:R-:W-:Y:S02]  /*3240*/  LOP3.LUT R252, R251, 0xffff, RZ, 0xc0, !PT ;  /* 0x0000fffffbfc7812 */ /* 0x000fe400078ec0ff */
[----:B------:R-:W-:Y:S02]  /*3250*/  SHF.R.U32.HI R17, RZ, 0x18, R251 ;  /* 0x00000018ff117819 */ /* 0x000fe400000116fb */
[----:B------:R-:W-:Y:S01]  /*3260*/  LOP3.LUT R19, R19, 0xff, RZ, 0xc0, !PT ;  /* 0x000000ff13137812 */ /* 0x000fe200078ec0ff */
[----:B------:R-:W-:Y:S01]  /*3270*/  @P1 FADD.FTZ R241, -R241, -RZ ;  /* 0x800000fff1f11221 */ /* 0x000fe20000010100 */
[----:B------:R-:W-:Y:S01]  /*3280*/  SHF.R.U32.HI R252, RZ, 0x8, R252 ;  /* 0x00000008fffc7819 */ /* 0x000fe200000116fc */
[----:B------:R-:W3:Y:S01]  /*3290*/  MUFU.EX2 R240, R240 ;  /* 0x000000f000f07308 */ /* 0x000ee20000000800 */
[----:B------:R-:W-:Y:S01]  /*32a0*/  ISETP.LE.U32.AND P5, PT, R17, UR4, PT ;  /* 0x0000000411007c0c */ /* 0x000fe2000bfa3070 */
[----:B------:R-:W-:Y:S01]  /*32b0*/  @!P2 FADD.FTZ R166, -R166, -RZ ;  /* 0x800000ffa6a6a221 */ /* 0x000fe20000010100 */
[----:B------:R-:W-:Y:S01]  /*32c0*/  ISETP.LE.U32.AND P0, PT, R19, UR4, PT ;  /* 0x0000000413007c0c */ /* 0x000fe2000bf03070 */
[--C-:B------:R-:W-:Y:S01]  /*32d0*/  FFMA.FTZ R19, R24, UR10, -R158.reuse ;  /* 0x0000000a18137c23 */ /* 0x100fe2000801089e */
[----:B------:R-:W-:Y:S01]  /*32e0*/  ISETP.LE.U32.AND P4, PT, R21, UR4, PT ;  /* 0x0000000415007c0c */ /* 0x000fe2000bf83070 */
[--C-:B------:R-:W-:Y:S01]  /*32f0*/  FFMA.FTZ R21, R28, UR10, -R158.reuse ;  /* 0x0000000a1c157c23 */ /* 0x100fe2000801089e */
[----:B------:R-:W-:Y:S01]  /*3300*/  LOP3.LUT R17, R252, 0xffff, RZ, 0xc0, !PT ;  /* 0x0000fffffc117812 */ /* 0x000fe200078ec0ff */
[----:B------:R-:W-:Y:S01]  /*3310*/  FFMA.FTZ R158, R29, UR10, -R158 ;  /* 0x0000000a1d9e7c23 */ /* 0x000fe2000801089e */
[----:B------:R-:W-:Y:S01]  /*3320*/  PRMT R161, R14, 0x7771, RZ ;  /* 0x000077710ea17816 */ /* 0x000fe200000000ff */
[----:B------:R4:W-:Y:S01]  /*3330*/  MUFU.EX2 R248, R19 ;  /* 0x0000001300f87308 */ /* 0x0009e20000000800 */
[----:B------:R-:W-:Y:S01]  /*3340*/  ISETP.LE.U32.AND P1, PT, R17, UR4, PT ;  /* 0x0000000411007c0c */ /* 0x000fe2000bf23070 */
[----:B--2---:R-:W-:Y:S01]  /*3350*/  @!P3 FADD.FTZ R244, -R244, -RZ ;  /* 0x800000fff4f4b221 */ /* 0x004fe20000010100 */
[C---:B------:R-:W-:Y:S01]  /*3360*/  PRMT R159, R14.reuse, 0x7772, RZ ;  /* 0x000077720e9f7816 */ /* 0x040fe200000000ff */
[----:B-1----:R-:W-:Y:S01]  /*3370*/  @!P5 FADD.FTZ R247, -R247, -RZ ;  /* 0x800000fff7f7d221 */ /* 0x002fe20000010100 */
[----:B------:R-:W-:Y:S01]  /*3380*/  PRMT R14, R14, 0x7773, RZ ;  /* 0x000077730e0e7816 */ /* 0x000fe200000000ff */
[----:B------:R-:W-:Y:S01]  /*3390*/  @!P0 FADD.FTZ R234, -R234, -RZ ;  /* 0x800000ffeaea8221 */ /* 0x000fe20000010100 */
[C---:B------:R-:W-:Y:S01]  /*33a0*/  PRMT R249, R250.reuse, 0x7772, RZ ;  /* 0x00007772faf97816 */ /* 0x040fe200000000ff */
[----:B------:R-:W-:Y:S01]  /*33b0*/  @!P4 FADD.FTZ R235, -R235, -RZ ;  /* 0x800000ffebebc221 */ /* 0x000fe20000010100 */
[----:B------:R-:W-:Y:S01]  /*33c0*/  PRMT R250, R250, 0x7773, RZ ;  /* 0x00007773fafa7816 */ /* 0x000fe200000000ff */
[----:B------:R-:W-:Y:S01]  /*33d0*/  MUFU.EX2 R165, R158 ;  /* 0x0000009e00a57308 */ /* 0x000fe20000000800 */
[----:B------:R-:W-:Y:S01]  /*33e0*/  PRMT R13, R10, 0x7770, RZ ;  /* 0x000077700a0d7816 */ /* 0x000fe200000000ff */
[----:B---3--:R-:W-:Y:S01]  /*33f0*/  @!P6 FADD.FTZ R240, -R240, -RZ ;  /* 0x800000fff0f0e221 */ /* 0x008fe20000010100 */
[C---:B------:R-:W-:Y:S01]  /*3400*/  PRMT R15, R10.reuse, 0x7771, RZ ;  /* 0x000077710a0f7816 */ /* 0x040fe200000000ff */
[----:B------:R-:W-:Y:S01]  /*3410*/  @!P1 FADD.FTZ R245, -R245, -RZ ;  /* 0x800000fff5f59221 */ /* 0x000fe20000010100 */
[C---:B------:R-:W-:Y:S02]  /*3420*/  PRMT R11, R10.reuse, 0x7772, RZ ;  /* 0x000077720a0b7816 */ /* 0x040fe400000000ff */
[----:B------:R-:W-:Y:S03]  /*3430*/  PRMT R10, R10, 0x7773, RZ ;  /* 0x000077730a0a7816 */ /* 0x000fe600000000ff */
[----:B------:R-:W1:Y:S01]  /*3440*/  MUFU.EX2 R167, R155 ;  /* 0x0000009b00a77308 */ /* 0x000e620000000800 */
[----:B------:R-:W-:Y:S02]  /*3450*/  ISETP.GT.U32.AND P5, PT, R14, UR4, PT ;  /* 0x000000040e007c0c */ /* 0x000fe4000bfa4070 */
[----:B------:R-:W-:Y:S02]  /*3460*/  F2FP.RELU.BF16.F32.PACK_AB R14, R229, R228 ;  /* 0x000000e4e50e723e */ /* 0x000fe400000018ff */
[----:B------:R-:W-:Y:S02]  /*3470*/  ISETP.GT.U32.AND P0, PT, R249, UR4, PT ;  /* 0x00000004f9007c0c */ /* 0x000fe4000bf04070 */
[----:B------:R-:W-:Y:S01]  /*3480*/  ISETP.GT.U32.AND P4, PT, R250, UR4, PT ;  /* 0x00000004fa007c0c */ /* 0x000fe2000bf84070 */
[----:B------:R2:W-:Y:S01]  /*3490*/  STS [R191], R14 ;  /* 0x0000000ebf007388 */ /* 0x0005e20000000800 */
[----:B------:R-:W-:Y:S01]  /*34a0*/  ISETP.GT.U32.AND P2, PT, R10, UR4, PT ;  /* 0x000000040a007c0c */ /* 0x000fe2000bf44070 */
[--C-:B------:R-:W-:Y:S01]  /*34b0*/  FFMA.FTZ R250, R26, UR10, -R157.reuse ;  /* 0x0000000a1afa7c23 */ /* 0x100fe2000801089d */
[----:B------:R-:W-:Y:S01]  /*34c0*/  F2FP.RELU.BF16.F32.PACK_AB R10, R231, R230 ;  /* 0x000000e6e70a723e */ /* 0x000fe200000018ff */
[----:B------:R-:W-:Y:S01]  /*34d0*/  MUFU.EX2 R249, R25 ;  /* 0x0000001900f97308 */ /* 0x000fe20000000800 */
[----:B------:R-:W-:Y:S01]  /*34e0*/  PRMT R18, R251, 0x7632, R18 ;  /* 0x00007632fb127816 */ /* 0x000fe20000000012 */
[----:B------:R-:W-:Y:S01]  /*34f0*/  FFMA.FTZ R157, R31, UR10, -R157 ;  /* 0x0000000a1f9d7c23 */ /* 0x000fe2000801089d */
[----:B------:R-:W-:Y:S01]  /*3500*/  ISETP.GT.U32.AND P1, PT, R161, UR4, PT ;  /* 0x00000004a1007c0c */ /* 0x000fe2000bf24070 */
[----:B------:R3:W-:Y:S01]  /*3510*/  STS [R191+0x400], R10 ;  /* 0x0004000abf007388 */ /* 0x0007e20000000800 */
[----:B------:R-:W-:Y:S01]  /*3520*/  LOP3.LUT R18, R18, 0xff, RZ, 0xc0, !PT ;  /* 0x000000ff12127812 */ /* 0x000fe200078ec0ff */
[----:B------:R-:W-:Y:S01]  /*3530*/  @P0 FADD.FTZ R242, -R242, -RZ ;  /* 0x800000fff2f20221 */ /* 0x000fe20000010100 */
[----:B----4-:R-:W-:Y:S01]  /*3540*/  LOP3.LUT R19, R9, 0xff, RZ, 0xc0, !PT ;  /* 0x000000ff09137812 */ /* 0x010fe200078ec0ff */
[----:B------:R-:W-:Y:S01]  /*3550*/  @P4 FADD.FTZ R243, -R243, -RZ ;  /* 0x800000fff3f34221 */ /* 0x000fe20000010100 */
[----:B------:R-:W-:Y:S01]  /*3560*/  ISETP.LE.U32.AND P6, PT, R18, UR4, PT ;  /* 0x0000000412007c0c */ /* 0x000fe2000bfc3070 */
[----:B------:R-:W-:Y:S01]  /*3570*/  MUFU.EX2 R250, R250 ;  /* 0x000000fa00fa7308 */ /* 0x000fe20000000800 */
[C---:B------:R-:W-:Y:S02]  /*3580*/  LOP3.LUT R17, R9.reuse, 0xffff, RZ, 0xc0, !PT ;  /* 0x0000ffff09117812 */ /* 0x040fe400078ec0ff */
[----:B------:R-:W-:Y:S02]  /*3590*/  PRMT R18, R9, 0x7632, R18 ;  /* 0x0000763209127816 */ /* 0x000fe40000000012 */
[----:B------:R-:W-:Y:S01]  /*35a0*/  SHF.R.U32.HI R9, RZ, 0x18, R9 ;  /* 0x00000018ff097819 */ /* 0x000fe20000011609 */
[----:B-1----:R-:W-:Y:S01]  /*35b0*/  @P1 FADD.FTZ R167, -R167, -RZ ;  /* 0x800000ffa7a71221 */ /* 0x002fe20000010100 */
[----:B------:R-:W-:Y:S03]  /*35c0*/  F2FP.RELU.BF16.F32.PACK_AB R158, R241, R240 ;  /* 0x000000f0f19e723e */ /* 0x000fe600000018ff */
[----:B------:R-:W1:Y:S01]  /*35d0*/  MUFU.EX2 R171, R154 ;  /* 0x0000009a00ab7308 */ /* 0x000e620000000800 */
[----:B------:R-:W-:Y:S02]  /*35e0*/  F2FP.RELU.BF16.F32.PACK_AB R30, R243, R242 ;  /* 0x000000f2f31e723e */ /* 0x000fe400000018ff */
[----:B------:R-:W-:Y:S01]  /*35f0*/  LOP3.LUT R18, R18, 0xff, RZ, 0xc0, !PT ;  /* 0x000000ff12127812 */ /* 0x000fe200078ec0ff */
[----:B------:R-:W-:Y:S01]  /*3600*/  STS [R203], R158 ;  /* 0x0000009ecb007388 */ /* 0x000fe20000000800 */
[----:B------:R-:W-:Y:S01]  /*3610*/  ISETP.LE.U32.AND P1, PT, R9, UR4, PT ;  /* 0x0000000409007c0c */ /* 0x000fe2000bf23070 */
[----:B------:R-:W-:Y:S01]  /*3620*/  @!P6 FADD.FTZ R246, -R246, -RZ ;  /* 0x800000fff6f6e221 */ /* 0x000fe20000010100 */
[----:B------:R-:W-:Y:S01]  /*3630*/  F2FP.RELU.BF16.F32.PACK_AB R9, R233, R232 ;  /* 0x000000e8e909723e */ /* 0x000fe200000018ff */
[----:B------:R-:W-:Y:S01]  /*3640*/  STS [R203+0x400], R30 ;  /* 0x0004001ecb007388 */ /* 0x000fe20000000800 */
[----:B------:R-:W-:Y:S01]  /*3650*/  F2FP.RELU.BF16.F32.PACK_AB R162, R235, R234 ;  /* 0x000000eaeba2723e */ /* 0x000fe200000018ff */
[----:B------:R-:W-:Y:S01]  /*3660*/  MUFU.EX2 R170, R34 ;  /* 0x0000002200aa7308 */ /* 0x000fe20000000800 */
[----:B------:R-:W-:Y:S01]  /*3670*/  SHF.R.U32.HI R17, RZ, 0x8, R17 ;  /* 0x00000008ff117819 */ /* 0x000fe20000011611 */
[----:B------:R-:W-:Y:S01]  /*3680*/  STS [R191+0x1000], R9 ;  /* 0x00100009bf007388 */ /* 0x000fe20000000800 */
[----:B------:R-:W-:Y:S02]  /*3690*/  ISETP.LE.U32.AND P3, PT, R18, UR4, PT ;  /* 0x0000000412007c0c */ /* 0x000fe4000bf63070 */
[----:B------:R-:W-:Y:S01]  /*36a0*/  F2FP.RELU.BF16.F32.PACK_AB R26, R237, R236 ;  /* 0x000000eced1a723e */ /* 0x000fe200000018ff */
[----:B------:R-:W-:Y:S01]  /*36b0*/  STS [R191+0x1400], R162 ;  /* 0x001400a2bf007388 */ /* 0x000fe20000000800 */
[----:B------:R-:W-:Y:S03]  /*36c0*/  F2FP.RELU.BF16.F32.PACK_AB R18, R239, R238 ;  /* 0x000000eeef12723e */ /* 0x000fe600000018ff */
[----:B------:R-:W4:Y:S01]  /*36d0*/  MUFU.EX2 R251, R27 ;  /* 0x0000001b00fb7308 */ /* 0x000f220000000800 */
[----:B------:R-:W-:Y:S01]  /*36e0*/  LOP3.LUT R17, R17, 0xffff, RZ, 0xc0, !PT ;  /* 0x0000ffff11117812 */ /* 0x000fe200078ec0ff */
[----:B------:R4:W-:Y:S01]  /*36f0*/  STS [R203+0x1000], R26 ;  /* 0x0010001acb007388 */ /* 0x0009e20000000800 */
[----:B------:R-:W-:Y:S01]  /*3700*/  F2FP.RELU.BF16.F32.PACK_AB R22, R245, R244 ;  /* 0x000000f4f516723e */ /* 0x000fe200000018ff */
[----:B-1----:R-:W-:Y:S01]  /*3710*/  @P5 FADD.FTZ R171, -R171, -RZ ;  /* 0x800000ffabab5221 */ /* 0x002fe20000010100 */
[----:B--2---:R-:W-:Y:S01]  /*3720*/  F2FP.RELU.BF16.F32.PACK_AB R14, R247, R246 ;  /* 0x000000f6f70e723e */ /* 0x004fe200000018ff */
[----:B------:R1:W-:Y:S01]  /*3730*/  STS [R203+0x1400], R18 ;  /* 0x00140012cb007388 */ /* 0x0003e20000000800 */
[----:B------:R-:W-:Y:S03]  /*3740*/  ISETP.LE.U32.AND P0, PT, R19, UR4, PT ;  /* 0x0000000413007c0c */ /* 0x000fe6000bf03070 */
[----:B------:R-:W2:Y:S01]  /*3750*/  MUFU.EX2 R174, R157 ;  /* 0x0000009d00ae7308 */ /* 0x000ea20000000800 */
[----:B------:R-:W-:Y:S01]  /*3760*/  ISETP.LE.U32.AND P4, PT, R17, UR4, PT ;  /* 0x0000000411007c0c */ /* 0x000fe2000bf83070 */
[----:B------:R1:W-:Y:S01]  /*3770*/  STS [R193], R22 ;  /* 0x00000016c1007388 */ /* 0x0003e20000000800 */
[----:B---3--:R-:W-:Y:S01]  /*3780*/  F2FP.RELU.BF16.F32.PACK_AB R10, R167, R166 ;  /* 0x000000a6a70a723e */ /* 0x008fe200000018ff */
[----:B------:R-:W-:Y:S01]  /*3790*/  @!P3 FADD.FTZ R250, -R250, -RZ ;  /* 0x800000fffafab221 */ /* 0x000fe20000010100 */
[----:B------:R-:W-:Y:S01]  /*37a0*/  ISETP.GT.U32.AND P6, PT, R159, UR4, PT ;  /* 0x000000049f007c0c */ /* 0x000fe2000bfc4070 */
[----:B------:R3:W-:Y:S01]  /*37b0*/  STS [R193+0x400], R14 ;  /* 0x0004000ec1007388 */ /* 0x0007e20000000800 */
[----:B------:R-:W-:Y:S03]  /*37c0*/  ISETP.GT.U32.AND P3, PT, R11, UR4, PT ;  /* 0x000000040b007c0c */ /* 0x000fe6000bf64070 */
[----:B------:R-:W1:Y:S01]  /*37d0*/  MUFU.EX2 R252, R21 ;  /* 0x0000001500fc7308 */ /* 0x000e620000000800 */
[----:B----4-:R-:W-:Y:S01]  /*37e0*/  @!P1 FADD.FTZ R251, -R251, -RZ ;  /* 0x800000fffbfb9221 */ /* 0x010fe20000010100 */
[----:B------:R4:W-:Y:S01]  /*37f0*/  STS [R173], R10 ;  /* 0x0000000aad007388 */ /* 0x0009e20000000800 */
[----:B------:R-:W-:Y:S01]  /*3800*/  FSETP.GE.FTZ.AND P5, PT, R229, RZ, PT ;  /* 0x000000ffe500720b */ /* 0x000fe20003fb6000 */
[----:B------:R-:W-:Y:S01]  /*3810*/  @!P0 FADD.FTZ R248, -R248, -RZ ;  /* 0x800000fff8f88221 */ /* 0x000fe20000010100 */
[----:B------:R-:W-:Y:S01]  /*3820*/  ISETP.LE.U32.AND P0, PT, R13, UR4, PT ;  /* 0x000000040d007c0c */ /* 0x000fe2000bf03070 */
[----:B------:R-:W-:Y:S01]  /*3830*/  @!P4 FADD.FTZ R249, -R249, -RZ ;  /* 0x800000fff9f9c221 */ /* 0x000fe20000010100 */
[----:B------:R-:W-:Y:S01]  /*3840*/  ISETP.GT.U32.AND P4, PT, R15, UR4, PT ;  /* 0x000000040f007c0c */ /* 0x000fe2000bf84070 */
[----:B--2---:R-:W-:Y:S01]  /*3850*/  @P2 FADD.FTZ R174, -R174, -RZ ;  /* 0x800000ffaeae2221 */ /* 0x004fe20000010100 */
[----:B------:R-:W-:Y:S02]  /*3860*/  @P6 FADD.FTZ R170, -R170, -RZ ;  /* 0x800000ffaaaa6221 */ /* 0x000fe40000010100 */
[----:B------:R-:W-:Y:S01]  /*3870*/  F2FP.RELU.BF16.F32.PACK_AB R26, R249, R248 ;  /* 0x000000f8f91a723e */ /* 0x000fe200000018ff */
[----:B------:R-:W-:Y:S01]  /*3880*/  @P3 FADD.FTZ R169, -R169, -RZ ;  /* 0x800000ffa9a93221 */ /* 0x000fe20000010100 */
[----:B------:R-:W-:Y:S02]  /*3890*/  FSETP.GE.FTZ.AND P1, PT, R245, RZ, PT ;  /* 0x000000fff500720b */ /* 0x000fe40003f36000 */
[----:B-1----:R-:W-:Y:S02]  /*38a0*/  F2FP.RELU.BF16.F32.PACK_AB R18, R171, R170 ;  /* 0x000000aaab12723e */ /* 0x002fe400000018ff */
[----:B------:R-:W-:Y:S01]  /*38b0*/  FSETP.GE.FTZ.AND P3, PT, R241, RZ, PT ;  /* 0x000000fff100720b */ /* 0x000fe20003f76000 */
[----:B------:R-:W-:Y:S01]  /*38c0*/  @!P0 FADD.FTZ R252, -R252, -RZ ;  /* 0x800000fffcfc8221 */ /* 0x000fe20000010100 */
[----:B------:R-:W-:Y:S01]  /*38d0*/  F2FP.RELU.BF16.F32.PACK_AB R22, R251, R250 ;  /* 0x000000fafb16723e */ /* 0x000fe200000018ff */
[----:B------:R-:W-:Y:S01]  /*38e0*/  @P4 FADD.FTZ R165, -R165, -RZ ;  /* 0x800000ffa5a54221 */ /* 0x000fe20000010100 */
[----:B------:R-:W-:Y:S01]  /*38f0*/  STS [R173+0x400], R18 ;  /* 0x00040012ad007388 */ /* 0x000fe20000000800 */
[----:B------:R-:W-:Y:S02]  /*3900*/  FSETP.GE.FTZ.AND P0, PT, R228, RZ, PT ;  /* 0x000000ffe400720b */ /* 0x000fe40003f16000 */
[----:B------:R-:W-:Y:S01]  /*3910*/  FSETP.GE.FTZ.AND P4, PT, R240, RZ, PT ;  /* 0x000000fff000720b */ /* 0x000fe20003f96000 */
[----:B------:R-:W-:Y:S01]  /*3920*/  STS [R193+0x1000], R26 ;  /* 0x0010001ac1007388 */ /* 0x000fe20000000800 */
[----:B---3--:R-:W-:Y:S02]  /*3930*/  F2FP.RELU.BF16.F32.PACK_AB R14, R165, R252 ;  /* 0x000000fca50e723e */ /* 0x008fe400000018ff */
[----:B----4-:R-:W-:Y:S01]  /*3940*/  F2FP.RELU.BF16.F32.PACK_AB R10, R174, R169 ;  /* 0x000000a9ae0a723e */ /* 0x010fe200000018ff */
[----:B------:R-:W-:Y:S01]  /*3950*/  STS [R193+0x1400], R22 ;  /* 0x00140016c1007388 */ /* 0x000fe20000000800 */
[----:B------:R-:W-:Y:S03]  /*3960*/  FSETP.GE.FTZ.AND P2, PT, R244, RZ, PT ;  /* 0x000000fff400720b */ /* 0x000fe60003f56000 */
        /* <DEDUP_REMOVED lines=12> */
[-C--:B------:R-:W-:Y:S08]  /*3a30*/  HMMA.16816.F32.BF16 R12, R140, R138.reuse, RZ ;  /* 0x0000008a8c0c723c */ /* 0x080ff000000418ff */
[C---:B------:R-:W-:Y:S01]  /*3a40*/  HMMA.16816.F32.BF16 R16, R132.reuse, R138, RZ ;  /* 0x0000008a8410723c */ /* 0x040fe200000418ff */
[----:B------:R-:W-:Y:S07]  /*3a50*/  LDSM.16.M88.4 R136, [R181+0x8000] ;  /* 0x00800000b588783b */ /* 0x000fee0000000200 */
[-C--:B---3--:R-:W-:Y:S08]  /*3a60*/  HMMA.16816.F32.BF16 R20, R132, R144.reuse, RZ ;  /* 0x000000908414723c */ /* 0x088ff000000418ff */
[C---:B------:R-:W-:Y:S08]  /*3a70*/  HMMA.16816.F32.BF16 R24, R140.reuse, R144, RZ ;  /* 0x000000908c18723c */ /* 0x040ff000000418ff */
[-C--:B------:R-:W-:Y:S01]  /*3a80*/  HMMA.16816.F32.BF16 R28, R140, R146.reuse, RZ ;  /* 0x000000928c1c723c */ /* 0x080fe200000418ff */
[----:B------:R-:W-:Y:S07]  /*3a90*/  LDSM.16.M88.4 R140, [R185+0x7800] ;  /* 0x00780000b98c783b */ /* 0x000fee0000000200 */
[----:B------:R-:W-:Y:S01]  /*3aa0*/  HMMA.16816.F32.BF16 R32, R132, R146, RZ ;  /* 0x000000928420723c */ /* 0x000fe200000418ff */
[----:B------:R-:W3:Y:S07]  /*3ab0*/  LDSM.16.M88.4 R132, [R185+0x7000] ;  /* 0x00700000b984783b */ /* 0x000eee0000000200 */
[-C--:B----4-:R-:W-:Y:S01]  /*3ac0*/  HMMA.16816.F32.BF16 R4, R148, R152.reuse, R4 ;  /* 0x000000989404723c */ /* 0x090fe20000041804 */
[----:B------:R-:W4:Y:S07]  /*3ad0*/  LDSM.16.M88.4 R144, [R181+0x8400] ;  /* 0x00840000b590783b */ /* 0x000f2e0000000200 */
        /* <DEDUP_REMOVED lines=10> */
[-C--:B---3--:R-:W-:Y:S01]  /*3b80*/  HMMA.16816.F32.BF16 R4, R132, R136.reuse, R4 ;  /* 0x000000888404723c */ /* 0x088fe20000041804 */
[----:B------:R-:W2:Y:S07]  /*3b90*/  LDSM.16.M88.4 R160, [R184+0x8400] ;  /* 0x00840000b8a0783b */ /* 0x000eae0000000200 */
[C---:B------:R-:W-:Y:S08]  /*3ba0*/  HMMA.16816.F32.BF16 R8, R140.reuse, R136, R8 ;  /* 0x000000888c08723c */ /* 0x040ff00000041808 */
        /* <DEDUP_REMOVED lines=8> */
[----:B------:R-:W3:Y:S07]  /*3c30*/  LDSM.16.M88.4 R132, [R185+0x8000] ;  /* 0x00800000b984783b */ /* 0x000eee0000000200 */
        /* <DEDUP_REMOVED lines=9> */
[----:B------:R-:W2:Y:S07]  /*3cd0*/  LDSM.16.M88.4 R156, [R184+0xa000] ;  /* 0x00a00000b89c783b */ /* 0x000eae0000000200 */
[----:B------:R-:W-:Y:S01]  /*3ce0*/  HMMA.16816.F32.BF16 R32, R148, R162, R32 ;  /* 0x000000a29420723c */ /* 0x000fe20000041820 */
[----:B------:R-:W4:Y:S07]  /*3cf0*/  LDSM.16.M88.4 R148, [R3+0x8800] ;  /* 0x008800000394783b */ /* 0x000f2e0000000200 */
[-C--:B---3--:R-:W-:Y:S01]  /*3d00*/  HMMA.16816.F32.BF16 R4, R132, R136.reuse, R4 ;  /* 0x000000888404723c */ /* 0x088fe20000041804 */
[----:B------:R-:W3:Y:S07]  /*3d10*/  LDSM.16.M88.4 R160, [R184+0xa400] ;  /* 0x00a40000b8a0783b */ /* 0x000eee0000000200 */
[C---:B------:R-:W-:Y:S08]  /*3d20*/  HMMA.16816.F32.BF16 R8, R140.reuse, R136, R8 ;  /* 0x000000888c08723c */ /* 0x040ff00000041808 */
[-C--:B------:R-:W-:Y:S08]  /*3d30*/  HMMA.16816.F32.BF16 R12, R140, R138.reuse, R12 ;  /* 0x0000008a8c0c723c */ /* 0x080ff0000004180c */
[C---:B------:R-:W-:Y:S08]  /*3d40*/  HMMA.16816.F32.BF16 R16, R132.reuse, R138, R16 ;  /* 0x0000008a8410723c */ /* 0x040ff00000041810 */
[-C--:B-1----:R-:W-:Y:S08]  /*3d50*/  HMMA.16816.F32.BF16 R20, R132, R144.reuse, R20 ;  /* 0x000000908414723c */ /* 0x082ff00000041814 */
[C---:B------:R-:W-:Y:S08]  /*3d60*/  HMMA.16816.F32.BF16 R24, R140.reuse, R144, R24 ;  /* 0x000000908c18723c */ /* 0x040ff00000041818 */
[-C--:B------:R-:W-:Y:S08]  /*3d70*/  HMMA.16816.F32.BF16 R28, R140, R146.reuse, R28 ;  /* 0x000000928c1c723c */ /* 0x080ff0000004181c */
[----:B------:R-:W-:Y:S08]  /*3d80*/  HMMA.16816.F32.BF16 R32, R132, R146, R32 ;  /* 0x000000928420723c */ /* 0x000ff00000041820 */
[-C--:B--2---:R-:W-:Y:S08]  /*3d90*/  HMMA.16816.F32.BF16 R4, R152, R156.reuse, R4 ;  /* 0x0000009c9804723c */ /* 0x084ff00000041804 */
[C---:B----4-:R-:W-:Y:S08]  /*3da0*/  HMMA.16816.F32.BF16 R8, R148.reuse, R156, R8 ;  /* 0x0000009c9408723c */ /* 0x050ff00000041808 */
[-C--:B------:R-:W-:Y:S08]  /*3db0*/  HMMA.16816.F32.BF16 R12, R148, R158.reuse, R12 ;  /* 0x0000009e940c723c */ /* 0x080ff0000004180c */
[C---:B------:R-:W-:Y:S04]  /*3dc0*/  HMMA.16816.F32.BF16 R16, R152.reuse, R158, R16 ;  /* 0x0000009e9810723c */ /* 0x040fe80000041810 */
[----:B------:R-:W-:Y:S04]  /*3dd0*/  FADD.FTZ R158, -R227, R4 ;  /* 0x00000004e39e7221 */ /* 0x000fe80000010100 */
[-C--:B---3--:R-:W-:Y:S03]  /*3de0*/  HMMA.16816.F32.BF16 R20, R152, R160.reuse, R20 ;  /* 0x000000a09814723c */ /* 0x088fe60000041814 */
[----:B------:R-:W-:Y:S02]  /*3df0*/  FSEL R157, R158, R227, P0 ;  /* 0x000000e39e9d7208 */ /* 0x000fe40000000000 */
[----:B------:R-:W-:Y:S03]  /*3e00*/  FSETP.GE.FTZ.AND P0, PT, R167, RZ, PT ;  /* 0x000000ffa700720b */ /* 0x000fe60003f16000 */
[C---:B------:R-:W-:Y:S04]  /*3e10*/  HMMA.16816.F32.BF16 R24, R148.reuse, R160, R24 ;  /* 0x000000a09418723c */ /* 0x040fe80000041818 */
[C---:B------:R-:W-:Y:S01]  /*3e20*/  FADD.FTZ R158, -R227.reuse, R16 ;  /* 0x00000010e39e7221 */ /* 0x040fe20000010100 */
[----:B------:R-:W-:Y:S03]  /*3e30*/  FMUL.FTZ R228, R228, R157 ;  /* 0x0000009de4e47220 */ /* 0x000fe60000410000 */
[-C--:B------:R-:W-:Y:S03]  /*3e40*/  HMMA.16816.F32.BF16 R28, R148, R162.reuse, R28 ;  /* 0x000000a2941c723c */ /* 0x080fe6000004181c */
[C---:B------:R-:W-:Y:S05]  /*3e50*/  FADD.FTZ R21, -R227.reuse, R21 ;  /* 0x00000015e3157221 */ /* 0x040fea0000010100 */
[----:B------:R-:W-:Y:S04]  /*3e60*/  HMMA.16816.F32.BF16 R32, R152, R162, R32 ;  /* 0x000000a29820723c */ /* 0x000fe80000041820 */
[-C--:B------:R-:W-:Y:S01]  /*3e70*/  FSEL R155, R158, R227.reuse, P4 ;  /* 0x000000e39e9b7208 */ /* 0x080fe20002000000 */
[----:B------:R-:W-:Y:S01]  /*3e80*/  FADD.FTZ R154, -R227, R5 ;  /* 0x00000005e39a7221 */ /* 0x000fe20000010100 */
[-C--:B------:R-:W-:Y:S01]  /*3e90*/  FSEL R158, R21, R227.reuse, P1 ;  /* 0x000000e3159e7208 */ /* 0x080fe20000800000 */
[C---:B------:R-:W-:Y:S01]  /*3ea0*/  FADD.FTZ R162, -R227.reuse, R17 ;  /* 0x00000011e3a27221 */ /* 0x040fe20000010100 */
[----:B------:R-:W-:Y:S01]  /*3eb0*/  FSETP.GE.FTZ.AND P1, PT, R166, RZ, PT ;  /* 0x000000ffa600720b */ /* 0x000fe20003f36000 */
[----:B------:R-:W-:Y:S01]  /*3ec0*/  FADD.FTZ R17, -R227, R20 ;  /* 0x00000014e3117221 */ /* 0x000fe20000010100 */
[----:B------:R-:W-:Y:S01]  /*3ed0*/  FSEL R154, R154, R227, P5 ;  /* 0x000000e39a9a7208 */ /* 0x000fe20002800000 */
[----:B------:R-:W-:Y:S01]  /*3ee0*/  FMUL.FTZ R240, R240, R155 ;  /* 0x0000009bf0f07220 */ /* 0x000fe20000410000 */
[-C--:B------:R-:W-:Y:S01]  /*3ef0*/  FSEL R162, R162, R227.reuse, P3 ;  /* 0x000000e3a2a27208 */ /* 0x080fe20001800000 */
[----:B------:R-:W-:Y:S01]  /*3f00*/  FMUL.FTZ R245, R245, R158 ;  /* 0x0000009ef5f57220 */ /* 0x000fe20000410000 */
[----:B------:R-:W-:Y:S01]  /*3f10*/  FSEL R17, R17, R227, P2 ;  /* 0x000000e311117208 */ /* 0x000fe20001000000 */
[----:B------:R-:W-:Y:S01]  /*3f20*/  FMUL.FTZ R229, R229, R154 ;  /* 0x0000009ae5e57220 */ /* 0x000fe20000410000 */
[----:B------:R-:W-:Y:S01]  /*3f30*/  FSETP.GE.FTZ.AND P2, PT, R230, RZ, PT ;  /* 0x000000ffe600720b */ /* 0x000fe20003f56000 */
[----:B------:R-:W-:Y:S02]  /*3f40*/  FMUL.FTZ R241, R241, R162 ;  /* 0x000000a2f1f17220 */ /* 0x000fe40000410000 */
[----:B------:R-:W-:Y:S01]  /*3f50*/  FADD.FTZ R154, -R227, R32 ;  /* 0x00000020e39a7221 */ /* 0x000fe20000010100 */
[----:B------:R-:W-:Y:S01]  /*3f60*/  F2FP.BF16.F32.PACK_AB R228, R229, R228 ;  /* 0x000000e4e5e4723e */ /* 0x000fe200000010ff */
[----:B------:R-:W-:Y:S01]  /*3f70*/  FMUL.FTZ R244, R244, R17 ;  /* 0x00000011f4f47220 */ /* 0x000fe20000410000 */
[----:B------:R-:W-:Y:S01]  /*3f80*/  F2FP.BF16.F32.PACK_AB R240, R241, R240 ;  /* 0x000000f0f1f0723e */ /* 0x000fe200000010ff */
[----:B------:R-:W-:Y:S01]  /*3f90*/  FADD.FTZ R241, -R226, R6 ;  /* 0x00000006e2f17221 */ /* 0x000fe20000010100 */
[----:B------:R-:W-:Y:S01]  /*3fa0*/  FSEL R229, R154, R227, P1 ;  /* 0x000000e39ae57208 */ /* 0x000fe20000800000 */
[----:B------:R-:W-:Y:S01]  /*3fb0*/  @P0 FADD.FTZ R227, -R227, R33 ;  /* 0x00000021e3e30221 */ /* 0x000fe20000010100 */
[----:B------:R-:W-:Y:S02]  /*3fc0*/  ISETP.LT.AND P0, PT, R199, UR36, PT ;  /* 0x00000024c7007c0c */ /* 0x000fe4000bf01270 */
[----:B------:R-:W-:Y:S01]  /*3fd0*/  F2FP.BF16.F32.PACK_AB R244, R245, R244 ;  /* 0x000000f4f5f4723e */ /* 0x000fe200000010ff */
[----:B------:R-:W-:Y:S01]  /*3fe0*/  FADD.FTZ R245, -R226, R7 ;  /* 0x00000007e2f57221 */ /* 0x000fe20000010100 */
[----:B------:R-:W-:Y:S01]  /*3ff0*/  FSETP.GE.FTZ.AND P1, PT, R231, RZ, PT ;  /* 0x000000ffe700720b */ /* 0x000fe20003f36000 */
[----:B------:R-:W-:Y:S01]  /*4000*/  FMUL.FTZ R229, R166, R229 ;  /* 0x000000e5a6e57220 */ /* 0x000fe20000410000 */
[-C--:B------:R-:W-:Y:S01]  /*4010*/  FSEL R241, R241, R226.reuse, P2 ;  /* 0x000000e2f1f17208 */ /* 0x080fe20001000000 */
[----:B------:R-:W-:Y:S01]  /*4020*/  FMUL.FTZ R227, R167, R227 ;  /* 0x000000e3a7e37220 */ /* 0x000fe20000410000 */
[----:B------:R-:W-:Y:S05]  /*4030*/  FSEL R245, R245, R226, P1 ;  /* 0x000000e2f5f57208 */ /* 0x000fea0000800000 */
[----:B------:R-:W-:Y:S05]  /*4040*/  @!P0 BRA `(.L_x_650) ;  /* 0x0000000000448947 */ /* 0x000fea0003800000 */
        /* <DEDUP_REMOVED lines=8> */
[----:B------:R-:W-:Y:S01]  /*40d0*/  LEA.HI.X.SX32 R223, R5, R223, 0x1, P1 ;  /* 0x000000df05df7211 */ /* 0x000fe200008f0eff */
[----:B------:R-:W-:Y:S04]  /*40e0*/  VIADD R179, R179, UR15 ;  /* 0x0000000fb3b37c36 */ /* 0x000fe80008000000 */
[----:B------:R-:W-:Y:S01]  /*40f0*/  @!PT LDS RZ, [RZ] ;  /* 0x00000000fffff984 */ /* 0x000fe20000000800 */
[----:B------:R-:W-:Y:S01]  /*4100*/  @!PT LDS RZ, [RZ] ;  /* 0x00000000fffff984 */ /* 0x000fe20000000800 */
[----:B------:R-:W-:Y:S01]  /*4110*/  @!PT LDS RZ, [RZ] ;  /* 0x00000000fffff984 */ /* 0x000fe20000000800 */
[----:B------:R1:W-:Y:S04]  /*4120*/  LDGSTS.E.BYPASS.LTC128B.128 [R211], desc[UR34][R222.64] ;  /* 0x00000000ded37fae */ /* 0x0003e8000b981a22 */
[----:B------:R1:W-:Y:S04]  /*4130*/  LDGSTS.E.BYPASS.LTC128B.128 [R211+0x1000], desc[UR34][R222.64+0x40] ;  /* 0x01000040ded37fae */ /* 0x0003e8000b981a22 */
[----:B------:R1:W-:Y:S04]  /*4140*/  LDGSTS.E.BYPASS.LTC128B.128 [R211+0x2000], desc[UR34][R222.64+0x80] ;  /* 0x02000080ded37fae */ /* 0x0003e8000b981a22 */
[----:B------:R-:W0:Y:S02]  /*4150*/  LDGDEPBAR ;  /* 0x00000000000079af */ /* 0x000e240000000000 */
.L_x_650:
[C---:B------:R-:W-:Y:S01]  /*4160*/  FADD.FTZ R5, -R226.reuse, R18 ;  /* 0x00000012e2057221 */ /* 0x040fe20000010100 */
[----:B------:R-:W-:Y:S01]  /*4170*/  FADD.FTZ R19, -R226, R19 ;  /* 0x00000013e2137221 */ /* 0x000fe20000010100 */
[----:B------:R-:W-:Y:S01]  /*4180*/  FSETP.GE.FTZ.AND P4, PT, R243, RZ, PT ;  /* 0x000000fff300720b */ /* 0x000fe20003f96000 */
[----:B------:R-:W-:Y:S01]  /*4190*/  FMUL.FTZ R241, R230, R241 ;  /* 0x000000f1e6f17220 */ /* 0x000fe20000410000 */
[----:B------:R-:W-:Y:S01]  /*41a0*/  FSETP.GE.FTZ.AND P1, PT, R242, RZ, PT ;  /* 0x000000fff200720b */ /* 0x000fe20003f36000 */
[----:B------:R-:W-:Y:S01]  /*41b0*/  FMUL.FTZ R4, R231, R245 ;  /* 0x000000f5e7047220 */ /* 0x000fe20000410000 */
[-C--:B------:R-:W-:Y:S01]  /*41c0*/  FSEL R6, R19, R226.reuse, P4 ;  /* 0x000000e213067208 */ /* 0x080fe20002000000 */
[----:B------:R-:W-:Y:S01]  /*41d0*/  STS [R191+-0x4000], R228 ;  /* 0xffc000e4bf007388 */ /* 0x000fe20000000800 */
[----:B------:R-:W-:Y:S01]  /*41e0*/  FSEL R5, R5, R226, P1 ;  /* 0x000000e205057208 */ /* 0x000fe20000800000 */
[----:B------:R-:W-:Y:S01]  /*41f0*/  FADD.FTZ R7, -R226, R22 ;  /* 0x00000016e2077221 */ /* 0x000fe20000010100 */
[----:B------:R-:W-:Y:S01]  /*4200*/  F2FP.BF16.F32.PACK_AB R4, R4, R241 ;  /* 0x000000f10404723e */ /* 0x000fe200000010ff */
[----:B------:R-:W-:Y:S01]  /*4210*/  FMUL.FTZ R6, R243, R6 ;  /* 0x00000006f3067220 */ /* 0x000fe20000410000 */
[----:B------:R-:W-:Y:S01]  /*4220*/  FADD.FTZ R23, -R226, R23 ;  /* 0x00000017e2177221 */ /* 0x000fe20000010100 */
[----:B------:R-:W-:Y:S01]  /*4230*/  FMUL.FTZ R5, R242, R5 ;  /* 0x00000005f2057220 */ /* 0x000fe20000410000 */
[----:B------:R-:W-:Y:S01]  /*4240*/  FSETP.GE.FTZ.AND P2, PT, R247, RZ, PT ;  /* 0x000000fff700720b */ /* 0x000fe20003f56000 */
[----:B------:R2:W-:Y:S01]  /*4250*/  STS [R191+-0x3c00], R4 ;  /* 0xffc40004bf007388 */ /* 0x0005e20000000800 */
[----:B------:R-:W-:Y:S01]  /*4260*/  FSETP.GE.FTZ.AND P3, PT, R246, RZ, PT ;  /* 0x000000fff600720b */ /* 0x000fe20003f76000 */
[----:B------:R-:W-:Y:S01]  /*4270*/  FADD.FTZ R17, -R226, R34 ;  /* 0x00000022e2117221 */ /* 0x000fe20000010100 */
[----:B------:R-:W-:Y:S01]  /*4280*/  F2FP.BF16.F32.PACK_AB R6, R6, R5 ;  /* 0x000000050606723e */ /* 0x000fe200000010ff */
[C---:B-----5:R-:W-:Y:S01]  /*4290*/  FADD.FTZ R5, -R214.reuse, R8 ;  /* 0x00000008d6057221 */ /* 0x060fe20000010100 */
[----:B------:R-:W-:Y:S01]  /*42a0*/  FSETP.GE.FTZ.AND P1, PT, R171, RZ, PT ;  /* 0x000000ffab00720b */ /* 0x000fe20003f36000 */
[C---:B------:R-:W-:Y:S01]  /*42b0*/  FADD.FTZ R9, -R214.reuse, R9 ;  /* 0x00000009d6097221 */ /* 0x040fe20000010100 */
[-C--:B------:R-:W-:Y:S01]  /*42c0*/  FSEL R16, R23, R226.reuse, P2 ;  /* 0x000000e217107208 */ /* 0x080fe20001000000 */
[----:B------:R3:W-:Y:S01]  /*42d0*/  STS [R203+-0x3c00], R6 ;  /* 0xffc40006cb007388 */ /* 0x0007e20000000800 */
[----:B------:R-:W-:Y:S01]  /*42e0*/  FSEL R7, R7, R226, P3 ;  /* 0x000000e207077208 */ /* 0x000fe20001800000 */
[----:B------:R-:W-:Y:S01]  /*42f0*/  FADD.FTZ R13, -R214, R13 ;  /* 0x0000000dd60d7221 */ /* 0x000fe20000010100 */
[----:B------:R-:W-:Y:S01]  /*4300*/  FSETP.GE.FTZ.AND P2, PT, R170, RZ, PT ;  /* 0x000000ffaa00720b */ /* 0x000fe20003f56000 */
[----:B------:R-:W-:Y:S01]  /*4310*/  FMUL.FTZ R16, R247, R16 ;  /* 0x00000010f7107220 */ /* 0x000fe20000410000 */
[----:B------:R-:W-:Y:S01]  /*4320*/  FSETP.GE.FTZ.AND P3, PT, R232, RZ, PT ;  /* 0x000000ffe800720b */ /* 0x000fe20003f76000 */
[----:B------:R-:W-:Y:S01]  /*4330*/  FMUL.FTZ R7, R246, R7 ;  /* 0x00000007f6077220 */ /* 0x000fe20000410000 */
[----:B------:R-:W-:Y:S01]  /*4340*/  FSEL R17, R17, R226, P2 ;  /* 0x000000e211117208 */ /* 0x000fe20001000000 */
[----:B------:R-:W-:Y:S01]  /*4350*/  FADD.FTZ R25, -R214, R25 ;  /* 0x00000019d6197221 */ /* 0x000fe20000010100 */
[----:B------:R-:W-:Y:S01]  /*4360*/  FSETP.GE.FTZ.AND P2, PT, R233, RZ, PT ;  /* 0x000000ffe900720b */ /* 0x000fe20003f56000 */
[----:B------:R-:W-:Y:S01]  /*4370*/  @P1 FADD.FTZ R226, -R226, R35 ;  /* 0x00000023e2e21221 */ /* 0x000fe20000010100 */
[----:B------:R-:W-:Y:S01]  /*4380*/  F2FP.BF16.F32.PACK_AB R16, R16, R7 ;  /* 0x000000071010723e */ /* 0x000fe200000010ff */
[----:B------:R-:W-:Y:S01]  /*4390*/  FADD.FTZ R7, -R214, R12 ;  /* 0x0000000cd6077221 */ /* 0x000fe20000010100 */
[----:B------:R-:W-:Y:S01]  /*43a0*/  FSETP.GE.FTZ.AND P1, PT, R236, RZ, PT ;  /* 0x000000ffec00720b */ /* 0x000fe20003f36000 */
[C---:B------:R-:W-:Y:S01]  /*43b0*/  FADD.FTZ R11, -R212.reuse, R11 ;  /* 0x0000000bd40b7221 */ /* 0x040fe20000010100 */
[-C--:B------:R-:W-:Y:S01]  /*43c0*/  FSEL R5, R5, R214.reuse, P3 ;  /* 0x000000d605057208 */ /* 0x080fe20001800000 */
[----:B------:R-:W-:Y:S01]  /*43d0*/  FADD.FTZ R15, -R212, R15 ;  /* 0x0000000fd40f7221 */ /* 0x000fe20000010100 */
[-C--:B------:R-:W-:Y:S01]  /*43e0*/  FSEL R7, R7, R214.reuse, P1 ;  /* 0x000000d607077208 */ /* 0x080fe20000800000 */
[----:B------:R-:W-:Y:S01]  /*43f0*/  STS [R203+-0x4000], R240 ;  /* 0xffc000f0cb007388 */ /* 0x000fe20000000800 */
[----:B------:R-:W-:Y:S01]  /*4400*/  FSETP.GE.FTZ.AND P1, PT, R165, RZ, PT ;  /* 0x000000ffa500720b */ /* 0x000fe20003f36000 */
[----:B------:R-:W-:Y:S01]  /*4410*/  FMUL.FTZ R5, R232, R5 ;  /* 0x00000005e8057220 */ /* 0x000fe20000410000 */
[----:B------:R-:W-:Y:S01]  /*4420*/  FSEL R8, R9, R214, P2 ;  /* 0x000000d609087208 */ /* 0x000fe20001000000 */
[----:B------:R-:W-:Y:S01]  /*4430*/  FADD.FTZ R9, -R214, R24 ;  /* 0x00000018d6097221 */ /* 0x000fe20000010100 */
[----:B------:R-:W-:Y:S01]  /*4440*/  FSETP.GE.FTZ.AND P2, PT, R237, RZ, PT ;  /* 0x000000ffed00720b */ /* 0x000fe20003f56000 */
[----:B------:R-:W-:Y:S01]  /*4450*/  FMUL.FTZ R7, R236, R7 ;  /* 0x00000007ec077220 */ /* 0x000fe20000410000 */
[----:B------:R-:W-:Y:S01]  /*4460*/  FSETP.GE.FTZ.AND P3, PT, R249, RZ, PT ;  /* 0x000000fff900720b */ /* 0x000fe20003f76000 */
[----:B------:R-:W-:Y:S01]  /*4470*/  FMUL.FTZ R8, R233, R8 ;  /* 0x00000008e9087220 */ /* 0x000fe20000410000 */
[----:B------:R-:W-:Y:S01]  /*4480*/  FSETP.GE.FTZ.AND P4, PT, R248, RZ, PT ;  /* 0x000000fff800720b */ /* 0x000fe20003f96000 */
[----:B------:R-:W-:Y:S01]  /*4490*/  FADD.FTZ R27, -R212, R27 ;  /* 0x0000001bd41b7221 */ /* 0x000fe20000010100 */
[-C--:B--2---:R-:W-:Y:S01]  /*44a0*/  FSEL R4, R13, R214.reuse, P2 ;  /* 0x000000d60d047208 */ /* 0x084fe20001000000 */
[----:B------:R-:W-:Y:S01]  /*44b0*/  FADD.FTZ R13, -R214, R28 ;  /* 0x0000001cd60d7221 */ /* 0x000fe20000010100 */
[-C--:B---3--:R-:W-:Y:S01]  /*44c0*/  FSEL R6, R25, R214.reuse, P3 ;  /* 0x000000d619067208 */ /* 0x088fe20001800000 */
[----:B------:R-:W-:Y:S01]  /*44d0*/  FMUL.FTZ R17, R170, R17 ;  /* 0x00000011aa117220 */ /* 0x000fe20000410000 */
[----:B------:R-:W-:Y:S01]  /*44e0*/  FSEL R9, R9, R214, P4 ;  /* 0x000000d609097208 */ /* 0x000fe20002000000 */
[----:B------:R-:W-:Y:S01]  /*44f0*/  FMUL.FTZ R4, R237, R4 ;  /* 0x00000004ed047220 */ /* 0x000fe20000410000 */
[----:B------:R-:W-:Y:S01]  /*4500*/  FSETP.GE.FTZ.AND P2, PT, R252, RZ, PT ;  /* 0x000000fffc00720b */ /* 0x000fe20003f56000 */
[----:B------:R-:W-:Y:S01]  /*4510*/  FMUL.FTZ R6, R249, R6 ;  /* 0x00000006f9067220 */ /* 0x000fe20000410000 */
[----:B------:R-:W-:Y:S01]  /*4520*/  F2FP.BF16.F32.PACK_AB R8, R8, R5 ;  /* 0x000000050808723e */ /* 0x000fe200000010ff */
[----:B------:R-:W-:Y:S01]  /*4530*/  FMUL.FTZ R9, R248, R9 ;  /* 0x00000009f8097220 */ /* 0x000fe20000410000 */
[----:B------:R-:W-:Y:S01]  /*4540*/  FSEL R13, R13, R214, P2 ;  /* 0x000000d60d0d7208 */ /* 0x000fe20001000000 */
[----:B------:R-:W-:Y:S01]  /*4550*/  FADD.FTZ R5, -R212, R10 ;  /* 0x0000000ad4057221 */ /* 0x000fe20000010100 */
[----:B------:R-:W-:Y:S01]  /*4560*/  @P1 FADD.FTZ R214, -R214, R29 ;  /* 0x0000001dd6d61221 */ /* 0x000fe20000010100 */
[----:B------:R-:W-:Y:S01]  /*4570*/  FSETP.GE.FTZ.AND P2, PT, R234, RZ, PT ;  /* 0x000000ffea00720b */ /* 0x000fe20003f56000 */
[----:B------:R-:W-:Y:S01]  /*4580*/  STS [R191+-0x3000], R8 ;  /* 0xffd00008bf007388 */ /* 0x000fe20000000800 */
[----:B------:R-:W-:Y:S01]  /*4590*/  FSETP.GE.FTZ.AND P1, PT, R235, RZ, PT ;  /* 0x000000ffeb00720b */ /* 0x000fe20003f36000 */
[----:B------:R-:W-:Y:S01]  /*45a0*/  FMUL.FTZ R226, R171, R226 ;  /* 0x000000e2abe27220 */ /* 0x000fe20000410000 */
[----:B------:R-:W-:Y:S01]  /*45b0*/  F2FP.BF16.F32.PACK_AB R4, R4, R7 ;  /* 0x000000070404723e */ /* 0x000fe200000010ff */
[----:B------:R-:W-:Y:S01]  /*45c0*/  FADD.FTZ R7, -R212, R14 ;  /* 0x0000000ed4077221 */ /* 0x000fe20000010100 */
[----:B------:R-:W-:Y:S01]  /*45d0*/  F2FP.BF16.F32.PACK_AB R28, R6, R9 ;  /* 0x00000009061c723e */ /* 0x000fe200000010ff */
[----:B------:R-:W-:Y:S01]  /*45e0*/  FADD.FTZ R9, -R212, R26 ;  /* 0x0000001ad4097221 */ /* 0x000fe20000010100 */
[-C--:B------:R-:W-:Y:S01]  /*45f0*/  FSEL R5, R5, R212.reuse, P2 ;  /* 0x000000d405057208 */ /* 0x080fe20001000000 */
[----:B------:R-:W-:Y:S01]  /*4600*/  FMUL.FTZ R13, R252, R13 ;  /* 0x0000000dfc0d7220 */ /* 0x000fe20000410000 */
[----:B------:R-:W-:Y:S01]  /*4610*/  FSEL R6, R11, R212, P1 ;  /* 0x000000d40b067208 */ /* 0x000fe20000800000 */
[----:B------:R-:W-:Y:S01]  /*4620*/  FADD.FTZ R11, -R212, R30 ;  /* 0x0000001ed40b7221 */ /* 0x000fe20000010100 */
[----:B------:R-:W-:Y:S01]  /*4630*/  FSETP.GE.FTZ.AND P5, PT, R239, RZ, PT ;  /* 0x000000ffef00720b */ /* 0x000fe20003fb6000 */
[----:B------:R-:W-:Y:S01]  /*4640*/  FMUL.FTZ R5, R234, R5 ;  /* 0x00000005ea057220 */ /* 0x000fe20000410000 */
[----:B------:R-:W-:Y:S01]  /*4650*/  FSETP.GE.FTZ.AND P2, PT, R238, RZ, PT ;  /* 0x000000ffee00720b */ /* 0x000fe20003f56000 */
[----:B------:R-:W-:Y:S01]  /*4660*/  FMUL.FTZ R6, R235, R6 ;  /* 0x00000006eb067220 */ /* 0x000fe20000410000 */
[----:B------:R-:W-:Y:S01]  /*4670*/  FSEL R10, R15, R212, P5 ;  /* 0x000000d40f0a7208 */ /* 0x000fe20002800000 */
[----:B------:R-:W-:Y:S01]  /*4680*/  FMUL.FTZ R214, R165, R214 ;  /* 0x000000d6a5d67220 */ /* 0x000fe20000410000 */
[----:B------:R-:W-:Y:S01]  /*4690*/  FSEL R7, R7, R212, P2 ;  /* 0x000000d407077208 */ /* 0x000fe20001000000 */
[----:B------:R-:W-:Y:S01]  /*46a0*/  IMAD R160, R195, UR6, RZ ;  /* 0x00000006c3a07c24 */ /* 0x000fe2000f8e02ff */
[----:B------:R-:W-:Y:S01]  /*46b0*/  FSETP.GE.FTZ.AND P1, PT, R174, RZ, PT ;  /* 0x000000ffae00720b */ /* 0x000fe20003f36000 */
[----:B------:R-:W-:Y:S01]  /*46c0*/  FMUL.FTZ R10, R239, R10 ;  /* 0x0000000aef0a7220 */ /* 0x000fe20000410000 */
[----:B------:R-:W-:Y:S01]  /*46d0*/  F2FP.BF16.F32.PACK_AB R6, R6, R5 ;  /* 0x000000050606723e */ /* 0x000fe200000010ff */
[----:B------:R-:W-:Y:S01]  /*46e0*/  FMUL.FTZ R7, R238, R7 ;  /* 0x00000007ee077220 */ /* 0x000fe20000410000 */
[----:B------:R-:W-:Y:S02]  /*46f0*/  FSETP.GE.FTZ.AND P3, PT, R251, RZ, PT ;  /* 0x000000fffb00720b */ /* 0x000fe40003f76000 */
[----:B------:R-:W-:Y:S01]  /*4700*/  FSETP.GE.FTZ.AND P4, PT, R250, RZ, PT ;  /* 0x000000fffa00720b */ /* 0x000fe20003f96000 */
[----:B------:R-:W-:Y:S01]  /*4710*/  STS [R191+-0x2c00], R6 ;  /* 0xffd40006bf007388 */ /* 0x000fe20000000800 */
[----:B------:R-:W-:Y:S02]  /*4720*/  F2FP.BF16.F32.PACK_AB R10, R10, R7 ;  /* 0x000000070a0a723e */ /* 0x000fe400000010ff */
[-C--:B------:R-:W-:Y:S02]  /*4730*/  FSEL R12, R27, R212.reuse, P3 ;  /* 0x000000d41b0c7208 */ /* 0x080fe40001800000 */
[----:B------:R-:W-:Y:S01]  /*4740*/  STS [R203+-0x3000], R4 ;  /* 0xffd00004cb007388 */ /* 0x000fe20000000800 */
[----:B------:R-:W-:Y:S02]  /*4750*/  FSEL R9, R9, R212, P4 ;  /* 0x000000d409097208 */ /* 0x000fe40002000000 */
[----:B------:R-:W-:Y:S02]  /*4760*/  FSETP.GE.FTZ.AND P2, PT, R169, RZ, PT ;  /* 0x000000ffa900720b */ /* 0x000fe40003f56000 */
[----:B------:R-:W-:Y:S01]  /*4770*/  STS [R203+-0x2c00], R10 ;  /* 0xffd4000acb007388 */ /* 0x000fe20000000800 */
[----:B------:R-:W-:Y:S01]  /*4780*/  FMUL.FTZ R12, R251, R12 ;  /* 0x0000000cfb0c7220 */ /* 0x000fe20000410000 */
[----:B------:R-:W-:Y:S01]  /*4790*/  FMUL.FTZ R9, R250, R9 ;  /* 0x00000009fa097220 */ /* 0x000fe20000410000 */
[----:B------:R-:W-:Y:S01]  /*47a0*/  FSEL R14, R11, R212, P2 ;  /* 0x000000d40b0e7208 */ /* 0x000fe20001000000 */
[----:B------:R-:W-:Y:S01]  /*47b0*/  @P1 FADD.FTZ R212, -R212, R31 ;  /* 0x0000001fd4d41221 */ /* 0x000fe20000010100 */
[----:B------:R-:W-:Y:S01]  /*47c0*/  F2FP.BF16.F32.PACK_AB R20, R227, R229 ;  /* 0x000000e5e314723e */ /* 0x000fe200000010ff */
[----:B------:R-:W-:Y:S01]  /*47d0*/  STS [R193+-0x4000], R244 ;  /* 0xffc000f4c1007388 */ /* 0x000fe20000000800 */
[----:B------:R-:W-:Y:S01]  /*47e0*/  F2FP.BF16.F32.PACK_AB R226, R226, R17 ;  /* 0x00000011e2e2723e */ /* 0x000fe200000010ff */
[----:B------:R-:W-:Y:S01]  /*47f0*/  FMUL.FTZ R14, R169, R14 ;  /* 0x0000000ea90e7220 */ /* 0x000fe20000410000 */
[----:B------:R-:W-:Y:S02]  /*4800*/  FMUL.FTZ R11, R174, R212 ;  /* 0x000000d4ae0b7220 */ /* 0x000fe40000410000 */
[----:B------:R-:W-:Y:S01]  /*4810*/  STS [R193+-0x3c00], R16 ;  /* 0xffc40010c1007388 */ /* 0x000fe20000000800 */
[----:B------:R-:W-:Y:S02]  /*4820*/  F2FP.BF16.F32.PACK_AB R32, R12, R9 ;  /* 0x000000090c20723e */ /* 0x000fe400000010ff */
[----:B------:R-:W-:Y:S02]  /*4830*/  F2FP.BF16.F32.PACK_AB R214, R214, R13 ;  /* 0x0000000dd6d6723e */ /* 0x000fe400000010ff */
[----:B------:R-:W-:Y:S01]  /*4840*/  STS [R173+-0x4000], R20 ;  /* 0xffc00014ad007388 */ /* 0x000fe20000000800 */
[----:B------:R-:W-:Y:S04]  /*4850*/  F2FP.BF16.F32.PACK_AB R136, R11, R14 ;  /* 0x0000000e0b88723e */ /* 0x000fe800000010ff */
[----:B------:R-:W-:Y:S05]  /*4860*/  STS [R173+-0x3c00], R226 ;  /* 0xffc400e2ad007388 */ /* 0x000fea0000000800 */
[----:B------:R-:W-:Y:S05]  /*4870*/  STS [R193+-0x3000], R28 ;  /* 0xffd0001cc1007388 */ /* 0x000fea0000000800 */
[----:B------:R-:W-:Y:S05]  /*4880*/  STS [R193+-0x2c00], R32 ;  /* 0xffd40020c1007388 */ /* 0x000fea0000000800 */
[----:B------:R-:W-:Y:S05]  /*4890*/  STS [R173+-0x3000], R214 ;  /* 0xffd000d6ad007388 */ /* 0x000fea0000000800 */
[----:B------:R-:W-:Y:S01]  /*48a0*/  STS [R173+-0x2c00], R136 ;  /* 0xffd40088ad007388 */ /* 0x000fe20000000800 */
[----:B------:R-:W-:Y:S06]  /*48b0*/  BAR.SYNC.DEFER_BLOCKING 0x0 ;  /* 0x0000000000007b1d */ /* 0x000fec0000010000 */
        /* <DEDUP_REMOVED lines=57> */
[----:B------:R-:W-:Y:S04]  /*4c50*/  IMAD.U32 R5, R160, -0x40, RZ ;  /* 0xffffffc0a0057824 */ /* 0x000fe800078e00ff */
[-C--:B------:R-:W-:Y:S05]  /*4c60*/  HMMA.16816.F32.BF16 R36, R132, R136.reuse, R36 ;  /* 0x000000888424723c */ /* 0x080fea0000041824 */
[C---:B------:R-:W-:Y:S03]  /*4c70*/  LEA R218, P1, R5.reuse, R218, 0x2 ;  /* 0x000000da05da7211 */ /* 0x040fe600078210ff */
[C---:B------:R-:W-:Y:S04]  /*4c80*/  HMMA.16816.F32.BF16 R40, R140.reuse, R136, R40 ;  /* 0x000000888c28723c */ /* 0x040fe80000041828 */
[----:B------:R-:W-:Y:S04]  /*4c90*/  LEA.HI.X.SX32 R219, R5, R219, 0x2, P1 ;  /* 0x000000db05db7211 */ /* 0x000fe800008f16ff */
        /* <DEDUP_REMOVED lines=11> */
[----:B------:R-:W-:Y:S11]  /*4d50*/  @!P0 BRA `(.L_x_651) ;  /* 0x0000000000308947 */ /* 0x000ff60003800000 */
[----:B------:R-:W-:Y:S05]  /*4d60*/  IADD3 R4, P1, PT, RZ, -UR32, RZ ;  /* 0x80000020ff047c10 */ /* 0x000fea000ff3e0ff */
[----:B------:R-:W-:Y:S05]  /*4d70*/  IMAD.X R5, RZ, RZ, ~UR12, P1 ;  /* 0x8000000cff057e24 */ /* 0x000fea00088e06ff */
[----:B------:R-:W-:Y:S04]  /*4d80*/  SHF.R.S64 R7, R4, 0x1f, R5 ;  /* 0x0000001f04077819 */ /* 0x000fe80000001005 */
[----:B------:R-:W-:Y:S04]  /*4d90*/  IADD3 R220, P1, PT, R220, R7, RZ ;  /* 0x00000007dcdc7210 */ /* 0x000fe80007f3e0ff */
[----:B------:R-:W-:Y:S05]  /*4da0*/  LEA.HI.X.SX32 R221, R5, R221, 0x1, P1 ;  /* 0x000000dd05dd7211 */ /* 0x000fea00008f0eff */
[----:B------:R-:W-:Y:S01]  /*4db0*/  @!PT LDS RZ, [RZ] ;  /* 0x00000000fffff984 */ /* 0x000fe20000000800 */
[----:B------:R-:W-:Y:S01]  /*4dc0*/  @!PT LDS RZ, [RZ] ;  /* 0x00000000fffff984 */ /* 0x000fe20000000800 */
[----:B------:R-:W-:Y:S01]  /*4dd0*/  @!PT LDS RZ, [RZ] ;  /* 0x00000000fffff984 */ /* 0x000fe20000000800 */
[----:B------:R1:W-:Y:S04]  /*4de0*/  LDGSTS.E.BYPASS.LTC128B.128 [R192+0x6000], desc[UR34][R220.64] ;  /* 0x06000000dcc07fae */ /* 0x0003e8000b981a22 */
[----:B------:R1:W-:Y:S04]  /*4df0*/  LDGSTS.E.BYPASS.LTC128B.128 [R192+0x7000], desc[UR34][R220.64+0x40] ;  /* 0x07000040dcc07fae */ /* 0x0003e8000b981a22 */
[----:B------:R1:W-:Y:S04]  /*4e00*/  LDGSTS.E.BYPASS.LTC128B.128 [R192+0x8000], desc[UR34][R220.64+0x80] ;  /* 0x08000080dcc07fae */ /* 0x0003e8000b981a22 */
[----:B------:R-:W0:Y:S02]  /*4e10*/  LDGDEPBAR ;  /* 0x00000000000079af */ /* 0x000e240000000000 */
.L_x_651:
[----:B------:R-:W-:Y:S01]  /*4e20*/  LDSM.16.M88.4 R28, [R182+0x15000] ;  /* 0x01500000b61c783b */ /* 0x000fe20000000200 */
[----:B------:R-:W-:Y:S01]  /*4e30*/  @P0 IMAD.WIDE.U32 R226, R187, 0x4, R224 ;  /* 0x00000004bbe20825 */ /* 0x000fe200078e00e0 */
[----:B------:R-:W-:Y:S01]  /*4e40*/  ULOP3.LUT UR15, UR36, 0x1, URZ, 0xc0, !UPT ;  /* 0x00000001240f7892 */ /* 0x000fe2000f8ec0ff */
[----:B------:R-:W-:Y:S01]  /*4e50*/  ISETP.LT.AND P4, PT, R199, UR36, PT ;  /* 0x00000024c7007c0c */ /* 0x000fe2000bf81270 */
[----:B------:R-:W2:Y:S01]  /*4e60*/  LDSM.16.MT88.4 R8, [R183+0x9000] ;  /* 0x00900000b708783b */ /* 0x000ea20000004200 */
[----:B------:R-:W-:Y:S01]  /*4e70*/  @P0 IADD3 R200, P2, PT, R200, -0x100, RZ ;  /* 0xffffff00c8c80810 */ /* 0x000fe20007f5e0ff */
[----:B------:R-:W-:Y:S01]  /*4e80*/  UISETP.NE.U32.AND UP0, UPT, UR15, 0x1, UPT ;  /* 0x000000010f00788c */ /* 0x000fe2000bf05070 */
[----:B------:R-:W-:Y:S01]  /*4e90*/  VIADD R206, R206, 0xffffffc0 ;  /* 0xffffffc0cece7836 */ /* 0x000fe20000000000 */
[----:B------:R-:W3:Y:S01]  /*4ea0*/  LDSM.16.MT88.4 R16, [R183+0xb000] ;  /* 0x00b00000b710783b */ /* 0x000ee20000004200 */
[----:B------:R-:W-:Y:S01]  /*4eb0*/  VIADD R204, R204, 0xfffffffc ;  /* 0xfffffffccccc7836 */ /* 0x000fe20000000000 */
[----:B------:R-:W-:Y:S02]  /*4ec0*/  @P0 IADD3.X R201, PT, PT, R201, -0x1, RZ, P2, !PT ;  /* 0xffffffffc9c90810 */ /* 0x000fe400017fe4ff */
[----:B------:R-:W4:Y:S04]  /*4ed0*/  LDSM.16.MT88.4 R24, [R183+0xd000] ;  /* 0x00d00000b718783b */ /* 0x000f280000004200 */
[----:B------:R-:W-:Y:S04]  /*4ee0*/  LDSM.16.M88.4 R32, [R2+0x15000] ;  /* 0x015000000220783b */ /* 0x000fe80000000200 */
[----:B------:R-:W1:Y:S04]  /*4ef0*/  LDSM.16.MT88.4 R132, [R183+0x9400] ;  /* 0x00940000b784783b */ /* 0x000e680000004200 */
[----:B------:R-:W1:Y:S04]  /*4f00*/  LDSM.16.MT88.4 R136, [R183+0xb400] ;  /* 0x00b40000b788783b */ /* 0x000e680000004200 */
[----:B------:R-:W1:Y:S04]  /*4f10*/  LDSM.16.MT88.4 R140, [R183+0xd400] ;  /* 0x00d40000b78c783b */ /* 0x000e680000004200 */
[----:B------:R-:W-:Y:S04]  /*4f20*/  LDSM.16.M88.4 R144, [R178] ;  /* 0x00000000b290783b */ /* 0x000fe80000000200 */
[----:B------:R-:W1:Y:S04]  /*4f30*/  LDSM.16.MT88.4 R148, [R183+0x9800] ;  /* 0x00980000b794783b */ /* 0x000e680000004200 */
[----:B------:R-:W-:Y:S01]  /*4f40*/  LDSM.16.MT88.4 R152, [R183+0x9c00] ;  /* 0x009c0000b798783b */ /* 0x000fe20000004200 */
[C---:B--2---:R-:W-:Y:S03]  /*4f50*/  HMMA.16816.F32.BF16 R4, R28.reuse, R8, RZ ;  /* 0x000000081c04723c */ /* 0x044fe600000418ff */
[----:B------:R-:W-:Y:S04]  /*4f60*/  LDSM.16.MT88.4 R156, [R183+0xa000] ;  /* 0x00a00000b79c783b */ /* 0x000fe80000004200 */
[----:B------:R2:W5:Y:S01]  /*4f70*/  @P0 LDG.E R210, desc[UR34][R226.64+-0x100] ;  /* 0xffff0022e2d20981 */ /* 0x000562000c1e1900 */
[C---:B------:R-:W-:Y:S03]  /*4f80*/  HMMA.16816.F32.BF16 R8, R28.reuse, R10, RZ ;  /* 0x0000000a1c08723c */ /* 0x040fe600000418ff */
[----:B------:R2:W5:Y:S04]  /*4f90*/  @P0 LDG.E R209, desc[UR34][R226.64+-0xe0] ;  /* 0xffff2022e2d10981 */ /* 0x000568000c1e1900 */
[----:B------:R2:W5:Y:S01]  /*4fa0*/  @P0 LDG.E R208, desc[UR34][R226.64+-0x80] ;  /* 0xffff8022e2d00981 */ /* 0x000562000c1e1900 */
[C---:B---3--:R-:W-:Y:S03]  /*4fb0*/  HMMA.16816.F32.BF16 R12, R28.reuse, R16, RZ ;  /* 0x000000101c0c723c */ /* 0x048fe600000418ff */
[----:B------:R2:W5:Y:S05]  /*4fc0*/  @P0 LDG.E R207, desc[UR34][R226.64+-0x60] ;  /* 0xffffa022e2cf0981 */ /* 0x00056a000c1e1900 */
[C---:B------:R-:W-:Y:S08]  /*4fd0*/  HMMA.16816.F32.BF16 R16, R28.reuse, R18, RZ ;  /* 0x000000121c10723c */ /* 0x040ff000000418ff */
[C---:B----4-:R-:W-:Y:S08]  /*4fe0*/  HMMA.16816.F32.BF16 R20, R28.reuse, R24, RZ ;  /* 0x000000181c14723c */ /* 0x050ff000000418ff */
[----:B------:R-:W-:Y:S01]  /*4ff0*/  HMMA.16816.F32.BF16 R24, R28, R26, RZ ;  /* 0x0000001a1c18723c */ /* 0x000fe200000418ff */
[----:B------:R-:W3:Y:S07]  /*5000*/  LDSM.16.MT88.4 R28, [R183+0xb800] ;  /* 0x00b80000b71c783b */ /* 0x000eee0000004200 */
[C---:B-1----:R-:W-:Y:S08]  /*5010*/  HMMA.16816.F32.BF16 R4, R32.reuse, R132, R4 ;  /* 0x000000842004723c */ /* 0x042ff00000041804 */
[C---:B------:R-:W-:Y:S01]  /*5020*/  HMMA.16816.F32.BF16 R8, R32.reuse, R134, R8 ;  /* 0x000000862008723c */ /* 0x040fe20000041808 */
[----:B------:R-:W1:Y:S07]  /*5030*/  LDSM.16.MT88.4 R132, [R183+0xd800] ;  /* 0x00d80000b784783b */ /* 0x000e6e0000004200 */
[C---:B------:R-:W-:Y:S08]  /*5040*/  HMMA.16816.F32.BF16 R12, R32.reuse, R136, R12 ;  /* 0x00000088200c723c */ /* 0x040ff0000004180c */
[C---:B------:R-:W-:Y:S01]  /*5050*/  HMMA.16816.F32.BF16 R16, R32.reuse, R138, R16 ;  /* 0x0000008a2010723c */ /* 0x040fe20000041810 */
[----:B------:R-:W4:Y:S07]  /*5060*/  LDSM.16.M88.4 R136, [R0] ;  /* 0x000000000088783b */ /* 0x000f2e0000000200 */
[C---:B------:R-:W-:Y:S08]  /*5070*/  HMMA.16816.F32.BF16 R20, R32.reuse, R140, R20 ;  /* 0x0000008c2014723c */ /* 0x040ff00000041814 */
[----:B------:R-:W-:Y:S01]  /*5080*/  HMMA.16816.F32.BF16 R24, R32, R142, R24 ;  /* 0x0000008e2018723c */ /* 0x000fe20000041818 */
[----:B------:R-:W2:Y:S04]  /*5090*/  LDSM.16.MT88.4 R32, [R183+0xbc00] ;  /* 0x00bc0000b720783b */ /* 0x000ea80000004200 */
[----:B------:R-:W2:Y:S03]  /*50a0*/  LDSM.16.MT88.4 R140, [R183+0xdc00] ;  /* 0x00dc0000b78c783b */ /* 0x000ea60000004200 */
[C---:B------:R-:W-:Y:S08]  /*50b0*/  HMMA.16816.F32.BF16 R4, R144.reuse, R148, R4 ;  /* 0x000000949004723c */ /* 0x040ff00000041804 */
[C---:B------:R-:W-:Y:S01]  /*50c0*/  HMMA.16816.F32.BF16 R8, R144.reuse, R150, R8 ;  /* 0x000000969008723c */ /* 0x040fe20000041808 */
[----:B------:R-:W2:Y:S07]  /*50d0*/  LDSM.16.M88.4 R148, [R182+0x17000] ;  /* 0x01700000b694783b */ /* 0x000eae0000000200 */
[C---:B---3--:R-:W-:Y:S08]  /*50e0*/  HMMA.16816.F32.BF16 R12, R144.reuse, R28, R12 ;  /* 0x0000001c900c723c */ /* 0x048ff0000004180c */
[C---:B------:R-:W-:Y:S01]  /*50f0*/  HMMA.16816.F32.BF16 R16, R144.reuse, R30, R16 ;  /* 0x0000001e9010723c */ /* 0x040fe20000041810 */
[----:B------:R-:W3:Y:S07]  /*5100*/  LDSM.16.MT88.4 R28, [R183+0xc000] ;  /* 0x00c00000b71c783b */ /* 0x000eee0000004200 */
[C---:B-1----:R-:W-:Y:S08]  /*5110*/  HMMA.16816.F32.BF16 R20, R144.reuse, R132, R20 ;  /* 0x000000849014723c */ /* 0x042ff00000041814 */
[----:B------:R-:W-:Y:S01]  /*5120*/  HMMA.16816.F32.BF16 R24, R144, R134, R24 ;  /* 0x000000869018723c */ /* 0x000fe20000041818 */
[----:B------:R-:W1:Y:S01]  /*5130*/  LDSM.16.MT88.4 R132, [R183+0xe000] ;  /* 0x00e00000b784783b */ /* 0x000e620000004200 */
[----:B------:R-:W-:Y:S05]  /*5140*/  IMAD.U32 R145, RZ, RZ, UR7 ;  /* 0x00000007ff917e24 */ /* 0x000fea000f8e00ff */
[----:B------:R-:W-:Y:S01]  /*5150*/  LEA R144, P1, R145, R218, 0x2 ;  /* 0x000000da91907211 */ /* 0x000fe200078210ff */
[C---:B----4-:R-:W-:Y:S08]  /*5160*/  HMMA.16816.F32.BF16 R4, R136.reuse, R152, R4 ;  /* 0x000000988804723c */ /* 0x050ff00000041804 */
[C---:B------:R-:W-:Y:S08]  /*5170*/  HMMA.16816.F32.BF16 R8, R136.reuse, R154, R8 ;  /* 0x0000009a8808723c */ /* 0x040ff00000041808 */
[C---:B--2---:R-:W-:Y:S08]  /*5180*/  HMMA.16816.F32.BF16 R12, R136.reuse, R32, R12 ;  /* 0x00000020880c723c */ /* 0x044ff0000004180c */
[C---:B------:R-:W-:Y:S01]  /*5190*/  HMMA.16816.F32.BF16 R16, R136.reuse, R34, R16 ;  /* 0x000000228810723c */ /* 0x040fe20000041810 */
[----:B------:R-:W-:Y:S07]  /*51a0*/  LDSM.16.M88.4 R32, [R2+0x17000] ;  /* 0x017000000220783b */ /* 0x000fee0000000200 */
[C---:B------:R-:W-:Y:S01]  /*51b0*/  HMMA.16816.F32.BF16 R20, R136.reuse, R140, R20 ;  /* 0x0000008c8814723c */ /* 0x040fe20000041814 */
[----:B------:R-:W-:Y:S05]  /*51c0*/  IMAD.U32 R141, RZ, RZ, UR7 ;  /* 0x00000007ff8d7e24 */ /* 0x000fea000f8e00ff */
[----:B------:R-:W-:Y:S02]  /*51d0*/  LEA.HI.X.SX32 R145, R141, R219, 0x2, P1 ;  /* 0x000000db8d917211 */ /* 0x000fe400008f16ff */
[----:B------:R-:W-:Y:S01]  /*51e0*/  HMMA.16816.F32.BF16 R24, R136, R142, R24 ;  /* 0x0000008e8818723c */ /* 0x000fe20000041818 */
[----:B------:R-:W2:Y:S02]  /*51f0*/  LDSM.16.MT88.4 R136, [R183+0xa400] ;  /* 0x00a40000b788783b */ /* 0x000ea40000004200 */
[C---:B------:R-:W-:Y:S02]  /*5200*/  LEA R146, P1, R160.reuse, R144, 0x5 ;  /* 0x00000090a0927211 */ /* 0x040fe400078228ff */
[----:B------:R-:W-:Y:S02]  /*5210*/  LDSM.16.MT88.4 R140, [R183+0xa800] ;  /* 0x00a80000b78c783b */ /* 0x000fe40000004200 */
[C---:B------:R-:W-:Y:S01]  /*5220*/  LEA.HI.X.SX32 R147, R160.reuse, R145, 0x5, P1 ;  /* 0x00000091a0937211 */ /* 0x040fe200008f2eff */
[C---:B------:R-:W-:Y:S08]  /*5230*/  HMMA.16816.F32.BF16 R4, R148.reuse, R156, R4 ;  /* 0x0000009c9404723c */ /* 0x040ff00000041804 */
[C---:B------:R-:W-:Y:S08]  /*5240*/  HMMA.16816.F32.BF16 R8, R148.reuse, R158, R8 ;  /* 0x0000009e9408723c */ /* 0x040ff00000041808 */
[C---:B---3--:R-:W-:Y:S08]  /*5250*/  HMMA.16816.F32.BF16 R12, R148.reuse, R28, R12 ;  /* 0x0000001c940c723c */ /* 0x048ff0000004180c */
[C---:B------:R-:W-:Y:S01]  /*5260*/  HMMA.16816.F32.BF16 R16, R148.reuse, R30, R16 ;  /* 0x0000001e9410723c */ /* 0x040fe20000041810 */
[----:B------:R-:W3:Y:S07]  /*5270*/  LDSM.16.MT88.4 R28, [R183+0xc400] ;  /* 0x00c40000b71c783b */ /* 0x000eee0000004200 */
[C---:B-1----:R-:W-:Y:S08]  /*5280*/  HMMA.16816.F32.BF16 R20, R148.reuse, R132, R20 ;  /* 0x000000849414723c */ /* 0x042ff00000041814 */
[----:B------:R-:W-:Y:S01]  /*5290*/  HMMA.16816.F32.BF16 R24, R148, R134, R24 ;  /* 0x000000869418723c */ /* 0x000fe20000041818 */
[----:B------:R-:W1:Y:S02]  /*52a0*/  LDSM.16.MT88.4 R132, [R183+0xe400] ;  /* 0x00e40000b784783b */ /* 0x000e640000004200 */
[C---:B------:R-:W-:Y:S04]  /*52b0*/  LEA R148, P1, R160.reuse, R146, 0x5 ;  /* 0x00000092a0947211 */ /* 0x040fe800078228ff */
[C---:B------:R-:W-:Y:S01]  /*52c0*/  LEA.HI.X.SX32 R149, R160.reuse, R147, 0x5, P1 ;  /* 0x00000093a0957211 */ /* 0x040fe200008f2eff */
[C---:B--2---:R-:W-:Y:S05]  /*52d0*/  HMMA.16816.F32.BF16 R4, R32.reuse, R136, R4 ;  /* 0x000000882004723c */ /* 0x044fea0000041804 */
[C---:B------:R-:W-:Y:S03]  /*52e0*/  LEA R150, P1, R160.reuse, R148, 0x5 ;  /* 0x00000094a0967211 */ /* 0x040fe600078228ff */
[C---:B------:R-:W-:Y:S01]  /*52f0*/  HMMA.16816.F32.BF16 R8, R32.reuse, R138, R8 ;  /* 0x0000008a2008723c */ /* 0x040fe20000041808 */
[----:B------:R-:W2:Y:S02]  /*5300*/  LDSM.16.M88.4 R136, [R178+0x2000] ;  /* 0x00200000b288783b */ /* 0x000ea40000000200 */
[C---:B------:R-:W-:Y:S02]  /*5310*/  LEA.HI.X.SX32 R151, R160.reuse, R149, 0x5, P1 ;  /* 0x00000095a0977211 */ /* 0x040fe400008f2eff */
[C---:B------:R-:W-:Y:S03]  /*5320*/  LEA R152, P1, R160.reuse, R150, 0x5 ;  /* 0x00000096a0987211 */ /* 0x040fe600078228ff */
[C---:B---3--:R-:W-:Y:S03]  /*5330*/  HMMA.16816.F32.BF16 R12, R32.reuse, R28, R12 ;  /* 0x0000001c200c723c */ /* 0x048fe6000004180c */
[C---:B------:R-:W-:Y:S02]  /*5340*/  LEA.HI.X.SX32 R153, R160.reuse, R151, 0x5, P1 ;  /* 0x00000097a0997211 */ /* 0x040fe400008f2eff */
[C---:B------:R-:W-:Y:S03]  /*5350*/  LEA R154, P1, R160.reuse, R152, 0x5 ;  /* 0x00000098a09a7211 */ /* 0x040fe600078228ff */
[C---:B------:R-:W-:Y:S01]  /*5360*/  HMMA.16816.F32.BF16 R16, R32.reuse, R30, R16 ;  /* 0x0000001e2010723c */ /* 0x040fe20000041810 */
[----:B------:R-:W3:Y:S02]  /*5370*/  LDSM.16.MT88.4 R28, [R183+0xc800] ;  /* 0x00c80000b71c783b */ /* 0x000ee40000004200 */
[C---:B------:R-:W-:Y:S02]  /*5380*/  LEA.HI.X.SX32 R155, R160.reuse, R153, 0x5, P1 ;  /* 0x00000099a09b7211 */ /* 0x040fe400008f2eff */
[C---:B------:R-:W-:Y:S03]  /*5390*/  LEA R156, P1, R160.reuse, R154, 0x5 ;  /* 0x0000009aa09c7211 */ /* 0x040fe600078228ff */
[C---:B-1----:R-:W-:Y:S03]  /*53a0*/  HMMA.16816.F32.BF16 R20, R32.reuse, R132, R20 ;  /* 0x000000842014723c */ /* 0x042fe60000041814 */
[C---:B------:R-:W-:Y:S05]  /*53b0*/  LEA.HI.X.SX32 R157, R160.reuse, R155, 0x5, P1 ;  /* 0x0000009ba09d7211 */ /* 0x040fea00008f2eff */
[----:B------:R-:W-:Y:S01]  /*53c0*/  HMMA.16816.F32.BF16 R24, R32, R134, R24 ;  /* 0x000000862018723c */ /* 0x000fe20000041818 */
[----:B------:R-:W1:Y:S02]  /*53d0*/  LDSM.16.MT88.4 R32, [R183+0xe800] ;  /* 0x00e80000b720783b */ /* 0x000e640000004200 */
        /* <DEDUP_REMOVED lines=23> */
[C---:B------:R-:W-:Y:S03]  /*5550*/  LEA.HI.X.SX32 R173, R160.reuse, R171, 0x5, P1 ;  /* 0x000000aba0ad7211 */ /* 0x040fe600008f2eff */
[C---:B------:R-:W-:Y:S03]  /*5560*/  HMMA.16816.F32.BF16 R8, R132.reuse, R142, R8 ;  /* 0x0000008e8408723c */ /* 0x040fe60000041808 */
[C---:B------:R-:W-:Y:S03]  /*5570*/  IMAD.WIDE R136, R160.reuse, -0xc0, R172 ;  /* 0xffffff40a0887825 */ /* 0x040fe600078e02ac */
[C---:B------:R-:W-:Y:S02]  /*5580*/  LEA R138, P1, R160.reuse, R136, 0x5 ;  /* 0x00000088a08a7211 */ /* 0x040fe400078228ff */
[C---:B---3--:R-:W-:Y:S03]  /*5590*/  HMMA.16816.F32.BF16 R12, R132.reuse, R28, R12 ;  /* 0x0000001c840c723c */ /* 0x048fe6000004180c */
[----:B------:R-:W-:Y:S01]  /*55a0*/  REDG.E.ADD.F32.FTZ.RN.STRONG.GPU desc[UR34][R218.64], R4 ;  /* 0x00000004da0079a6 */ /* 0x000fe2000c12f322 */
[C---:B------:R-:W-:Y:S02]  /*55b0*/  LEA.HI.X.SX32 R139, R160.reuse, R137, 0x5, P1 ;  /* 0x00000089a08b7211 */ /* 0x040fe400008f2eff */
[C---:B------:R-:W-:Y:S01]  /*55c0*/  LEA R140, P1, R160.reuse, R138, 0x5 ;  /* 0x0000008aa08c7211 */ /* 0x040fe200078228ff */
[----:B------:R2:W-:Y:S01]  /*55d0*/  REDG.E.ADD.F32.FTZ.RN.STRONG.GPU desc[UR34][R144.64], R5 ;  /* 0x00000005900079a6 */ /* 0x0005e2000c12f322 */
[C---:B------:R-:W-:Y:S03]  /*55e0*/  HMMA.16816.F32.BF16 R16, R132.reuse, R30, R16 ;  /* 0x0000001e8410723c */ /* 0x040fe60000041810 */
[----:B------:R-:W-:Y:S01]  /*55f0*/  REDG.E.ADD.F32.FTZ.RN.STRONG.GPU desc[UR34][R146.64], R6 ;  /* 0x00000006920079a6 */ /* 0x000fe2000c12f322 */
[C---:B------:R-:W-:Y:S02]  /*5600*/  LEA.HI.X.SX32 R141, R160.reuse, R139, 0x5, P1 ;  /* 0x0000008ba08d7211 */ /* 0x040fe400008f2eff */
[C---:B------:R-:W-:Y:S01]  /*5610*/  LEA R142, P1, R160.reuse, R140, 0x5 ;  /* 0x0000008ca08e7211 */ /* 0x040fe200078228ff */
[----:B------:R-:W-:Y:S01]  /*5620*/  REDG.E.ADD.F32.FTZ.RN.STRONG.GPU desc[UR34][R148.64], R7 ;  /* 0x00000007940079a6 */ /* 0x000fe2000c12f322 */
[C---:B-1----:R-:W-:Y:S03]  /*5630*/  HMMA.16816.F32.BF16 R20, R132.reuse, R32, R20 ;  /* 0x000000208414723c */ /* 0x042fe60000041814 */
[----:B------:R-:W-:Y:S01]  /*5640*/  REDG.E.ADD.F32.FTZ.RN.STRONG.GPU desc[UR34][R150.64], R8 ;  /* 0x00000008960079a6 */ /* 0x000fe2000c12f322 */
[C---:B------:R-:W-:Y:S02]  /*5650*/  LEA.HI.X.SX32 R143, R160.reuse, R141, 0x5, P1 ;  /* 0x0000008da08f7211 */ /* 0x040fe400008f2eff */
[C---:B------:R-:W-:Y:S01]  /*5660*/  LEA R174, P1, R160.reuse, R142, 0x5 ;  /* 0x0000008ea0ae7211 */ /* 0x040fe200078228ff */
[----:B------:R-:W-:Y:S01]  /*5670*/  REDG.E.ADD.F32.FTZ.RN.STRONG.GPU desc[UR34][R152.64], R9 ;  /* 0x00000009980079a6 */ /* 0x000fe2000c12f322 */
[----:B------:R-:W-:Y:S03]  /*5680*/  HMMA.16816.F32.BF16 R24, R132, R34, R24 ;  /* 0x000000228418723c */ /* 0x000fe60000041818 */
[----:B------:R-:W-:Y:S01]  /*5690*/  REDG.E.ADD.F32.FTZ.RN.STRONG.GPU desc[UR34][R154.64], R10 ;  /* 0x0000000a9a0079a6 */ /* 0x000fe2000c12f322 */
[C---:B------:R-:W-:Y:S02]  /*56a0*/  LEA.HI.X.SX32 R175, R160.reuse, R143, 0x5, P1 ;  /* 0x0000008fa0af7211 */ /* 0x040fe400008f2eff */
[C---:B------:R-:W-:Y:S01]  /*56b0*/  LEA R228, P1, R160.reuse, R174, 0x5 ;  /* 0x000000aea0e47211 */ /* 0x040fe200078228ff */
[----:B------:R-:W-:Y:S03]  /*56c0*/  REDG.E.ADD.F32.FTZ.RN.STRONG.GPU desc[UR34][R156.64], R11 ;  /* 0x0000000b9c0079a6 */ /* 0x000fe6000c12f322 */
[C---:B------:R-:W-:Y:S01]  /*56d0*/  LEA.HI.X.SX32 R229, R160.reuse, R175, 0x5, P1 ;  /* 0x000000afa0e57211 */ /* 0x040fe200008f2eff */
[----:B------:R-:W-:Y:S01]  /*56e0*/  REDG.E.ADD.F32.FTZ.RN.STRONG.GPU desc[UR34][R218.64+0x80], R12 ;  /* 0x0000800cda0079a6 */ /* 0x000fe2000c12f322 */
[C---:B--2---:R-:W-:Y:S03]  /*56f0*/  LEA R144, P1, R160.reuse, R228, 0x5 ;  /* 0x000000e4a0907211 */ /* 0x044fe600078228ff */
[----:B------:R-:W-:Y:S01]  /*5700*/  REDG.E.ADD.F32.FTZ.RN.STRONG.GPU desc[UR34][R158.64+0x80], R13 ;  /* 0x0000800d9e0079a6 */ /* 0x000fe2000c12f322 */
[----:B------:R-:W-:Y:S02]  /*5710*/  LEA.HI.X.SX32 R145, R160, R229, 0x5, P1 ;  /* 0x000000e5a0917211 */ /* 0x000fe400008f2eff */
[----:B------:R-:W-:Y:S01]  /*5720*/  PLOP3.LUT P1, PT, PT, PT, UP0, 0x80, 0x8 ;  /* 0x000000000008781c */ /* 0x000fe20003f2f008 */
[----:B------:R-:W-:Y:S04]  /*5730*/  LDSM.16.MT88.4 R4, [R180+UR5+0x15000] ;  /* 0x01500005b404783b */ /* 0x000fe80008004200 */
[----:B------:R-:W1:Y:S04]  /*5740*/  LDSM.16.MT88.4 R8, [R177] ;  /* 0x00000000b108783b */ /* 0x000e680000004200 */
[----:B------:R-:W-:Y:S04]  /*5750*/  REDG.E.ADD.F32.FTZ.RN.STRONG.GPU desc[UR34][R162.64+0x80], R14 ;  /* 0x0000800ea20079a6 */ /* 0x000fe8000c12f322 */
[----:B------:R-:W-:Y:S04]  /*5760*/  REDG.E.ADD.F32.FTZ.RN.STRONG.GPU desc[UR34][R164.64+0x80], R15 ;  /* 0x0000800fa40079a6 */ /* 0x000fe8000c12f322 */
[----:B------:R-:W2:Y:S04]  /*5770*/  LDSM.16.MT88.4 R12, [R180+UR5+0x17000] ;  /* 0x01700005b40c783b */ /* 0x000ea80008004200 */
[----:B------:R-:W-:Y:S04]  /*5780*/  REDG.E.ADD.F32.FTZ.RN.STRONG.GPU desc[UR34][R166.64+0x80], R16 ;  /* 0x00008010a60079a6 */ /* 0x000fe8000c12f322 */
[----:B------:R-:W-:Y:S04]  /*5790*/  REDG.E.ADD.F32.FTZ.RN.STRONG.GPU desc[UR34][R168.64+0x80], R17 ;  /* 0x00008011a80079a6 */ /* 0x000fe8000c12f322 */
[----:B------:R-:W-:Y:S04]  /*57a0*/  REDG.E.ADD.F32.FTZ.RN.STRONG.GPU desc[UR34][R170.64+0x80], R18 ;  /* 0x00008012aa0079a6 */ /* 0x000fe8000c12f322 */
[----:B------:R-:W-:Y:S04]  /*57b0*/  REDG.E.ADD.F32.FTZ.RN.STRONG.GPU desc[UR34][R172.64+0x80], R19 ;  /* 0x00008013ac0079a6 */ /* 0x000fe8000c12f322 */
[----:B------:R-:W3:Y:S04]  /*57c0*/  LDSM.16.MT88.4 R16, [R177+0x1000] ;  /* 0x00100000b110783b */ /* 0x000ee80000004200 */
[----:B------:R-:W4:Y:S01]  /*57d0*/  LDSM.16.MT88.4 R28, [R177+0x2000] ;  /* 0x00200000b11c783b */ /* 0x000f220000004200 */
[-C--:B-1----:R-:W-:Y:S03]  /*57e0*/  HMMA.16816.F32.BF16 R84, R4, R8.reuse, R84 ;  /* 0x000000080454723c */ /* 0x082fe60000041854 */
[----:B------:R-:W-:Y:S04]  /*57f0*/  LDSM.16.MT88.4 R32, [R180+UR5+0x15800] ;  /* 0x01580005b420783b */ /* 0x000fe80008004200 */
[----:B------:R-:W-:Y:S04]  /*5800*/  LDSM.16.MT88.4 R132, [R180+UR5+0x17800] ;  /* 0x01780005b484783b */ /* 0x000fe80008004200 */
[----:B------:R-:W-:Y:S01]  /*5810*/  LDSM.16.MT88.4 R148, [R177+0x2c00] ;  /* 0x002c0000b194783b */ /* 0x000fe20000004200 */
[C---:B--2---:R-:W-:Y:S03]  /*5820*/  HMMA.16816.F32.BF16 R88, R12.reuse, R8, R88 ;  /* 0x000000080c58723c */ /* 0x044fe60000041858 */
[----:B------:R-:W-:Y:S04]  /*5830*/  REDG.E.ADD.F32.FTZ.RN.STRONG.GPU desc[UR34][R218.64+0x100], R20 ;  /* 0x00010014da0079a6 */ /* 0x000fe8000c12f322 */
[----:B------:R-:W-:Y:S01]  /*5840*/  REDG.E.ADD.F32.FTZ.RN.STRONG.GPU desc[UR34][R136.64+0x100], R21 ;  /* 0x00010015880079a6 */ /* 0x000fe2000c12f322 */
[-C--:B------:R-:W-:Y:S03]  /*5850*/  HMMA.16816.F32.BF16 R92, R12, R10.reuse, R92 ;  /* 0x0000000a0c5c723c */ /* 0x080fe6000004185c */
[----:B------:R-:W-:Y:S04]  /*5860*/  REDG.E.ADD.F32.FTZ.RN.STRONG.GPU desc[UR34][R138.64+0x100], R22 ;  /* 0x000100168a0079a6 */ /* 0x000fe8000c12f322 */
[----:B------:R-:W-:Y:S01]  /*5870*/  LDSM.16.MT88.4 R136, [R177+0xc00] ;  /* 0x000c0000b188783b */ /* 0x000fe20000004200 */
[C---:B------:R-:W-:Y:S03]  /*5880*/  HMMA.16816.F32.BF16 R96, R4.reuse, R10, R96 ;  /* 0x0000000a0460723c */ /* 0x040fe60000041860 */
[----:B------:R-:W-:Y:S04]  /*5890*/  LDSM.16.MT88.4 R8, [R177+0x1400] ;  /* 0x00140000b108783b */ /* 0x000fe80000004200 */
[----:B------:R-:W-:Y:S01]  /*58a0*/  REDG.E.ADD.F32.FTZ.RN.STRONG.GPU desc[UR34][R140.64+0x100], R23 ;  /* 0x000100178c0079a6 */ /* 0x000fe2000c12f322 */
[-C--:B---3--:R-:W-:Y:S03]  /*58b0*/  HMMA.16816.F32.BF16 R100, R4, R16.reuse, R100 ;  /* 0x000000100464723c */ /* 0x088fe60000041864 */
[----:B------:R-:W1:Y:S04]  /*58c0*/  LDSM.16.MT88.4 R20, [R177+0x400] ;  /* 0x00040000b114783b */ /* 0x000e680000004200 */
[----:B------:R-:W-:Y:S01]  /*58d0*/  REDG.E.ADD.F32.FTZ.RN.STRONG.GPU desc[UR34][R142.64+0x100], R24 ;  /* 0x000100188e0079a6 */ /* 0x000fe2000c12f322 */
[C---:B------:R-:W-:Y:S03]  /*58e0*/  HMMA.16816.F32.BF16 R104, R12.reuse, R16, R104 ;  /* 0x000000100c68723c */ /* 0x040fe60000041868 */
[----:B------:R-:W-:Y:S04]  /*58f0*/  LDSM.16.MT88.4 R140, [R180+UR5+0x18800] ;  /* 0x01880005b48c783b */ /* 0x000fe80008004200 */
[----:B------:R-:W-:Y:S01]  /*5900*/  REDG.E.ADD.F32.FTZ.RN.STRONG.GPU desc[UR34][R174.64+0x100], R25 ;  /* 0x00010019ae0079a6 */ /* 0x000fe2000c12f322 */
[-C--:B------:R-:W-:Y:S03]  /*5910*/  HMMA.16816.F32.BF16 R108, R12, R18.reuse, R108 ;  /* 0x000000120c6c723c */ /* 0x080fe6000004186c */
[----:B------:R-:W-:Y:S04]  /*5920*/  REDG.E.ADD.F32.FTZ.RN.STRONG.GPU desc[UR34][R228.64+0x100], R26 ;  /* 0x0001001ae40079a6 */ /* 0x000fe8000c12f322 */
[----:B------:R-:W-:Y:S01]  /*5930*/  REDG.E.ADD.F32.FTZ.RN.STRONG.GPU desc[UR34][R144.64+0x100], R27 ;  /* 0x0001001b900079a6 */ /* 0x000fe2000c12f322 */
[C---:B------:R-:W-:Y:S03]  /*5940*/  HMMA.16816.F32.BF16 R112, R4.reuse, R18, R112 ;  /* 0x000000120470723c */ /* 0x040fe60000041870 */
[----:B------:R-:W-:Y:S04]  /*5950*/  LDSM.16.MT88.4 R16, [R177+0x800] ;  /* 0x00080000b110783b */ /* 0x000fe80000004200 */
[----:B------:R-:W-:Y:S01]  /*5960*/  LDSM.16.MT88.4 R24, [R180+UR5+0x18000] ;  /* 0x01800005b418783b */ /* 0x000fe20008004200 */
[-C--:B----4-:R-:W-:Y:S03]  /*5970*/  HMMA.16816.F32.BF16 R116, R4, R28.reuse, R116 ;  /* 0x0000001c0474723c */ /* 0x090fe60000041874 */
[----:B------:R-:W-:Y:S05]  /*5980*/  LDSM.16.MT88.4 R144, [R177+0x1c00] ;  /* 0x001c0000b190783b */ /* 0x000fea0000004200 */
[C---:B------:R-:W-:Y:S08]  /*5990*/  HMMA.16816.F32.BF16 R120, R12.reuse, R28, R120 ;  /* 0x0000001c0c78723c */ /* 0x040ff00000041878 */
[-C--:B------:R-:W-:Y:S01]  /*59a0*/  HMMA.16816.F32.BF16 R124, R12, R30.reuse, R124 ;  /* 0x0000001e0c7c723c */ /* 0x080fe2000004187c */
[----:B------:R-:W2:Y:S07]  /*59b0*/  LDSM.16.MT88.4 R12, [R177+0x2400] ;  /* 0x00240000b10c783b */ /* 0x000eae0000004200 */
[----:B------:R-:W-:Y:S01]  /*59c0*/  HMMA.16816.F32.BF16 R128, R4, R30, R128 ;  /* 0x0000001e0480723c */ /* 0x000fe20000041880 */
[----:B------:R-:W3:Y:S04]  /*59d0*/  LDSM.16.MT88.4 R4, [R180+UR5+0x16000] ;  /* 0x01600005b404783b */ /* 0x000ee80008004200 */
[----:B------:R-:W4:Y:S03]  /*59e0*/  LDSM.16.MT88.4 R28, [R177+0x1800] ;  /* 0x00180000b11c783b */ /* 0x000f260000004200 */
        /* <DEDUP_REMOVED lines=9> */
[----:B------:R-:W1:Y:S07]  /*5a80*/  LDSM.16.MT88.4 R8, [R180+UR5+0x16800] ;  /* 0x01680005b408783b */ /* 0x000e6e0008004200 */
[-C--:B--2---:R-:W-:Y:S08]  /*5a90*/  HMMA.16816.F32.BF16 R116, R32, R12.reuse, R116 ;  /* 0x0000000c2074723c */ /* 0x084ff00000041874 */
        /* <DEDUP_REMOVED lines=11> */
[-C--:B-1----:R-:W-:Y:S08]  /*5b50*/  HMMA.16816.F32.BF16 R116, R4, R20.reuse, R116 ;  /* 0x000000140474723c */ /* 0x082ff00000041874 */
[C---:B------:R-:W-:Y:S08]  /*5b60*/  HMMA.16816.F32.BF16 R120, R24.reuse, R20, R120 ;  /* 0x000000141878723c */ /* 0x040ff00000041878 */
[-C--:B------:R-:W-:Y:S08]  /*5b70*/  HMMA.16816.F32.BF16 R124, R24, R22.reuse, R124 ;  /* 0x00000016187c723c */ /* 0x080ff0000004187c */
[----:B------:R-:W-:Y:S04]  /*5b80*/  HMMA.16816.F32.BF16 R128, R4, R22, R128 ;  /* 0x000000160480723c */ /* 0x000fe80000041880 */
[C---:B------:R-:W-:Y:S01]  /*5b90*/  VIADD R6, R177.reuse, 0xffffd000 ;  /* 0xffffd000b1067836 */ /* 0x040fe20000000000 */
[----:B------:R-:W-:Y:S01]  /*5ba0*/  @P0 IADD3 R5, P3, PT, R224, -0x100, RZ ;  /* 0xffffff00e0050810 */ /* 0x000fe20007f7e0ff */
[----:B------:R-:W-:Y:S02]  /*5bb0*/  @P1 VIADD R6, R177, 0x3000 ;  /* 0x00003000b1061836 */ /* 0x000fe40000000000 */
[-C--:B------:R-:W-:Y:S05]  /*5bc0*/  HMMA.16816.F32.BF16 R84, R8, R136.reuse, R84 ;  /* 0x000000880854723c */ /* 0x080fea0000041854 */
[----:B------:R-:W-:Y:S01]  /*5bd0*/  @P0 IADD3.X R4, PT, PT, R225, -0x1, RZ, P3, !PT ;  /* 0xffffffffe1040810 */ /* 0x000fe20001ffe4ff */
[----:B------:R-:W-:Y:S02]  /*5be0*/  IMAD.MOV.U32 R177, RZ, RZ, R6 ;  /* 0x000000ffffb17224 */ /* 0x000fe400078e0006 */
[C---:B------:R-:W-:Y:S04]  /*5bf0*/  HMMA.16816.F32.BF16 R88, R140.reuse, R136, R88 ;  /* 0x000000888c58723c */ /* 0x040fe80000041858 */
[----:B------:R-:W-:Y:S02]  /*5c00*/  @P0 IMAD.MOV.U32 R224, RZ, RZ, R5 ;  /* 0x000000ffffe00224 */ /* 0x000fe400078e0005 */
[----:B------:R-:W-:Y:S02]  /*5c10*/  @P0 IMAD.MOV.U32 R225, RZ, RZ, R4 ;  /* 0x000000ffffe10224 */ /* 0x000fe400078e0004 */
        /* <DEDUP_REMOVED lines=12> */
.L_x_649:
[----:B------:R-:W1:Y:S01]  /*5ce0*/  LDCU UR4, c[0x0][0x500] ;  /* 0x0000a000ff0477ac */ /* 0x000e620008000800 */
[----:B------:R-:W-:Y:S01]  /*5cf0*/  SHF.L.U32 R3, R197, 0x2, RZ ;  /* 0x00000002c5037819 */ /* 0x000fe200000006ff */
[----:B------:R-:W2:Y:S01]  /*5d00*/  LDC.64 R10, c[0x0][0x5a8] ;  /* 0x00016a00ff0a7b82 */ /* 0x000ea20000000a00 */
[----:B------:R-:W-:Y:S01]  /*5d10*/  SHF.L.U32 R4, R190, 0x7, RZ ;  /* 0x00000007be047819 */ /* 0x000fe200000006ff */
[----:B------:R-:W3:Y:S01]  /*5d20*/  LDCU UR6, c[0x0][0x4fc] ;  /* 0x00009f80ff0677ac */ /* 0x000ee20008000800 */
[----:B------:R-:W-:Y:S02]  /*5d30*/  LOP3.LUT R13, R3, 0x40, RZ, 0xc0, !PT ;  /* 0x00000040030d7812 */ /* 0x000fe400078ec0ff */
[----:B------:R-:W-:Y:S01]  /*5d40*/  SHF.R.S32.HI R6, RZ, 0x1f, R4 ;  /* 0x0000001fff067819 */ /* 0x000fe20000011404 */
[----:B------:R-:W4:Y:S01]  /*5d50*/  LDCU.64 UR8, c[0x0][0x5d8] ;  /* 0x0000bb00ff0877ac */ /* 0x000f220008000a00 */
[----:B------:R-:W-:Y:S02]  /*5d60*/  IADD3 R3, P0, PT, R215, R4, RZ ;  /* 0x00000004d7037210 */ /* 0x000fe40007f1e0ff */
[----:B------:R-:W4:Y:S01]  /*5d70*/  LDC.64 R4, c[0x0][0x5c0] ;  /* 0x00017000ff047b82 */ /* 0x000f220000000a00 */
[----:B------:R-:W-:-:S02]  /*5d80*/  IADD3 R13, PT, PT, R194, -R13, RZ ;  /* 0x8000000dc20d7210 */ /* 0x000fc40007ffe0ff */
[----:B------:R-:W-:Y:S02]  /*5d90*/  LEA.HI.X.SX32 R215, R215, R6, 0x1, P0 ;  /* 0x00000006d7d77211 */ /* 0x000fe400000f0eff */
[----:B------:R-:W-:Y:S01]  /*5da0*/  SHF.L.U32 R8, R197, 0x3, RZ ;  /* 0x00000003c5087819 */ /* 0x000fe200000006ff */
        /* <DEDUP_REMOVED lines=56> */
[----:B------:R-:W-:Y:S01]  /*6130*/  STS [R194], R85 ;  /* 0x00000055c2007388 */ /* 0x000fe20000000800 */
        /* <DEDUP_REMOVED lines=9> */
[----:B---3--:R-:W-:Y:S01]  /*61d0*/  FMUL.FTZ R36, R36, UR6 ;  /* 0x0000000624247c20 */ /* 0x008fe20008410000 */
        /* <DEDUP_REMOVED lines=47> */
[----:B------:R-:W1:Y:S01]  /*64d0*/  LDC.64 R6, c[0x0][0x5c8] ;  /* 0x00017200ff067b82 */ /* 0x000e620000000a00 */
[----:B------:R-:W-:Y:S01]  /*64e0*/  FMUL.FTZ R56, R56, UR6 ;  /* 0x0000000638387c20 */ /* 0x000fe20008410000 */
[----:B------:R-:W-:Y:S01]  /*64f0*/  STS [R13+0x3220], R110 ;  /* 0x0032206e0d007388 */ /* 0x000fe20000000800 */
        /* <DEDUP_REMOVED lines=23> */
[----:B------:R-:W-:Y:S01]  /*6670*/  LOP3.LUT R14, R8, 0x18, RZ, 0xc0, !PT ;  /* 0x00000018080e7812 */ /* 0x000fe200078ec0ff */
[----:B------:R-:W-:Y:S01]  /*6680*/  STS [R194+0x5200], R123 ;  /* 0x0052007bc2007388 */ /* 0x000fe20000000800 */
[----:B------:R-:W-:Y:S01]  /*6690*/  MOV R15, RZ ;  /* 0x000000ff000f7202 */ /* 0x000fe20000000f00 */
[----:B------:R-:W-:Y:S01]  /*66a0*/  FMUL.FTZ R81, R81, UR6 ;  /* 0x0000000651517c20 */ /* 0x000fe20008410000 */
[----:B------:R-:W-:Y:S01]  /*66b0*/  FMUL.FTZ R82, R82, UR6 ;  /* 0x0000000652527c20 */ /* 0x000fe20008410000 */
[----:B------:R-:W-:Y:S01]  /*66c0*/  FMUL.FTZ R83, R83, UR6 ;  /* 0x0000000653537c20 */ /* 0x000fe20008410000 */
[----:B------:R-:W-:Y:S01]  /*66d0*/  F2FP.BF16.F32.PACK_AB R53, R53, R52 ;  /* 0x000000343535723e */ /* 0x000fe200000010ff */
[----:B------:R-:W-:Y:S01]  /*66e0*/  STS [R13+0x5020], R124 ;  /* 0x0050207c0d007388 */ /* 0x000fe20000000800 */
[----:B------:R-:W-:Y:S01]  /*66f0*/  F2FP.BF16.F32.PACK_AB R55, R55, R54 ;  /* 0x000000363737723e */ /* 0x000fe200000010ff */
[----:B----4-:R-:W-:-:S02]  /*6700*/  IMAD R8, R215, R4, RZ ;  /* 0x00000004d7087224 */ /* 0x010fc400078e02ff */
        /* <DEDUP_REMOVED lines=16> */
[----:B------:R-:W-:Y:S01]  /*6810*/  IMAD.WIDE.U32 R16, R3, R4, R14 ;  /* 0x0000000403107225 */ /* 0x000fe200078e000e */
[----:B------:R-:W-:Y:S01]  /*6820*/  F2FP.BF16.F32.PACK_AB R60, R61, R60 ;  /* 0x0000003c3d3c723e */ /* 0x000fe200000010ff */
[----:B------:R-:W-:Y:S01]  /*6830*/  STS [R13+0x6220], R50 ;  /* 0x006220320d007388 */ /* 0x000fe20000000800 */
[----:B------:R-:W-:Y:S01]  /*6840*/  F2FP.BF16.F32.PACK_AB R62, R63, R62 ;  /* 0x0000003e3f3e723e */ /* 0x000fe200000010ff */
[----:B------:R-:W-:Y:S01]  /*6850*/  IMAD R9, R3, R5, R8 ;  /* 0x0000000503097224 */ /* 0x000fe200078e0208 */
[----:B------:R-:W-:Y:S01]  /*6860*/  F2FP.BF16.F32.PACK_AB R69, R69, R68 ;  /* 0x000000444545723e */ /* 0x000fe200000010ff */
[----:B------:R-:W-:Y:S01]  /*6870*/  STS [R194+0x7000], R41 ;  /* 0x00700029c2007388 */ /* 0x000fe20000000800 */
[----:B------:R-:W-:Y:S01]  /*6880*/  F2FP.BF16.F32.PACK_AB R71, R71, R70 ;  /* 0x000000464747723e */ /* 0x000fe200000010ff */
[----:B-1----:R-:W-:Y:S01]  /*6890*/  IMAD R12, R215, R6, RZ ;  /* 0x00000006d70c7224 */ /* 0x002fe200078e02ff */
        /* <DEDUP_REMOVED lines=11> */
[----:B------:R-:W1:Y:S01]  /*6950*/  LDCU.64 UR6, c[0x0][0x5e0] ;  /* 0x0000bc00ff0677ac */ /* 0x000e620008000a00 */
[----:B------:R-:W-:Y:S01]  /*6960*/  IADD3 R17, PT, PT, R17, R9, RZ ;  /* 0x0000000911117210 */ /* 0x000fe20007ffe0ff */
[----:B------:R-:W-:Y:S01]  /*6970*/  STS [R194+0x8000], R53 ;  /* 0x00800035c2007388 */ /* 0x000fe20000000800 */
[----:B------:R-:W3:Y:S01]  /*6980*/  LDC.64 R8, c[0x0][0x5b0] ;  /* 0x00016c00ff087b82 */ /* 0x000ee20000000a00 */
[----:B------:R-:W-:-:S02]  /*6990*/  IADD3 R15, PT, PT, R15, R12, RZ ;  /* 0x0000000c0f0f7210 */ /* 0x000fc40007ffe0ff */
[----:B------:R-:W-:Y:S01]  /*69a0*/  STS [R194+0x8200], R55 ;  /* 0x00820037c2007388 */ /* 0x000fe20000000800 */
[----:B--2---:R-:W-:Y:S01]  /*69b0*/  IMAD.WIDE.U32 R16, R10, UR26, R16 ;  /* 0x0000001a0a107c25 */ /* 0x004fe2000f8e0010 */
[----:B------:R-:W-:Y:S02]  /*69c0*/  SHF.R.U32.HI R197, RZ, 0x2, R197 ;  /* 0x00000002ffc57819 */ /* 0x000fe400000116c5 */
[----:B------:R-:W-:Y:S01]  /*69d0*/  STS [R13+0x8020], R64 ;  /* 0x008020400d007388 */ /* 0x000fe20000000800 */
[----:B------:R-:W-:-:S03]  /*69e0*/  IMAD R17, R11, UR26, R17 ;  /* 0x0000001a0b117c24 */ /* 0x000fc6000f8e0211 */
[----:B------:R-:W-:Y:S04]  /*69f0*/  STS [R13+0x8220], R66 ;  /* 0x008220420d007388 */ /* 0x000fe80000000800 */
[----:B------:R3:W-:Y:S04]  /*6a00*/  STS [R194+0x9000], R57 ;  /* 0x00900039c2007388 */ /* 0x0007e80000000800 */
[----:B------:R-:W-:Y:S04]  /*6a10*/  STS [R194+0x9200], R59 ;  /* 0x0092003bc2007388 */ /* 0x000fe80000000800 */
[----:B------:R2:W-:Y:S04]  /*6a20*/  STS [R13+0x9020], R60 ;  /* 0x0090203c0d007388 */ /* 0x0005e80000000800 */
[----:B------:R-:W-:Y:S04]  /*6a30*/  STS [R13+0x9220], R62 ;  /* 0x0092203e0d007388 */ /* 0x000fe80000000800 */
[----:B------:R-:W-:Y:S04]  /*6a40*/  STS [R194+0xa000], R69 ;  /* 0x00a00045c2007388 */ /* 0x000fe80000000800 */
[----:B------:R-:W-:Y:S04]  /*6a50*/  STS [R194+0xa200], R71 ;  /* 0x00a20047c2007388 */ /* 0x000fe80000000800 */
[----:B------:R-:W-:Y:S01]  /*6a60*/  STS [R13+0xa020], R80 ;  /* 0x00a020500d007388 */ /* 0x000fe20000000800 */
[----:B---3--:R-:W-:-:S03]  /*6a70*/  IMAD.WIDE.U32 R56, R8, UR26, R14 ;  /* 0x0000001a08387c25 */ /* 0x008fc6000f8e000e */
[----:B------:R-:W-:Y:S01]  /*6a80*/  STS [R13+0xa220], R82 ;  /* 0x00a220520d007388 */ /* 0x000fe20000000800 */
[----:B------:R-:W-:-:S03]  /*6a90*/  IMAD R57, R9, UR26, R57 ;  /* 0x0000001a09397c24 */ /* 0x000fc6000f8e0239 */
[----:B------:R-:W-:Y:S01]  /*6aa0*/  STS [R194+0xb000], R73 ;  /* 0x00b00049c2007388 */ /* 0x000fe20000000800 */
[----:B--2---:R-:W-:-:S03]  /*6ab0*/  IMAD.WIDE.U32 R60, R188, UR8, R16 ;  /* 0x00000008bc3c7c25 */ /* 0x004fc6000f8e0010 */
[----:B------:R-:W-:Y:S01]  /*6ac0*/  STS [R194+0xb200], R75 ;  /* 0x00b2004bc2007388 */ /* 0x000fe20000000800 */
[C---:B------:R-:W-:Y:S01]  /*6ad0*/  IMAD R61, R188.reuse, UR9, R61 ;  /* 0x00000009bc3d7c24 */ /* 0x040fe2000f8e023d */
[----:B------:R-:W2:Y:S01]  /*6ae0*/  LDCU.128 UR8, c[0x0][0x560] ;  /* 0x0000ac00ff0877ac */ /* 0x000ea20008000c00 */
[C---:B-1----:R-:W-:Y:S01]  /*6af0*/  IMAD.WIDE.U32 R58, R188.reuse, UR6, R56 ;  /* 0x00000006bc3a7c25 */ /* 0x042fe2000f8e0038 */
[----:B------:R-:W-:Y:S03]  /*6b00*/  STS [R13+0xb020], R76 ;  /* 0x00b0204c0d007388 */ /* 0x000fe60000000800 */
[C---:B------:R-:W-:Y:S01]  /*6b10*/  IMAD.WIDE.U32 R60, R197.reuse, R4, R60 ;  /* 0x00000004c53c7225 */ /* 0x040fe200078e003c */
[----:B------:R-:W-:Y:S03]  /*6b20*/  STS [R13+0xb220], R78 ;  /* 0x00b2204e0d007388 */ /* 0x000fe60000000800 */
[----:B------:R-:W-:Y:S01]  /*6b30*/  IMAD R3, R197, R5, R61 ;  /* 0x00000005c5037224 */ /* 0x000fe200078e023d */
[----:B------:R-:W-:Y:S01]  /*6b40*/  BAR.SYNC.DEFER_BLOCKING 0x0 ;  /* 0x0000000000007b1d */ /* 0x000fe20000010000 */
[----:B------:R-:W-:-:S02]  /*6b50*/  IMAD R59, R188, UR7, R59 ;  /* 0x00000007bc3b7c24 */ /* 0x000fc4000f8e023b */
[----:B------:R-:W-:Y:S01]  /*6b60*/  IMAD.WIDE.U32 R58, R197, R6, R58 ;  /* 0x00000006c53a7225 */ /* 0x000fe200078e003a */
[----:B--2---:R-:W-:-:S03]  /*6b70*/  LEA R56, P0, R60, UR8, 0x1 ;  /* 0x000000083c387c11 */ /* 0x004fc6000f8008ff */
[----:B------:R-:W-:Y:S01]  /*6b80*/  IMAD R197, R197, R7, R59 ;  /* 0x00000007c5c57224 */ /* 0x000fe200078e023b */
[----:B------:R-:W-:Y:S02]  /*6b90*/  LEA.HI.X R57, R60, UR9, R3, 0x1, P0 ;  /* 0x000000093c397c11 */ /* 0x000fe400080f0c03 */
[----:B------:R-:W-:-:S04]  /*6ba0*/  LEA R60, P0, R4, R56, 0x7 ;  /* 0x00000038043c7211 */ /* 0x000fc800078038ff */
[----:B------:R-:W-:Y:S02]  /*6bb0*/  LEA.HI.X R61, R4, R57, R5, 0x7, P0 ;  /* 0x00000039043d7211 */ /* 0x000fe400000f3c05 */
[C---:B------:R-:W-:Y:S01]  /*6bc0*/  LEA R4, P0, R58.reuse, UR10, 0x1 ;  /* 0x0000000a3a047c11 */ /* 0x040fe2000f8008ff */
[----:B------:R-:W1:Y:S03]  /*6bd0*/  LDS.128 R40, [R192+0x9000] ;  /* 0x00900000c0287984 */ /* 0x000e660000000c00 */
[----:B------:R-:W-:Y:S02]  /*6be0*/  LEA.HI.X R5, R58, UR11, R197, 0x1, P0 ;  /* 0x0000000b3a057c11 */ /* 0x000fe400080f0cc5 */
[C---:B------:R-:W-:Y:S01]  /*6bf0*/  LEA R58, P0, R6.reuse, R4, 0x7 ;  /* 0x00000004063a7211 */ /* 0x040fe200078038ff */
[----:B------:R-:W2:Y:S03]  /*6c00*/  LDS.128 R32, [R192+0xb000] ;  /* 0x00b00000c0207984 */ /* 0x000ea60000000c00 */
[----:B------:R-:W-:Y:S01]  /*6c10*/  LEA.HI.X R59, R6, R5, R7, 0x7, P0 ;  /* 0x00000005063b7211 */ /* 0x000fe200000f3c07 */
        /* <DEDUP_REMOVED lines=10> */
[----:B-1----:R1:W-:Y:S04]  /*6cc0*/  STG.E.128 desc[UR34][R56.64], R40 ;  /* 0x0000002838007986 */ /* 0x0023e8000c101d22 */
[----:B--2---:R1:W-:Y:S04]  /*6cd0*/  STG.E.128 desc[UR34][R56.64+0x40], R32 ;  /* 0x0000402038007986 */ /* 0x0043e8000c101d22 */
[----:B---3--:R1:W-:Y:S04]  /*6ce0*/  STG.E.128 desc[UR34][R56.64+0x80], R24 ;  /* 0x0000801838007986 */ /* 0x0083e8000c101d22 */
[----:B----4-:R1:W-:Y:S04]  /*6cf0*/  STG.E.128 desc[UR34][R60.64], R36 ;  /* 0x000000243c007986 */ /* 0x0103e8000c101d22 */
[----:B------:R1:W-:Y:S04]  /*6d00*/  STG.E.128 desc[UR34][R60.64+0x40], R28 ;  /* 0x0000401c3c007986 */ /* 0x0003e8000c101d22 */
[----:B------:R1:W-:Y:S04]  /*6d10*/  STG.E.128 desc[UR34][R60.64+0x80], R20 ;  /* 0x000080143c007986 */ /* 0x0003e8000c101d22 */
[----:B------:R1:W-:Y:S04]  /*6d20*/  STG.E.128 desc[UR34][R4.64], R16 ;  /* 0x0000001004007986 */ /* 0x0003e8000c101d22 */
[----:B------:R1:W-:Y:S04]  /*6d30*/  STG.E.128 desc[UR34][R4.64+0x40], R12 ;  /* 0x0000400c04007986 */ /* 0x0003e8000c101d22 */
[----:B------:R1:W-:Y:S04]  /*6d40*/  STG.E.128 desc[UR34][R4.64+0x80], R8 ;  /* 0x0000800804007986 */ /* 0x0003e8000c101d22 */
[----:B------:R1:W-:Y:S04]  /*6d50*/  STG.E.128 desc[UR34][R58.64], R52 ;  /* 0x000000343a007986 */ /* 0x0003e8000c101d22 */
[----:B------:R1:W-:Y:S04]  /*6d60*/  STG.E.128 desc[UR34][R58.64+0x40], R48 ;  /* 0x000040303a007986 */ /* 0x0003e8000c101d22 */
[----:B------:R1:W-:Y:S02]  /*6d70*/  STG.E.128 desc[UR34][R58.64+0x80], R44 ;  /* 0x0000802c3a007986 */ /* 0x0003e4000c101d22 */
.L_x_646:
[----:B------:R-:W2:Y:S01]  /*6d80*/  LDCU UR6, c[0x0][0x438] ;  /* 0x00008700ff0677ac */ /* 0x000ea20008000800 */
[----:B------:R-:W3:Y:S01]  /*6d90*/  LDC R3, c[0x0][0x370] ;  /* 0x0000dc00ff037b82 */ /* 0x000ee20000000800 */
[----:B--2---:R-:W-:-:S04]  /*6da0*/  UIADD3 UR6, UPT, UPT, UR6, 0x7f, URZ ;  /* 0x0000007f06067890 */ /* 0x004fc8000fffe0ff */
[----:B------:R-:W-:Y:S01]  /*6db0*/  USHF.R.S32.HI UR4, URZ, 0x1f, UR6 ;  /* 0x0000001fff047899 */ /* 0x000fe20008011406 */
[----:B---3--:R-:W-:-:S03]  /*6dc0*/  IADD3 R190, PT, PT, R3, R190, RZ ;  /* 0x000000be03be7210 */ /* 0x008fc60007ffe0ff */
[----:B------:R-:W-:-:S04]  /*6dd0*/  ULEA.HI UR4, UR4, UR6, URZ, 0x7 ;  /* 0x0000000604047291 */ /* 0x000fc8000f8f38ff */
[----:B------:R-:W-:-:S06]  /*6de0*/  USHF.R.S32.HI UR4, URZ, 0x7, UR4 ;  /* 0x00000007ff047899 */ /* 0x000fcc0008011404 */
[----:B------:R-:W-:-:S13]  /*6df0*/  ISETP.GE.AND P0, PT, R190, UR4, PT ;  /* 0x00000004be007c0c */ /* 0x000fda000bf06270 */
[----:B------:R-:W-:Y:S05]  /*6e00*/  @!P0 BRA `(.L_x_653) ;  /* 0xffffff9800008947 */ /* 0x000fea000383ffff */
[----:B------:R-:W-:Y:S05]  /*6e10*/  EXIT ;  /* 0x000000000000794d */ /* 0x000fea0003800000 */
.L_x_654:
        /* <DEDUP_REMOVED lines=14> */
.L_x_893:


//--------------------- .text._ZN5flash44flash_bwd_dq_dk_dv_loop_seqk_parallel_kernelI23Flash_bwd_kernel_traitsILi96ELi64ELi128ELi8ELi2ELi4ELi4ELb0ELb0EN7cutlass10bfloat16_tE19Flash_kernel_traitsILi96ELi64ELi128ELi8ES3_EELb0ELb1ELb0ELb0ELb1ELb1ELb1EEEvNS_16Flash_bwd_paramsE --------------------------
	.section	.text._ZN5flash44flash_bwd_dq_dk_dv_loop_seqk_parallel_kernelI23Flash_bwd_kernel_traitsILi96ELi64ELi128ELi8ELi2ELi4ELi4ELb0ELb0EN7cutlass10bfloat16_tE19Flash_kernel_traitsILi96ELi64ELi128ELi8ES3_EELb0ELb1ELb0ELb0ELb1ELb1ELb1EEEvNS_16Flash_bwd_paramsE,"ax",@progbits
	.align	128
        .global         _ZN5flash44flash_bwd_dq_dk_dv_loop_seqk_parallel_kernelI23Flash_bwd_kernel_traitsILi96ELi64ELi128ELi8ELi2ELi4ELi4ELb0ELb0EN7cutlass10bfloat16_tE19Flash_kernel_traitsILi96ELi64ELi128ELi8ES3_EELb0ELb1ELb0ELb0ELb1ELb1ELb1EEEvNS_16Flash_bwd_paramsE
        .type           _ZN5flash44flash_bwd_dq_dk_dv_loop_seqk_parallel_kernelI23Flash_bwd_kernel_traitsILi96ELi64ELi128ELi8ELi2ELi4ELi4ELb0ELb0EN7cutlass10bfloat16_tE19Flash_kernel_traitsILi96ELi64ELi128ELi8ES3_EELb0ELb1ELb0ELb0ELb1ELb1ELb1EEEvNS_16Flash_bwd_paramsE,@function
        .size           _ZN5flash44flash_bwd_dq_dk_dv_loop_seqk_parallel_kernelI23Flash_bwd_kernel_traitsILi96ELi64ELi128ELi8ELi2ELi4ELi4ELb0ELb0EN7cutlass10bfloat16_tE19Flash_kernel_traitsILi96ELi64ELi128ELi8ES3_EELb0ELb1ELb0ELb0ELb1ELb1ELb1EEEvNS_16Flash_bwd_paramsE,(.L_x_894 - _ZN5flash44flash_bwd_dq_dk_dv_loop_seqk_parallel_kernelI23Flash_bwd_kernel_traitsILi96ELi64ELi128ELi8ELi2ELi4ELi4ELb0ELb0EN7cutlass10bfloat16_tE19Flash_kernel_traitsILi96ELi64ELi128ELi8ES3_EELb0ELb1ELb0ELb0ELb1ELb1ELb1EEEvNS_16Flash_bwd_paramsE)
        .other          _ZN5flash44flash_bwd_dq_dk_dv_loop_seqk_parallel_kernelI23Flash_bwd_kernel_traitsILi96ELi64ELi128ELi8ELi2ELi4ELi4ELb0ELb0EN7cutlass10bfloat16_tE19Flash_kernel_traitsILi96ELi64ELi128ELi8ES3_EELb0ELb1ELb0ELb0ELb1ELb1ELb1EEEvNS_16Flash_bwd_paramsE,@"STO_CUDA_ENTRY STV_DEFAULT"
_ZN5flash44flash_bwd_dq_dk_dv_loop_seqk_parallel_kernelI23Flash_bwd_kernel_traitsILi96ELi64ELi128ELi8ELi2ELi4ELi4ELb0ELb0EN7cutlass10bfloat16_tE19Flash_kernel_traitsILi96ELi64ELi128ELi8ES3_EELb0ELb1ELb0ELb0ELb1ELb1ELb1EEEvNS_16Flash_bwd_paramsE:
.text._ZN5flash44flash_bwd_dq_dk_dv_loop_seqk_parallel_kernelI23Flash_bwd_kernel_traitsILi96ELi64ELi128ELi8ELi2ELi4ELi4ELb0ELb0EN7cutlass10bfloat16_tE19Flash_kernel_traitsILi96ELi64ELi128ELi8ES3_EELb0ELb1ELb0ELb0ELb1ELb1ELb1EEEvNS_16Flash_bwd_paramsE:
        /* <DEDUP_REMOVED lines=34> */
.L_x_662:
[----:B------:R-:W-:Y:S01]  /*0220*/  @UP4 ULEA UR6, UP1, UR35, UR14, 0x2 ;  /* 0x0000000e23064291 */ /* 0x000fe2000f8210ff */
[----:B------:R-:W-:Y:S01]  /*0230*/  PLOP3.LUT P1, PT, PT, PT, UP4, 0x80, 0x8 ;  /* 0x000000000008781c */ /* 0x000fe20003f2f048 */
[----:B------:R-:W-:Y:S01]  /*0240*/  @UP3 ULEA UR4, UP0, UR35, UR12, 0x2 ;  /* 0x0000000c23043291 */ /* 0x000fe2000f8010ff */
[----:B------:R-:W-:Y:S01]  /*0250*/  PLOP3.LUT P0, PT, PT, PT, UP3, 0x80, 0x8 ;  /* 0x000000000008781c */ /* 0x000fe20003f0f038 */
[----:B------:R-:W-:Y:S02]  /*0260*/  @UP4 ULEA.HI.X UR7, UR35, UR15, URZ, 0x2, UP1 ;  /* 0x0000000f23074291 */ /* 0x000fe400088f14ff */
[----:B------:R-:W-:Y:S01]  /*0270*/  @UP3 ULEA.HI.X UR5, UR35, UR13, URZ, 0x2, UP0 ;  /* 0x0000000d23053291 */ /* 0x000fe200080f14ff */
[----:B----4-:R-:W-:Y:S02]  /*0280*/  IMAD.U32 R2, RZ, RZ, UR6 ;  /* 0x00000006ff027e24 */ /* 0x010fe4000f8e00ff */
        /* <DEDUP_REMOVED lines=12> */
[----:B-----5:R-:W-:Y:S05]  /*0350*/  BRA.U UP0, `(.L_x_655) ;  /* 0x00000069002c7547 */ /* 0x020fea000b800000 */
        /* <DEDUP_REMOVED lines=8> */
[----:B-----5:R-:W-:-:S03]  /*03e0*/  UIADD3 UR5, UPT, UPT, UR46, 0x3f, URZ ;  /* 0x0000003f2e057890 */ /* 0x020fc6000fffe0ff */
[----:B------:R-:W2:Y:S01]  /*03f0*/  I2F.RP R6, R4 ;  /* 0x0000000400067306 */ /* 0x000ea20000209400 */
[----:B------:R-:W-:-:S05]  /*0400*/  USHF.R.S32.HI UR53, URZ, 0x1f, UR5 ;  /* 0x0000001fff357899 */ /* 0x000fca0008011405 */
[----:B------:R-:W1:Y:S01]  /*0410*/  @UP0 LDCU UR52, c[0x0][0x454] ;  /* 0x00008a80ff3407ac */ /* 0x000e620008000800 */
[----:B---3--:R-:W-:Y:S01]  /*0420*/  IABS R2, R2 ;  /* 0x0000000200027213 */ /* 0x008fe20000000000 */
[----:B------:R-:W3:Y:S01]  /*0430*/  @!UP0 LDCU UR4, c[0x0][0x3e0] ;  /* 0x00007c00ff0487ac */ /* 0x000ee20008000800 */
[----:B------:R-:W-:Y:S01]  /*0440*/  ULEA.HI UR53, UR53, UR5, URZ, 0x6 ;  /* 0x0000000535357291 */ /* 0x000fe2000f8f30ff */
[----:B--2---:R-:W2:Y:S03]  /*0450*/  MUFU.RCP R6, R6 ;  /* 0x0000000600067308 */ /* 0x004ea60000001000 */
[----:B------:R-:W-:Y:S02]  /*0460*/  USHF.R.S32.HI UR53, URZ, 0x6, UR53 ;  /* 0x00000006ff357899 */ /* 0x000fe40008011435 */
[----:B-1----:R-:W-:Y:S02]  /*0470*/  @UP0 UIMAD UR52, UR34, UR52, URZ ;  /* 0x00000034223402a4 */ /* 0x002fe4000f8e02ff */
[----:B---3--:R-:W-:-:S02]  /*0480*/  @!UP0 UIMAD UR4, UR35, UR4, UR34 ;  /* 0x00000004230482a4 */ /* 0x008fc4000f8e0222 */
[----:B------:R-:W-:Y:S02]  /*0490*/  @UP0 UIMAD UR52, UR35, UR46, UR52 ;  /* 0x0000002e233402a4 */ /* 0x000fe4000f8e0234 */
[----:B------:R-:W-:Y:S01]  /*04a0*/  @!UP0 UIMAD UR52, UR4, UR46, URZ ;  /* 0x0000002e043482a4 */ /* 0x000fe2000f8e02ff */
[----:B--2---:R-:W-:-:S04]  /*04b0*/  VIADD R6, R6, 0xffffffe ;  /* 0x0ffffffe06067836 */ /* 0x004fc80000000000 */
        /* <DEDUP_REMOVED lines=28> */
.L_x_656:
[----:B------:R-:W1:Y:S01]  /*0680*/  LDCU UR50, c[0x0][0x3e0] ;  /* 0x00007c00ff3277ac */ /* 0x000e620008000800 */
[----:B------:R-:W2:Y:S01]  /*0690*/  LDCU UR57, c[0x0][0x444] ;  /* 0x00008880ff3977ac */ /* 0x000ea20008000800 */
[----:B-1----:R-:W-:-:S04]  /*06a0*/  UIMAD UR50, UR35, UR50, UR34 ;  /* 0x00000032233272a4 */ /* 0x002fc8000f8e0222 */
[----:B--2---:R-:W-:-:S12]  /*06b0*/  UIMAD UR50, UR50, UR57, URZ ;  /* 0x00000039323272a4 */ /* 0x004fd8000f8e02ff */
.L_x_657:
[----:B------:R-:W1:Y:S01]  /*06c0*/  S2R R174, SR_TID.X ;  /* 0x0000000000ae7919 */ /* 0x000e620000002100 */
[----:B------:R-:W2:Y:S01]  /*06d0*/  LDCU.64 UR20, c[0x0][0x588] ;  /* 0x0000b100ff1477ac */ /* 0x000ea20008000a00 */
[----:B------:R-:W-:Y:S01]  /*06e0*/  IMAD.MOV.U32 R3, RZ, RZ, RZ ;  /* 0x000000ffff037224 */ /* 0x000fe200078e00ff */
[----:B------:R-:W-:Y:S02]  /*06f0*/  ISETP.NE.AND P2, PT, RZ, UR45, PT ;  /* 0x0000002dff007c0c */ /* 0x000fe4000bf45270 */
[----:B------:R-:W-:Y:S01]  /*0700*/  CS2R R126, SRZ ;  /* 0x00000000007e7805 */ /* 0x000fe2000001ff00 */
[----:B------:R-:W3:Y:S01]  /*0710*/  LDCU.64 UR18, c[0x0][0x3b8] ;  /* 0x00007700ff1277ac */ /* 0x000ee20008000a00 */
[----:B------:R-:W-:Y:S02]  /*0720*/  CS2R R124, SRZ ;  /* 0x00000000007c7805 */ /* 0x000fe4000001ff00 */
[----:B------:R-:W-:Y:S02]  /*0730*/  CS2R R130, SRZ ;  /* 0x0000000000827805 */ /* 0x000fe4000001ff00 */
[----:B------:R-:W-:Y:S01]  /*0740*/  CS2R R128, SRZ ;  /* 0x0000000000807805 */ /* 0x000fe2000001ff00 */
[----:B------:R-:W4:Y:S01]  /*0750*/  LDCU.64 UR16, c[0x0][0x3c0] ;  /* 0x00007800ff1077ac */ /* 0x000f220008000a00 */
[----:B------:R-:W-:-:S02]  /*0760*/  CS2R R122, SRZ ;  /* 0x00000000007a7805 */ /* 0x000fc4000001ff00 */
[----:B------:R-:W-:Y:S02]  /*0770*/  CS2R R120, SRZ ;  /* 0x0000000000787805 */ /* 0x000fe4000001ff00 */
[----:B------:R-:W-:Y:S01]  /*0780*/  CS2R R118, SRZ ;  /* 0x0000000000767805 */ /* 0x000fe2000001ff00 */
[----:B------:R-:W5:Y:S01]  /*0790*/  LDCU.64 UR6, c[0x0][0x3b0] ;  /* 0x00007600ff0677ac */ /* 0x000f620008000a00 */
[----:B------:R-:W-:Y:S02]  /*07a0*/  CS2R R116, SRZ ;  /* 0x0000000000747805 */ /* 0x000fe4000001ff00 */
[----:B------:R-:W-:Y:S02]  /*07b0*/  CS2R R110, SRZ ;  /* 0x00000000006e7805 */ /* 0x000fe4000001ff00 */
[----:B------:R-:W-:Y:S01]  /*07c0*/  CS2R R108, SRZ ;  /* 0x00000000006c7805 */ /* 0x000fe2000001ff00 */
[----:B------:R-:W-:Y:S01]  /*07d0*/  USHF.R.S32.HI UR22, URZ, 0x1f, UR55 ;  /* 0x0000001fff167899 */ /* 0x000fe20008011437 */
[----:B------:R-:W-:Y:S01]  /*07e0*/  CS2R R114, SRZ ;  /* 0x0000000000727805 */ /* 0x000fe2000001ff00 */
[----:B------:R-:W-:Y:S01]  /*07f0*/  UIADD3 UR23, UP0, UPT, UR43, UR55, URZ ;  /* 0x000000372b177290 */ /* 0x000fe2000ff1e0ff */
[----:B--2---:R-:W-:Y:S01]  /*0800*/  IMAD.U32 R6, RZ, RZ, UR20 ;  /* 0x00000014ff067e24 */ /* 0x004fe2000f8e00ff */
[----:B------:R-:W-:Y:S01]  /*0810*/  UIADD3 UR49, UPT, UPT, UR53, -0x1, URZ ;  /* 0xffffffff35317890 */ /* 0x000fe2000fffe0ff */
[----:B------:R-:W-:Y:S01]  /*0820*/  IMAD.U32 R14, RZ, RZ, UR21 ;  /* 0x00000015ff0e7e24 */ /* 0x000fe2000f8e00ff */
[----:B------:R-:W-:Y:S01]  /*0830*/  ULEA.HI.X.SX32 UR22, UR43, UR22, 0x1, UP0 ;  /* 0x000000162b167291 */ /* 0x000fe200080f0eff */
[----:B---3--:R-:W-:Y:S01]  /*0840*/  IMAD.U32 R12, RZ, RZ, UR18 ;  /* 0x00000012ff0c7e24 */ /* 0x008fe2000f8e00ff */
[----:B------:R-:W2:Y:S01]  /*0850*/  LDCU.64 UR4, c[0x0][0x3a0] ;  /* 0x00007400ff0477ac */ /* 0x000ea20008000a00 */
[----:B------:R-:W-:Y:S01]  /*0860*/  CS2R R112, SRZ ;  /* 0x0000000000707805 */ /* 0x000fe2000001ff00 */
[----:B----4-:R-:W-:Y:S01]  /*0870*/  IMAD.U32 R0, RZ, RZ, UR16 ;  /* 0x00000010ff007e24 */ /* 0x010fe2000f8e00ff */
[----:B------:R-:W-:Y:S01]  /*0880*/  CS2R R106, SRZ ;  /* 0x00000000006a7805 */ /* 0x000fe2000001ff00 */
[----:B------:R-:W3:Y:S01]  /*0890*/  LDCU.128 UR8, c[0x0][0x590] ;  /* 0x0000b200ff0877ac */ /* 0x000ee20008000c00 */
[----:B------:R-:W-:-:S02]  /*08a0*/  CS2R R104, SRZ ;  /* 0x0000000000687805 */ /* 0x000fc4000001ff00 */
[----:B------:R-:W-:Y:S01]  /*08b0*/  CS2R R102, SRZ ;  /* 0x0000000000667805 */ /* 0x000fe2000001ff00 */
[C---:B-1----:R-:W-:Y:S01]  /*08c0*/  IMAD.SHL.U32 R161, R174.reuse, 0x8, RZ ;  /* 0x00000008aea17824 */ /* 0x042fe200078e00ff */
[----:B------:R-:W-:Y:S01]  /*08d0*/  USHF.L.U32 UR48, UR49, 0x6, URZ ;  /* 0x0000000631307899 */ /* 0x000fe200080006ff */
[----:B------:R-:W-:Y:S01]  /*08e0*/  SHF.R.U32.HI R5, RZ, 0x5, R174 ;  /* 0x00000005ff057819 */ /* 0x000fe200000116ae */
[----:B------:R-:W-:Y:S01]  /*08f0*/  UIMAD UR20, UR22, UR18, URZ ;  /* 0x00000012161472a4 */ /* 0x000fe2000f8e02ff */
[----:B------:R-:W-:Y:S01]  /*0900*/  LOP3.LUT R4, R174, 0x1f, RZ, 0xc0, !PT ;  /* 0x0000001fae047812 */ /* 0x000fe200078ec0ff */
[----:B------:R-:W-:Y:S01]  /*0910*/  UIMAD UR22, UR22, UR16, URZ ;  /* 0x00000010161672a4 */ /* 0x000fe2000f8e02ff */
[----:B------:R-:W-:Y:S01]  /*0920*/  LOP3.LUT R2, R161, 0x18, RZ, 0xc0, !PT ;  /* 0x00000018a1027812 */ /* 0x000fe200078ec0ff */
[----:B------:R-:W1:Y:S01]  /*0930*/  LDCU.64 UR24, c[0x0][0x3a8] ;  /* 0x00007500ff1877ac */ /* 0x000e620008000a00 */
[----:B------:R-:W-:Y:S02]  /*0940*/  CS2R R100, SRZ ;  /* 0x0000000000647805 */ /* 0x000fe4000001ff00 */
[----:B------:R-:W-:-:S02]  /*0950*/  CS2R R94, SRZ ;  /* 0x00000000005e7805 */ /* 0x000fc4000001ff00 */
[----:B------:R-:W-:Y:S01]  /*0960*/  CS2R R92, SRZ ;  /* 0x00000000005c7805 */ /* 0x000fe2000001ff00 */
[----:B------:R-:W-:Y:S01]  /*0970*/  USHF.R.S32.HI UR56, URZ, 0x1f, UR48 ;  /* 0x0000001fff387899 */ /* 0x000fe20008011430 */
[--C-:B------:R-:W-:Y:S01]  /*0980*/  IMAD.WIDE.U32 R12, R12, UR23, R2.reuse ;  /* 0x000000170c0c7c25 */ /* 0x100fe2000f8e0002 */
[----:B------:R-:W-:Y:S01]  /*0990*/  UIMAD UR22, UR23, UR17, UR22 ;  /* 0x00000011171672a4 */ /* 0x000fe2000f8e0216 */
[----:B------:R-:W-:Y:S01]  /*09a0*/  CS2R R98, SRZ ;  /* 0x0000000000627805 */ /* 0x000fe2000001ff00 */
[----:B------:R-:W-:Y:S01]  /*09b0*/  UIMAD UR20, UR23, UR19, UR20 ;  /* 0x00000013171472a4 */ /* 0x000fe2000f8e0214 */
[--C-:B------:R-:W-:Y:S01]  /*09c0*/  IMAD.WIDE.U32 R10, R0, UR23, R2.reuse ;  /* 0x00000017000a7c25 */ /* 0x100fe2000f8e0002 */
[----:B-----5:R-:W-:Y:S01]  /*09d0*/  UIMAD UR23, UR56, UR6, URZ ;  /* 0x00000006381772a4 */ /* 0x020fe2000f8e02ff */
[----:B------:R-:W-:Y:S01]  /*09e0*/  CS2R R96, SRZ ;  /* 0x0000000000607805 */ /* 0x000fe2000001ff00 */
[----:B------:R-:W-:Y:S01]  /*09f0*/  UIMAD.WIDE.U32 UR58, UR48, UR6, URZ ;  /* 0x00000006303a72a5 */ /* 0x000fe2000f8e00ff */
[----:B------:R-:W-:Y:S01]  /*0a00*/  IMAD.WIDE.U32 R6, R6, UR35, R2 ;  /* 0x0000002306067c25 */ /* 0x000fe2000f8e0002 */
[----:B---3--:R-:W-:Y:S01]  /*0a10*/  UIMAD UR26, UR56, UR8, URZ ;  /* 0x00000008381a72a4 */ /* 0x008fe2000f8e02ff */
[----:B------:R-:W-:Y:S01]  /*0a20*/  CS2R R90, SRZ ;  /* 0x00000000005a7805 */ /* 0x000fe2000001ff00 */
[----:B------:R-:W3:Y:S01]  /*0a30*/  LDCU UR42, c[0x0][0x3e0] ;  /* 0x00007c00ff2a77ac */ /* 0x000ee20008000800 */
[----:B------:R-:W-:Y:S01]  /*0a40*/  VIADD R11, R11, UR22 ;  /* 0x000000160b0b7c36 */ /* 0x000fe20008000000 */
[----:B------:R-:W-:Y:S01]  /*0a50*/  LOP3.LUT R2, R2, UR58, RZ, 0xfc, !PT ;  /* 0x0000003a02027c12 */ /* 0x000fe2000f8efcff */
[----:B------:R-:W-:Y:S01]  /*0a60*/  IMAD R15, R14, UR35, R7 ;  /* 0x000000230e0f7c24 */ /* 0x000fe2000f8e0207 */
[----:B------:R-:W-:Y:S01]  /*0a70*/  UIMAD UR22, UR48, UR7, UR23 ;  /* 0x00000007301672a4 */ /* 0x000fe2000f8e0217 */
[----:B------:R-:W-:Y:S01]  /*0a80*/  IMAD.MOV.U32 R14, RZ, RZ, R6 ;  /* 0x000000ffff0e7224 */ /* 0x000fe200078e0006 */
[----:B------:R-:W3:Y:S01]  /*0a90*/  LDCU UR44, c[0x0][0x44c] ;  /* 0x00008980ff2c77ac */ /* 0x000ee20008000800 */
[----:B--2---:R-:W-:Y:S01]  /*0aa0*/  IMAD.U32 R16, RZ, RZ, UR4 ;  /* 0x00000004ff107e24 */ /* 0x004fe2000f8e00ff */
[----:B------:R-:W-:Y:S01]  /*0ab0*/  CS2R R88, SRZ ;  /* 0x0000000000587805 */ /* 0x000fe2000001ff00 */
[----:B------:R-:W-:Y:S01]  /*0ac0*/  IMAD.U32 R6, RZ, RZ, UR8 ;  /* 0x00000008ff067e24 */ /* 0x000fe2000f8e00ff */
[----:B------:R-:W-:Y:S01]  /*0ad0*/  UIADD3 UR4, UPT, UPT, UR59, UR22, URZ ;  /* 0x000000163b047290 */ /* 0x000fe2000fffe0ff */
[----:B------:R-:W-:Y:S01]  /*0ae0*/  VIADD R13, R13, UR20 ;  /* 0x000000140d0d7c36 */ /* 0x000fe20008000000 */
[----:B------:R-:W2:Y:S01]  /*0af0*/  LDCU.64 UR20, c[0x0][0x398] ;  /* 0x00007300ff1477ac */ /* 0x000ea20008000a00 */
[----:B------:R-:W-:Y:S01]  /*0b00*/  IMAD.WIDE.U32 R6, R6, UR48, R14 ;  /* 0x0000003006067c25 */ /* 0x000fe2000f8e000e */
[----:B------:R-:W-:-:S02]  /*0b10*/  CS2R R86, SRZ ;  /* 0x0000000000567805 */ /* 0x000fc4000001ff00 */
[----:B------:R-:W-:Y:S01]  /*0b20*/  CS2R R84, SRZ ;  /* 0x0000000000547805 */ /* 0x000fe2000001ff00 */
[----:B------:R-:W4:Y:S01]  /*0b30*/  LDCU.64 UR22, c[0x0][0x3d0] ;  /* 0x00007a00ff1677ac */ /* 0x000f220008000a00 */
[----:B-1----:R-:W-:Y:S01]  /*0b40*/  IMAD.U32 R14, RZ, RZ, UR24 ;  /* 0x00000018ff0e7e24 */ /* 0x002fe2000f8e00ff */
[----:B------:R-:W-:Y:S01]  /*0b50*/  CS2R R78, SRZ ;  /* 0x00000000004e7805 */ /* 0x000fe2000001ff00 */
[----:B------:R-:W-:Y:S01]  /*0b60*/  IMAD.U32 R3, RZ, RZ, UR4 ;  /* 0x00000004ff037e24 */ /* 0x000fe2000f8e00ff */
[----:B------:R-:W-:Y:S01]  /*0b70*/  UIMAD UR24, UR48, UR9, UR26 ;  /* 0x00000009301872a4 */ /* 0x000fe2000f8e021a */
[----:B------:R-:W-:Y:S01]  /*0b80*/  IMAD.WIDE.U32 R14, R14, UR35, R10 ;  /* 0x000000230e0e7c25 */ /* 0x000fe2000f8e000a */
[----:B------:R-:W1:Y:S01]  /*0b90*/  LDCU.64 UR26, c[0x0][0x3c8] ;  /* 0x00007900ff1a77ac */ /* 0x000e620008000a00 */
[----:B------:R-:W-:Y:S02]  /*0ba0*/  CS2R R76, SRZ ;  /* 0x00000000004c7805 */ /* 0x000fe4000001ff00 */
[----:B------:R-:W-:Y:S01]  /*0bb0*/  CS2R R82, SRZ ;  /* 0x0000000000527805 */ /* 0x000fe2000001ff00 */
[----:B------:R-:W-:Y:S01]  /*0bc0*/  IMAD.U32 R10, RZ, RZ, UR5 ;  /* 0x00000005ff0a7e24 */ /* 0x000fe2000f8e00ff */
[----:B------:R-:W5:Y:S01]  /*0bd0*/  LDCU.64 UR4, c[0x0][0x3d8] ;  /* 0x00007b00ff0477ac */ /* 0x000f620008000a00 */
[----:B------:R-:W-:Y:S01]  /*0be0*/  IMAD.WIDE.U32 R16, R16, UR35, R12 ;  /* 0x0000002310107c25 */ /* 0x000fe2000f8e000c */
[----:B------:R-:W-:-:S02]  /*0bf0*/  CS2R R80, SRZ ;  /* 0x0000000000507805 */ /* 0x000fc4000001ff00 */
[----:B------:R-:W-:Y:S01]  /*0c00*/  CS2R R74, SRZ ;  /* 0x00000000004a7805 */ /* 0x000fe2000001ff00 */
[----:B---3--:R-:W-:Y:S01]  /*0c10*/  UIMAD UR47, UR42, UR44, URZ ;  /* 0x0000002c2a2f72a4 */ /* 0x008fe2000f8e02ff */
[----:B--2---:R-:W-:Y:S01]  /*0c20*/  IMAD.U32 R12, RZ, RZ, UR20 ;  /* 0x00000014ff0c7e24 */ /* 0x004fe2000f8e00ff */
[----:B------:R-:W-:Y:S01]  /*0c30*/  ULOP3.LUT UR49, UR49, 0x80000001, URZ, 0xc0, !UPT ;  /* 0x8000000131317892 */ /* 0x000fe2000f8ec0ff */
[----:B------:R-:W-:Y:S01]  /*0c40*/  IMAD R11, R10, UR35, R17 ;  /* 0x000000230a0b7c24 */ /* 0x000fe2000f8e0211 */
[----:B------:R-:W-:Y:S01]  /*0c50*/  UIADD3 UR52, UPT, UPT, UR48, UR52, URZ ;  /* 0x0000003430347290 */ /* 0x000fe2000fffe0ff */
[----:B------:R-:W-:Y:S01]  /*0c60*/  IMAD.MOV.U32 R10, RZ, RZ, R16 ;  /* 0x000000ffff0a7224 */ /* 0x000fe200078e0010 */
[----:B------:R-:W-:Y:S01]  /*0c70*/  UISETP.NE.AND UP0, UPT, UR49, 0x1, UPT ;  /* 0x000000013100788c */ /* 0x000fe2000bf05270 */
[----:B------:R-:W-:Y:S01]  /*0c80*/  IMAD.WIDE.U32 R12, R12, UR35, R2 ;  /* 0x000000230c0c7c25 */ /* 0x000fe2000f8e0002 */
[----:B------:R-:W-:Y:S01]  /*0c90*/  UIADD3 UR50, UPT, UPT, UR48, UR50, URZ ;  /* 0x0000003230327290 */ /* 0x000fe2000fffe0ff */
[----:B------:R-:W-:-:S02]  /*0ca0*/  CS2R R72, SRZ ;  /* 0x0000000000487805 */ /* 0x000fc4000001ff00 */
[----:B------:R-:W-:Y:S01]  /*0cb0*/  CS2R R70, SRZ ;  /* 0x0000000000467805 */ /* 0x000fe2000001ff00 */
[----:B------:R-:W-:Y:S01]  /*0cc0*/  IMAD.U32 R2, RZ, RZ, UR25 ;  /* 0x00000019ff027e24 */ /* 0x000fe2000f8e00ff */
[----:B------:R-:W-:Y:S01]  /*0cd0*/  CS2R R68, SRZ ;  /* 0x0000000000447805 */ /* 0x000fe2000001ff00 */
[----:B----4-:R-:W-:Y:S01]  /*0ce0*/  IMAD R0, R18, UR22, RZ ;  /* 0x0000001612007c24 */ /* 0x010fe2000f8e02ff */
[----:B------:R-:W-:Y:S01]  /*0cf0*/  CS2R R62, SRZ ;  /* 0x00000000003e7805 */ /* 0x000fe2000001ff00 */
[----:B------:R-:W-:Y:S01]  /*0d00*/  IMAD.WIDE.U32 R10, R8, UR22, R10 ;  /* 0x00000016080a7c25 */ /* 0x000fe2000f8e000a */
[----:B------:R-:W-:Y:S01]  /*0d10*/  USHF.L.U32 UR22, UR18, 0x6, URZ ;  /* 0x0000000612167899 */ /* 0x000fe200080006ff */
[----:B------:R-:W-:Y:S02]  /*0d20*/  CS2R R60, SRZ ;  /* 0x00000000003c7805 */ /* 0x000fe4000001ff00 */
[----:B------:R-:W-:Y:S01]  /*0d30*/  CS2R R66, SRZ ;  /* 0x0000000000427805 */ /* 0x000fe2000001ff00 */
[----:B------:R-:W-:Y:S01]  /*0d40*/  IMAD R3, R2, UR35, R15 ;  /* 0x0000002302037c24 */ /* 0x000fe2000f8e020f */
[----:B------:R-:W-:Y:S01]  /*0d50*/  CS2R R64, SRZ ;  /* 0x0000000000407805 */ /* 0x000fe2000001ff00 */
[----:B------:R-:W-:Y:S01]  /*0d60*/  IMAD.U32 R24, RZ, RZ, UR10 ;  /* 0x0000000aff187e24 */ /* 0x000fe2000f8e00ff */
[----:B------:R-:W-:Y:S01]  /*0d70*/  USHF.L.U64.HI UR10, UR18, 0x6, UR19 ;  /* 0x00000006120a7899 */ /* 0x000fe20008010213 */
[----:B-----5:R-:W-:Y:S01]  /*0d80*/  IMAD R18, R18, UR4, RZ ;  /* 0x0000000412127c24 */ /* 0x020fe2000f8e02ff */
[----:B------:R-:W-:Y:S01]  /*0d90*/  CS2R R58, SRZ ;  /* 0x00000000003a7805 */ /* 0x000fe2000001ff00 */
[----:B------:R-:W-:Y:S01]  /*0da0*/  VIADD R7, R7, UR24 ;  /* 0x0000001807077c36 */ /* 0x000fe20008000000 */
[----:B------:R-:W2:Y:S01]  /*0db0*/  LDCU.64 UR24, c[0x0][0x460] ;  /* 0x00008c00ff1877ac */ /* 0x000ea20008000a00 */
[----:B------:R-:W-:Y:S01]  /*0dc0*/  IMAD.MOV.U32 R2, RZ, RZ, R14 ;  /* 0x000000ffff027224 */ /* 0x000fe200078e000e */
[----:B------:R-:W-:Y:S01]  /*0dd0*/  CS2R R56, SRZ ;  /* 0x0000000000387805 */ /* 0x000fe2000001ff00 */
[----:B------:R-:W-:Y:S01]  /*0de0*/  IMAD.U32 R22, RZ, RZ, UR21 ;  /* 0x00000015ff167e24 */ /* 0x000fe2000f8e00ff */
[----:B------:R-:W3:Y:S01]  /*0df0*/  LDCU.64 UR20, c[0x0][0x388] ;  /* 0x00007100ff1477ac */ /* 0x000ee20008000a00 */
[C---:B------:R-:W-:Y:S01]  /*0e00*/  IMAD R0, R8.reuse, UR23, R0 ;  /* 0x0000001708007c24 */ /* 0x040fe2000f8e0200 */
[----:B------:R-:W-:Y:S01]  /*0e10*/  CS2R R54, SRZ ;  /* 0x0000000000367805 */ /* 0x000fe2000001ff00 */
[----:B------:R-:W-:Y:S01]  /*0e20*/  IMAD R18, R8, UR5, R18 ;  /* 0x0000000508127c24 */ /* 0x000fe2000f8e0212 */
[----:B------:R-:W-:Y:S01]  /*0e30*/  USHF.L.U32 UR5, UR16, 0x6, URZ ;  /* 0x0000000610057899 */ /* 0x000fe200080006ff */
[----:B------:R-:W-:Y:S01]  /*0e40*/  IMAD.WIDE.U32 R24, R24, UR34, R6 ;  /* 0x0000002218187c25 */ /* 0x000fe2000f8e0006 */
[----:B------:R-:W-:-:S02]  /*0e50*/  SHF.R.U32.HI R6, RZ, 0x2, R174 ;  /* 0x00000002ff067819 */ /* 0x000fc400000116ae */
[----:B------:R-:W-:Y:S02]  /*0e60*/  CS2R R52, SRZ ;  /* 0x0000000000347805 */ /* 0x000fe4000001ff00 */
[----:B------:R-:W-:Y:S01]  /*0e70*/  CS2R R46, SRZ ;  /* 0x00000000002e7805 */ /* 0x000fe2000001ff00 */
[----:B------:R-:W-:Y:S01]  /*0e80*/  IMAD.WIDE.U32 R8, R8, UR4, R2 ;  /* 0x0000000408087c25 */ /* 0x000fe2000f8e0002 */
[----:B------:R-:W-:Y:S01]  /*0e90*/  USHF.L.U64.HI UR4, UR16, 0x6, UR17 ;  /* 0x0000000610047899 */ /* 0x000fe20008010211 */
[----:B------:R-:W-:Y:S02]  /*0ea0*/  CS2R R44, SRZ ;  /* 0x00000000002c7805 */ /* 0x000fe4000001ff00 */
[----:B------:R-:W-:Y:S01]  /*0eb0*/  CS2R R50, SRZ ;  /* 0x0000000000327805 */ /* 0x000fe2000001ff00 */
[----:B------:R-:W-:Y:S01]  /*0ec0*/  IMAD.U32 R17, RZ, RZ, UR10 ;  /* 0x0000000aff117e24 */ /* 0x000fe2000f8e00ff */
[----:B--2---:R-:W-:Y:S01]  /*0ed0*/  UISETP.NE.U32.AND UP1, UPT, UR24, URZ, UPT ;  /* 0x000000ff1800728c */ /* 0x004fe2000bf25070 */
[----:B------:R-:W-:Y:S01]  /*0ee0*/  IMAD.U32 R16, RZ, RZ, UR22 ;  /* 0x00000016ff107e24 */ /* 0x000fe2000f8e00ff */
[----:B------:R-:W2:Y:S01]  /*0ef0*/  LDCU.64 UR22, c[0x0][0x550] ;  /* 0x0000aa00ff1677ac */ /* 0x000ea20008000a00 */
[----:B------:R-:W-:Y:S01]  /*0f00*/  IMAD R23, R22, UR35, R13 ;  /* 0x0000002316177c24 */ /* 0x000fe2000f8e020d */
[----:B------:R-:W-:Y:S01]  /*0f10*/  CS2R R48, SRZ ;  /* 0x0000000000307805 */ /* 0x000fe2000001ff00 */
[----:B------:R-:W-:Y:S01]  /*0f20*/  IMAD.MOV.U32 R22, RZ, RZ, R12 ;  /* 0x000000ffff167224 */ /* 0x000fe200078e000c */
[----:B------:R-:W-:Y:S01]  /*0f30*/  UISETP.NE.AND.EX UP1, UPT, UR25, URZ, UPT, UP1 ;  /* 0x000000ff1900728c */ /* 0x000fe2000bf25310 */
[----:B------:R-:W-:Y:S01]  /*0f40*/  IMAD.WIDE.U32 R16, R6, UR18, R16 ;  /* 0x0000001206107c25 */ /* 0x000fe2000f8e0010 */
[----:B------:R-:W4:Y:S01]  /*0f50*/  LDCU.64 UR24, c[0x0][0x380] ;  /* 0x00007000ff1877ac */ /* 0x000f220008000a00 */
[----:B------:R-:W-:-:S02]  /*0f60*/  CS2R R42, SRZ ;  /* 0x00000000002a7805 */ /* 0x000fc4000001ff00 */
[----:B------:R-:W-:Y:S01]  /*0f70*/  CS2R R40, SRZ ;  /* 0x0000000000287805 */ /* 0x000fe2000001ff00 */
[----:B------:R-:W-:Y:S01]  /*0f80*/  IMAD.U32 R14, RZ, RZ, UR11 ;  /* 0x0000000bff0e7e24 */ /* 0x000fe2000f8e00ff */
[----:B------:R-:W5:Y:S01]  /*0f90*/  LDCU.64 UR10, c[0x0][0x390] ;  /* 0x00007200ff0a77ac */ /* 0x000f620008000a00 */
[----:B------:R-:W-:Y:S01]  /*0fa0*/  IMAD.U32 R13, RZ, RZ, UR4 ;  /* 0x00000004ff0d7e24 */ /* 0x000fe2000f8e00ff */
[----:B------:R-:W-:Y:S01]  /*0fb0*/  IADD3 R3, P0, PT, R10, R16, RZ ;  /* 0x000000100a037210 */ /* 0x000fe20007f1e0ff */
[----:B------:R-:W-:Y:S01]  /*0fc0*/  IMAD.U32 R12, RZ, RZ, UR5 ;  /* 0x00000005ff0c7e24 */ /* 0x000fe2000f8e00ff */
[----:B------:R-:W-:Y:S01]  /*0fd0*/  USHF.R.S32.HI UR5, URZ, 0x1f, UR57 ;  /* 0x0000001fff057899 */ /* 0x000fe20008011439 */
[----:B-1----:R-:W-:Y:S01]  /*0fe0*/  IMAD.U32 R20, RZ, RZ, UR26 ;  /* 0x0000001aff147e24 */ /* 0x002fe2000f8e00ff */
[----:B------:R-:W-:Y:S01]  /*0ff0*/  USEL UR51, UR51, URZ, UP1 ;  /* 0x000000ff33337287 */ /* 0x000fe20008800000 */
[C---:B------:R-:W-:Y:S01]  /*1000*/  IMAD R2, R6.reuse, UR19, RZ ;  /* 0x0000001306027c24 */ /* 0x040fe2000f8e02ff */
[----:B------:R-:W-:Y:S01]  /*1010*/  UIMAD UR5, UR5, UR35, URZ ;  /* 0x00000023050572a4 */ /* 0x000fe2000f8e02ff */
[----:B------:R-:W-:Y:S01]  /*1020*/  IMAD.IADD R11, R11, 0x1, R0 ;  /* 0x000000010b0b7824 */ /* 0x000fe200078e0200 */
[----:B------:R-:W-:Y:S01]  /*1030*/  UMOV UR4, UR32 ;  /* 0x0000002000047c82 */ /* 0x000fe20008000000 */
[----:B------:R-:W-:Y:S01]  /*1040*/  IMAD.WIDE.U32 R12, R6, UR16, R12 ;  /* 0x00000010060c7c25 */ /* 0x000fe2000f8e000c */
[----:B------:R-:W-:-:S02]  /*1050*/  CS2R R38, SRZ ;  /* 0x0000000000267805 */ /* 0x000fc4000001ff00 */
[----:B------:R-:W-:Y:S02]  /*1060*/  CS2R R36, SRZ ;  /* 0x0000000000247805 */ /* 0x000fe4000001ff00 */
[----:B------:R-:W-:Y:S01]  /*1070*/  IADD3.X R0, PT, PT, R11, R2, R17, P0, !PT ;  /* 0x000000020b007210 */ /* 0x000fe200007fe411 */
[----:B------:R-:W-:-:S04]  /*1080*/  IMAD.WIDE.U32 R20, R20, UR34, R22 ;  /* 0x0000002214147c25 */ /* 0x000fc8000f8e0016 */
[----:B------:R-:W-:Y:S01]  /*1090*/  IMAD.U32 R16, RZ, RZ, UR27 ;  /* 0x0000001bff107e24 */ /* 0x000fe2000f8e00ff */
[----:B------:R-:W-:Y:S01]  /*10a0*/  UIMAD.WIDE.U32 UR26, UR35, UR57, URZ ;  /* 0x00000039231a72a5 */ /* 0x000fe2000f8e00ff */
[----:B------:R-:W-:Y:S02]  /*10b0*/  IMAD R15, R14, UR34, R25 ;  /* 0x000000220e0f7c24 */ /* 0x000fe4000f8e0219 */
[----:B------:R-:W-:Y:S01]  /*10c0*/  IMAD.MOV.U32 R14, RZ, RZ, R24 ;  /* 0x000000ffff0e7224 */ /* 0x000fe200078e0018 */
[----:B------:R-:W-:Y:S01]  /*10d0*/  UIADD3 UR5, UPT, UPT, UR27, UR5, URZ ;  /* 0x000000051b057290 */ /* 0x000fe2000fffe0ff */
[----:B------:R-:W-:Y:S02]  /*10e0*/  IMAD R7, R6, UR17, RZ ;  /* 0x0000001106077c24 */ /* 0x000fe4000f8e02ff */
[----:B------:R-:W-:Y:S01]  /*10f0*/  IMAD.IADD R19, R9, 0x1, R18 ;  /* 0x0000000109137824 */ /* 0x000fe200078e0212 */
[----:B------:R-:W-:Y:S01]  /*1100*/  @P2 BAR.SYNC.DEFER_BLOCKING 0x0 ;  /* 0x0000000000002b1d */ /* 0x000fe20000010000 */
[----:B------:R-:W-:Y:S01]  /*1110*/  IADD3 R9, P0, PT, R8, R12, RZ ;  /* 0x0000000c08097210 */ /* 0x000fe20007f1e0ff */
[----:B------:R-:W-:Y:S01]  /*1120*/  IMAD R17, R16, UR34, R21 ;  /* 0x0000002210117c24 */ /* 0x000fe2000f8e0215 */
[----:B---3--:R-:W-:Y:S01]  /*1130*/  LEA R12, P1, R3, UR20, 0x1 ;  /* 0x00000014030c7c11 */ /* 0x008fe2000f8208ff */
[----:B------:R-:W-:Y:S01]  /*1140*/  IMAD.MOV.U32 R16, RZ, RZ, R20 ;  /* 0x000000ffff107224 */ /* 0x000fe200078e0014 */
[----:B------:R-:W-:Y:S01]  /*1150*/  UIMAD UR5, UR5, UR42, URZ ;  /* 0x0000002a050572a4 */ /* 0x000fe2000f8e02ff */
[----:B------:R-:W-:Y:S01]  /*1160*/  IMAD.WIDE.U32 R20, R6, UR8, R14 ;  /* 0x0000000806147c25 */ /* 0x000fe2000f8e000e */
[----:B------:R-:W-:-:S03]  /*1170*/  USHF.R.S32.HI UR8, URZ, 0x1f, UR42 ;  /* 0x0000001fff087899 */ /* 0x000fc6000801142a */
[----:B------:R-:W-:Y:S01]  /*1180*/  IMAD R4, R5, UR47, R4 ;  /* 0x0000002f05047c24 */ /* 0x000fe2000f8e0204 */
[----:B------:R-:W-:Y:S01]  /*1190*/  IADD3.X R5, PT, PT, R19, R7, R13, P0, !PT ;  /* 0x0000000713057210 */ /* 0x000fe200007fe40d */
[----:B------:R-:W-:Y:S01]  /*11a0*/  IMAD.MOV.U32 R18, RZ, RZ, R8 ;  /* 0x000000ffff127224 */ /* 0x000fe200078e0008 */
[----:B------:R-:W-:Y:S01]  /*11b0*/  LEA.HI.X R13, R3, UR21, R0, 0x1, P1 ;  /* 0x00000015030d7c11 */ /* 0x000fe200088f0c00 */
[----:B------:R-:W-:Y:S01]  /*11c0*/  IMAD R0, R6, UR9, R21 ;  /* 0x0000000906007c24 */ /* 0x000fe2000f8e0215 */
[----:B--2---:R-:W-:Y:S01]  /*11d0*/  LEA R190, P1, R20, UR22, 0x1 ;  /* 0x0000001614be7c11 */ /* 0x004fe2000f8208ff */
[----:B------:R-:W-:Y:S01]  /*11e0*/  IMAD.WIDE.U32 R10, R6, UR18, R10 ;  /* 0x00000012060a7c25 */ /* 0x000fe2000f8e000a */
[----:B-----5:R-:W-:Y:S01]  /*11f0*/  LEA R8, P0, R9, UR10, 0x1 ;  /* 0x0000000a09087c11 */ /* 0x020fe2000f8008ff */
[----:B------:R-:W-:Y:S01]  /*1200*/  UIMAD.WIDE.U32 UR18, UR26, UR42, URZ ;  /* 0x0000002a1a1272a5 */ /* 0x000fe2000f8e00ff */
[----:B------:R-:W-:Y:S01]  /*1210*/  LEA.HI.X R191, R20, UR23, R0, 0x1, P1 ;  /* 0x0000001714bf7c11 */ /* 0x000fe200088f0c00 */
[----:B------:R-:W-:Y:S01]  /*1220*/  IMAD.IADD R2, R11, 0x1, R2 ;  /* 0x000000010b027824 */ /* 0x000fe200078e0202 */
[----:B------:R-:W1:Y:S01]  /*1230*/  S2R R0, SR_CTAID.X ;  /* 0x0000000000007919 */ /* 0x000e620000002500 */
[----:B------:R-:W-:Y:S01]  /*1240*/  LEA.HI.X R9, R9, UR11, R5, 0x1, P0 ;  /* 0x0000000b09097c11 */ /* 0x000fe200080f0c05 */
[----:B------:R-:W-:Y:S01]  /*1250*/  UIMAD UR5, UR8, UR26, UR5 ;  /* 0x0000001a080572a4 */ /* 0x000fe2000f8e0205 */
[----:B------:R-:W-:Y:S01]  /*1260*/  LEA R14, P0, R10, UR20, 0x1 ;  /* 0x000000140a0e7c11 */ /* 0x000fe2000f8008ff */
[----:B------:R-:W-:Y:S01]  /*1270*/  IMAD.WIDE.U32 R16, R6, UR6, R16 ;  /* 0x0000000606107c25 */ /* 0x000fe2000f8e0010 */
[----:B------:R-:W-:Y:S01]  /*1280*/  UIMAD UR20, UR34, UR44, URZ ;  /* 0x0000002c221472a4 */ /* 0x000fe2000f8e02ff */
[----:B------:R-:W-:Y:S01]  /*1290*/  SHF.R.U32.HI R5, RZ, 0x1, R174 ;  /* 0x00000001ff057819 */ /* 0x000fe200000116ae */
[----:B------:R-:W-:Y:S01]  /*12a0*/  UIADD3 UR6, UPT, UPT, UR19, UR5, URZ ;  /* 0x0000000513067290 */ /* 0x000fe2000fffe0ff */
[----:B------:R-:W-:Y:S01]  /*12b0*/  LEA.HI.X R15, R10, UR21, R2, 0x1, P0 ;  /* 0x000000150a0f7c11 */ /* 0x000fe200080f0c02 */
[----:B------:R-:W-:Y:S01]  /*12c0*/  IMAD.WIDE.U32 R18, R6, UR16, R18 ;  /* 0x0000001006127c25 */ /* 0x000fe2000f8e0012 */
[----:B------:R-:W1:Y:S01]  /*12d0*/  LDC.64 R2, c[0x0][0x5f8] ;  /* 0x00017e00ff027b82 */ /* 0x000e620000000a00 */
[----:B------:R-:W-:Y:S01]  /*12e0*/  USHF.R.S32.HI UR9, URZ, 0x1f, UR44 ;  /* 0x0000001fff097899 */ /* 0x000fe2000801142c */
[----:B------:R-:W-:Y:S01]  /*12f0*/  LOP3.LUT R186, R5, 0x10, RZ, 0xc0, !PT ;  /* 0x0000001005ba7812 */ /* 0x000fe200078ec0ff */
[----:B------:R-:W-:Y:S01]  /*1300*/  USHF.R.S32.HI UR21, URZ, 0x1f, UR20 ;  /* 0x0000001fff157899 */ /* 0x000fe20008011414 */
[----:B------:R-:W-:Y:S01]  /*1310*/  IMAD.IADD R7, R19, 0x1, R7 ;  /* 0x0000000113077824 */ /* 0x000fe200078e0207 */
[----:B------:R-:W-:Y:S01]  /*1320*/  UIMAD UR6, UR6, UR44, URZ ;  /* 0x0000002c060672a4 */ /* 0x000fe2000f8e02ff */
[----:B------:R-:W-:Y:S01]  /*1330*/  LEA R10, P0, R18, UR10, 0x1 ;  /* 0x0000000a120a7c11 */ /* 0x000fe2000f8008ff */
[----:B------:R-:W-:Y:S01]  /*1340*/  USEL UR5, URZ, 0x3000, UP0 ;  /* 0x00003000ff057887 */ /* 0x000fe20008000000 */
[----:B------:R-:W-:Y:S01]  /*1350*/  LOP3.LUT R186, R186, 0x7, R6, 0xf8, !PT ;  /* 0x00000007baba7812 */ /* 0x000fe200078ef806 */
[----:B------:R-:W-:Y:S01]  /*1360*/  UIMAD.WIDE.U32 UR20, UR18, UR44, UR20 ;  /* 0x0000002c121472a5 */ /* 0x000fe2000f8e0014 */
[----:B------:R-:W-:Y:S01]  /*1370*/  LEA.HI.X R11, R18, UR11, R7, 0x1, P0 ;  /* 0x0000000b120b7c11 */ /* 0x000fe200080f0c07 */
[----:B------:R-:W-:Y:S01]  /*1380*/  UIMAD UR6, UR9, UR18, UR6 ;  /* 0x00000012090672a4 */ /* 0x000fe2000f8e0206 */
[----:B------:R-:W-:Y:S01]  /*1390*/  IMAD R6, R6, UR7, R17 ;  /* 0x0000000706067c24 */ /* 0x000fe2000f8e0211 */
[----:B------:R-:W-:Y:S01]  /*13a0*/  UIMAD.WIDE UR16, UR42, UR44, URZ ;  /* 0x0000002c2a1072a5 */ /* 0x000fe2000f8e02ff */
[C---:B----4-:R-:W-:Y:S01]  /*13b0*/  LEA R192, P0, R16.reuse, UR24, 0x1 ;  /* 0x0000001810c07c11 */ /* 0x050fe2000f8008ff */
[----:B------:R-:W-:Y:S01]  /*13c0*/  UIADD3 UR51, UP0, UPT, UR48, UR51, URZ ;  /* 0x0000003330337290 */ /* 0x000fe2000ff1e0ff */
[----:B------:R-:W-:Y:S01]  /*13d0*/  LOP3.LUT R7, R161, 0xd8, RZ, 0xc0, !PT ;  /* 0x000000d8a1077812 */ /* 0x000fe200078ec0ff */
[----:B------:R-:W-:Y:S01]  /*13e0*/  UIADD3 UR7, UPT, UPT, UR21, UR6, URZ ;  /* 0x0000000615077290 */ /* 0x000fe2000fffe0ff */
[----:B------:R-:W-:Y:S01]  /*13f0*/  LEA.HI.X R193, R16, UR25, R6, 0x1, P0 ;  /* 0x0000001910c17c11 */ /* 0x000fe200080f0c06 */
[----:B------:R-:W-:Y:S01]  /*1400*/  UIADD3.X UR56, UPT, UPT, URZ, UR56, URZ, UP0, !UPT ;  /* 0x00000038ff387290 */ /* 0x000fe200087fe4ff */
[----:B------:R-:W-:Y:S01]  /*1410*/  LOP3.LUT R7, R7, 0x18, R174, 0x78, !PT ;  /* 0x0000001807077812 */ /* 0x000fe200078e78ae */
[----:B------:R-:W-:Y:S01]  /*1420*/  UIMAD UR8, UR17, UR51, URZ ;  /* 0x00000033110872a4 */ /* 0x000fe2000f8e02ff */
[----:B------:R-:W-:Y:S01]  /*1430*/  UMOV UR6, UR20 ;  /* 0x0000001400067c82 */ /* 0x000fe20008000000 */
[C---:B-1----:R-:W-:Y:S01]  /*1440*/  IMAD.WIDE.U32 R16, R0.reuse, R2, RZ ;  /* 0x0000000200107225 */ /* 0x042fe200078e00ff */
[----:B------:R-:W-:Y:S01]  /*1450*/  UIMAD.WIDE.U32 UR10, UR16, UR51, UR6 ;  /* 0x00000033100a72a5 */ /* 0x000fe2000f8e0006 */
[----:B------:R-:W-:Y:S01]  /*1460*/  LOP3.LUT R7, R7, 0x1f20, R161, 0xf8, !PT ;  /* 0x00001f2007077812 */ /* 0x000fe200078ef8a1 */
[----:B------:R-:W-:Y:S01]  /*1470*/  UIMAD UR8, UR16, UR56, UR8 ;  /* 0x00000038100872a4 */ /* 0x000fe2000f8e0208 */
[----:B------:R-:W-:Y:S01]  /*1480*/  IMAD R3, R0, R3, R17 ;  /* 0x0000000300037224 */ /* 0x000fe200078e0211 */
[----:B------:R-:W-:Y:S01]  /*1490*/  SEL R2, R16, RZ, P2 ;  /* 0x000000ff10027207 */ /* 0x000fe20001000000 */
[----:B------:R-:W1:Y:S01]  /*14a0*/  LDCU.64 UR6, c[0x0][0x570] ;  /* 0x0000ae00ff0677ac */ /* 0x000e620008000a00 */
[----:B------:R-:W-:-:S02]  /*14b0*/  LEA R7, R7, UR4, 0x1 ;  /* 0x0000000407077c11 */ /* 0x000fc4000f8e08ff */
[----:B------:R-:W-:Y:S01]  /*14c0*/  IADD3 R2, P1, P0, R4, UR10, R2 ;  /* 0x0000000a04027c10 */ /* 0x000fe2000f83e002 */
[----:B------:R-:W-:Y:S01]  /*14d0*/  UIADD3 UR8, UPT, UPT, UR11, UR8, URZ ;  /* 0x000000080b087290 */ /* 0x000fe2000fffe0ff */
[----:B------:R-:W-:Y:S01]  /*14e0*/  SHF.R.S32.HI R4, RZ, 0x1f, R4 ;  /* 0x0000001fff047819 */ /* 0x000fe20000011404 */
[----:B------:R-:W-:Y:S01]  /*14f0*/  USHF.L.U32 UR9, UR47, 0x6, URZ ;  /* 0x000000062f097899 */ /* 0x000fe200080006ff */
[----:B------:R-:W-:Y:S01]  /*1500*/  SEL R3, R3, RZ, P2 ;  /* 0x000000ff03037207 */ /* 0x000fe20001000000 */
[----:B------:R-:W-:Y:S01]  /*1510*/  VIADD R200, R7, UR5 ;  /* 0x0000000507c87c36 */ /* 0x000fe20008000000 */
[----:B------:R-:W-:Y:S01]  /*1520*/  @!PT LDS RZ, [RZ] ;  /* 0x00000000fffff984 */ /* 0x000fe20000000800 */
[----:B------:R-:W-:Y:S01]  /*1530*/  @!PT LDS RZ, [RZ] ;  /* 0x00000000fffff984 */ /* 0x000fe20000000800 */
[----:B------:R-:W-:Y:S01]  /*1540*/  @!PT LDS RZ, [RZ] ;  /* 0x00000000fffff984 */ /* 0x000fe20000000800 */
[----:B------:R2:W-:Y:S01]  /*1550*/  LDGSTS.E.BYPASS.LTC128B.128 [R7+0x6000], desc[UR38][R190.64] ;  /* 0x06000000be077fae */ /* 0x0005e2000b981a26 */
[----:B------:R-:W3:Y:S01]  /*1560*/  LDCU.64 UR10, c[0x0][0x420] ;  /* 0x00008400ff0a77ac */ /* 0x000ee20008000a00 */
[----:B------:R-:W-:Y:S01]  /*1570*/  IADD3.X R3, PT, PT, R4, UR8, R3, P1, P0 ;  /* 0x0000000804037c10 */ /* 0x000fe20008fe0403 */
[----:B------:R-:W-:Y:S01]  /*1580*/  IMAD.U32 R0, RZ, RZ, UR9 ;  /* 0x00000009ff007e24 */ /* 0x000fe2000f8e00ff */
[----:B------:R2:W-:Y:S01]  /*1590*/  LDGSTS.E.BYPASS.LTC128B.128 [R7+0x7000], desc[UR38][R190.64+0x40] ;  /* 0x07000040be077fae */ /* 0x0005e2000b981a26 */
[----:B------:R-:W-:Y:S01]  /*15a0*/  IADD3 R2, P0, PT, R2, UR9, RZ ;  /* 0x0000000902027c10 */ /* 0x000fe2000ff1e0ff */
[----:B------:R-:W4:Y:S02]  /*15b0*/  LDCU UR8, c[0x0][0x508] ;  /* 0x0000a100ff0877ac */ /* 0x000f240008000800 */
[----:B------:R2:W-:Y:S01]  /*15c0*/  LDGSTS.E.BYPASS.LTC128B.128 [R7+0x8000], desc[UR38][R190.64+0x80] ;  /* 0x08000080be077fae */ /* 0x0005e2000b981a26 */
[----:B------:R-:W-:Y:S01]  /*15d0*/  LEA.HI.X.SX32 R0, R0, R3, 0x1, P0 ;  /* 0x0000000300007211 */ /* 0x000fe200000f0eff */
[----:B------:R-:W5:Y:S01]  /*15e0*/  LDCU.64 UR20, c[0x0][0x5e8] ;  /* 0x0000bd00ff1477ac */ /* 0x000f620008000a00 */
[C---:B-1----:R-:W-:Y:S01]  /*15f0*/  LEA R202, P0, R2.reuse, UR6, 0x2 ;  /* 0x0000000602ca7c11 */ /* 0x042fe2000f8010ff */
[----:B------:R2:W-:Y:S03]  /*1600*/  LDGSTS.E.BYPASS.LTC128B.128 [R200], desc[UR38][R192.64] ;  /* 0x00000000c0c87fae */ /* 0x0005e6000b981a26 */
[----:B------:R-:W-:Y:S01]  /*1610*/  LEA.HI.X R203, R2, UR7, R0, 0x2, P0 ;  /* 0x0000000702cb7c11 */ /* 0x000fe200080f1400 */
[----:B------:R2:W-:Y:S01]  /*1620*/  LDGSTS.E.BYPASS.LTC128B.128 [R200+0x1000], desc[UR38][R192.64+0x40] ;  /* 0x01000040c0c87fae */ /* 0x0005e2000b981a26 */
[----:B---3--:R-:W-:-:S03]  /*1630*/  UIMAD.WIDE UR18, UR52, 0x4, UR10 ;  /* 0x00000004341278a5 */ /* 0x008fc6000f8e020a */
[----:B------:R2:W-:Y:S01]  /*1640*/  LDGSTS.E.BYPASS.LTC128B.128 [R200+0x2000], desc[UR38][R192.64+0x80] ;  /* 0x02000080c0c87fae */ /* 0x0005e2000b981a26 */
[----:B----4-:R-:W-:-:S03]  /*1650*/  UIADD3 UR8, UPT, UPT, UR54, UR8, URZ ;  /* 0x0000000836087290 */ /* 0x010fc6000fffe0ff */
[----:B------:R2:W-:Y:S01]  /*1660*/  LDGSTS.E.BYPASS.LTC128B.128 [R7+0x9000], desc[UR38][R14.64] ;  /* 0x090000000e077fae */ /* 0x0005e2000b981a26 */
[----:B------:R-:W-:-:S03]  /*1670*/  UIADD3 UR43, UPT, UPT, -UR8, UR46, UR43 ;  /* 0x0000002e082b7290 */ /* 0x000fc6000fffe12b */
[----:B------:R2:W-:Y:S01]  /*1680*/  LDGSTS.E.BYPASS.LTC128B.128 [R7+0xb000], desc[UR38][R14.64+0x40] ;  /* 0x0b0000400e077fae */ /* 0x0005e2000b981a26 */
[----:B-----5:R-:W-:Y:S02]  /*1690*/  UIMAD.WIDE UR20, UR50, 0x4, UR20 ;  /* 0x00000004321478a5 */ /* 0x020fe4000f8e0214 */
[----:B------:R-:W-:Y:S01]  /*16a0*/  USHF.R.S32.HI UR6, URZ, 0x1f, UR43 ;  /* 0x0000001fff067899 */ /* 0x000fe2000801142b */
[----:B------:R2:W-:Y:S03]  /*16b0*/  LDGSTS.E.BYPASS.LTC128B.128 [R7+0xd000], desc[UR38][R14.64+0x80] ;  /* 0x0d0000800e077fae */ /* 0x0005e6000b981a26 */
[----:B------:R-:W-:Y:S01]  /*16c0*/  ULEA.HI UR6, UR6, UR43, URZ, 0x6 ;  /* 0x0000002b06067291 */ /* 0x000fe2000f8f30ff */
[----:B------:R2:W-:Y:S03]  /*16d0*/  LDGSTS.E.BYPASS.LTC128B.128 [R7+0xa000], desc[UR38][R12.64] ;  /* 0x0a0000000c077fae */ /* 0x0005e6000b981a26 */
[----:B------:R-:W-:Y:S01]  /*16e0*/  USHF.R.S32.HI UR6, URZ, 0x6, UR6 ;  /* 0x00000006ff067899 */ /* 0x000fe20008011406 */
[----:B------:R2:W-:Y:S03]  /*16f0*/  LDGSTS.E.BYPASS.LTC128B.128 [R7+0xc000], desc[UR38][R12.64+0x40] ;  /* 0x0c0000400c077fae */ /* 0x0005e6000b981a26 */
[----:B------:R-:W-:Y:S01]  /*1700*/  UISETP.LT.AND UP0, UPT, URZ, UR6, UPT ;  /* 0x00000006ff00728c */ /* 0x000fe2000bf01270 */
[----:B------:R2:W-:Y:S03]  /*1710*/  LDGSTS.E.BYPASS.LTC128B.128 [R7+0xe000], desc[UR38][R12.64+0x80] ;  /* 0x0e0000800c077fae */ /* 0x0005e6000b981a26 */
[----:B------:R-:W-:Y:S01]  /*1720*/  USEL UR6, URZ, UR6, !UP0 ;  /* 0x00000006ff067287 */ /* 0x000fe2000c000000 */
[----:B------:R2:W-:Y:S03]  /*1730*/  LDGSTS.E.BYPASS.LTC128B.128 [R7+0xf000], desc[UR38][R10.64] ;  /* 0x0f0000000a077fae */ /* 0x0005e6000b981a26 */
[----:B------:R-:W-:Y:S01]  /*1740*/  UISETP.GT.AND UP0, UPT, UR53, UR6, UPT ;  /* 0x000000063500728c */ /* 0x000fe2000bf04270 */
[----:B------:R2:W-:Y:S04]  /*1750*/  LDGSTS.E.BYPASS.LTC128B.128 [R7+0x11000], desc[UR38][R10.64+0x40] ;  /* 0x110000400a077fae */ /* 0x0005e8000b981a26 */
[----:B------:R2:W-:Y:S04]  /*1760*/  LDGSTS.E.BYPASS.LTC128B.128 [R7+0x13000], desc[UR38][R10.64+0x80] ;  /* 0x130000800a077fae */ /* 0x0005e8000b981a26 */
[----:B------:R2:W-:Y:S04]  /*1770*/  LDGSTS.E.BYPASS.LTC128B.128 [R7+0x10000], desc[UR38][R8.64] ;  /* 0x1000000008077fae */ /* 0x0005e8000b981a26 */
[----:B------:R2:W-:Y:S04]  /*1780*/  LDGSTS.E.BYPASS.LTC128B.128 [R7+0x12000], desc[UR38][R8.64+0x40] ;  /* 0x1200004008077fae */ /* 0x0005e8000b981a26 */
[----:B------:R2:W-:Y:S04]  /*1790*/  LDGSTS.E.BYPASS.LTC128B.128 [R7+0x14000], desc[UR38][R8.64+0x80] ;  /* 0x1400008008077fae */ /* 0x0005e8000b981a26 */
[----:B------:R-:W0:Y:S01]  /*17a0*/  LDGDEPBAR ;  /* 0x00000000000079af */ /* 0x000e220000000000 */
[----:B------:R-:W-:Y:S05]  /*17b0*/  BRA.U !UP0, `(.L_x_658) ;  /* 0x0000004508647547 */ /* 0x000fea000b800000 */
[----:B------:R-:W-:Y:S02]  /*17c0*/  IMAD.MOV.U32 R0, RZ, RZ, 0x4 ;  /* 0x00000004ff007424 */ /* 0x000fe400078e00ff */
[----:B------:R-:W-:Y:S01]  /*17d0*/  IMAD.SHL.U32 R4, R174, 0x4, RZ ;  /* 0x00000004ae047824 */ /* 0x000fe200078e00ff */
[----:B------:R-:W-:Y:S01]  /*17e0*/  SHF.R.U32.HI R176, RZ, 0x4, R174 ;  /* 0x00000004ffb07819 */ /* 0x000fe200000116ae */
[----:B--2---:R-:W-:-:S04]  /*17f0*/  IMAD.WIDE.U32 R8, R186, R0, UR18 ;  /* 0x00000012ba087e25 */ /* 0x004fc8000f8e0000 */
[C---:B------:R-:W-:Y:S01]  /*1800*/  IMAD.SHL.U32 R3, R174.reuse, 0x20, RZ ;  /* 0x00000020ae037824 */ /* 0x040fe200078e00ff */
[----:B------:R1:W5:Y:S01]  /*1810*/  LDG.E R185, desc[UR38][R8.64] ;  /* 0x0000002608b97981 */ /* 0x000362000c1e1900 */
[C---:B------:R-:W-:Y:S01]  /*1820*/  LOP3.LUT P0, RZ, R174.reuse, 0x4, RZ, 0xc0, !PT ;  /* 0x00000004aeff7812 */ /* 0x040fe2000780c0ff */
[----:B------:R-:W-:Y:S01]  /*1830*/  IMAD.SHL.U32 R7, R174, 0x10, RZ ;  /* 0x00000010ae077824 */ /* 0x000fe200078e00ff */
[----:B------:R-:W-:Y:S01]  /*1840*/  USHF.L.U32 UR7, UR53, 0x6, URZ ;  /* 0x0000000635077899 */ /* 0x000fe200080006ff */
[----:B------:R1:W5:Y:S01]  /*1850*/  LDG.E R184, desc[UR38][R8.64+0x20] ;  /* 0x0000202608b87981 */ /* 0x000362000c1e1900 */
[----:B------:R-:W2:Y:S01]  /*1860*/  LDC R197, c[0x0][0x44c] ;  /* 0x00011300ffc57b82 */ /* 0x000ea20000000800 */
[----:B------:R-:W-:Y:S01]  /*1870*/  IMAD.U32 R181, RZ, RZ, UR46 ;  /* 0x0000002effb57e24 */ /* 0x000fe2000f8e00ff */
[----:B------:R-:W3:Y:S01]  /*1880*/  LDCU UR9, c[0x0][0x3b0] ;  /* 0x00007600ff0977ac */ /* 0x000ee20008000800 */
[----:B------:R1:W5:Y:S01]  /*1890*/  LDG.E R183, desc[UR38][R8.64+0x80] ;  /* 0x0000802608b77981 */ /* 0x000362000c1e1900 */
[----:B------:R-:W4:Y:S03]  /*18a0*/  LDCU UR8, c[0x0][0x590] ;  /* 0x0000b200ff0877ac */ /* 0x000f260008000800 */
[----:B------:R1:W5:Y:S01]  /*18b0*/  LDG.E R182, desc[UR38][R8.64+0xa0] ;  /* 0x0000a02608b67981 */ /* 0x000362000c1e1900 */
[----:B------:R-:W-:Y:S01]  /*18c0*/  LOP3.LUT R4, R4, 0x18, RZ, 0xc0, !PT ;  /* 0x0000001804047812 */ /* 0x000fe200078ec0ff */
[----:B------:R-:W-:Y:S01]  /*18d0*/  IMAD.U32 R6, RZ, RZ, UR7 ;  /* 0x00000007ff067e24 */ /* 0x000fe2000f8e00ff */
[----:B------:R-:W-:Y:S01]  /*18e0*/  LOP3.LUT R176, R176, 0x8, RZ, 0xc0, !PT ;  /* 0x00000008b0b07812 */ /* 0x000fe200078ec0ff */
[----:B------:R-:W-:Y:S01]  /*18f0*/  IMAD.MOV.U32 R160, RZ, RZ, 0x20 ;  /* 0x00000020ffa07424 */ /* 0x000fe200078e00ff */
[----:B------:R-:W-:Y:S01]  /*1900*/  LOP3.LUT R0, R4, 0xc0, R3, 0xf8, !PT ;  /* 0x000000c004007812 */ /* 0x000fe200078ef803 */
[----:B------:R-:W-:Y:S01]  /*1910*/  ULEA UR46, UR41, UR46, 0x7 ;  /* 0x0000002e292e7291 */ /* 0x000fe2000f8e38ff */
[--C-:B------:R-:W-:Y:S01]  /*1920*/  LOP3.LUT R176, R176, 0x10, R174.reuse, 0xf8, !PT ;  /* 0x00000010b0b07812 */ /* 0x100fe200078ef8ae */
[----:B------:R-:W-:Y:S01]  /*1930*/  IMAD.MOV.U32 R199, RZ, RZ, 0x10 ;  /* 0x00000010ffc77424 */ /* 0x000fe200078e00ff */
[C---:B------:R-:W-:Y:S01]  /*1940*/  LOP3.LUT R179, R0.reuse, 0x8, R174, 0x78, !PT ;  /* 0x0000000800b37812 */ /* 0x040fe200078e78ae */
[----:B------:R-:W-:Y:S01]  /*1950*/  IMAD.MOV.U32 R175, RZ, RZ, 0x20 ;  /* 0x00000020ffaf7424 */ /* 0x000fe200078e00ff */
[----:B------:R-:W1:Y:S01]  /*1960*/  S2R R174, SR_TID.X ;  /* 0x0000000000ae7919 */ /* 0x000e620000002100 */
[----:B------:R-:W-:Y:S01]  /*1970*/  LOP3.LUT R5, R0, 0x8, R5, 0x78, !PT ;  /* 0x0000000800057812 */ /* 0x000fe200078e7805 */
[----:B------:R-:W-:Y:S01]  /*1980*/  IMAD.MOV.U32 R196, RZ, RZ, 0x20 ;  /* 0x00000020ffc47424 */ /* 0x000fe200078e00ff */
[C---:B------:R-:W-:Y:S01]  /*1990*/  LOP3.LUT R0, R3.reuse, 0x20, RZ, 0xc0, !PT ;  /* 0x0000002003007812 */ /* 0x040fe200078ec0ff */
[----:B------:R-:W-:Y:S01]  /*19a0*/  IMAD.MOV.U32 R195, RZ, RZ, 0x18 ;  /* 0x00000018ffc37424 */ /* 0x000fe200078e00ff */
[----:B------:R-:W-:Y:S01]  /*19b0*/  LOP3.LUT R2, R3, 0x120, RZ, 0xc0, !PT ;  /* 0x0000012003027812 */ /* 0x000fe200078ec0ff */
[----:B------:R-:W-:Y:S01]  /*19c0*/  IMAD.MOV.U32 R194, RZ, RZ, 0x8 ;  /* 0x00000008ffc27424 */ /* 0x000fe200078e00ff */
[--C-:B------:R-:W-:Y:S01]  /*19d0*/  LOP3.LUT R0, R0, 0x3c00, R7.reuse, 0xf8, !PT ;  /* 0x00003c0000007812 */ /* 0x100fe200078ef807 */
[----:B------:R-:W-:Y:S01]  /*19e0*/  IMAD.MOV.U32 R198, RZ, RZ, 0x20 ;  /* 0x00000020ffc67424 */ /* 0x000fe200078e00ff */
[----:B------:R-:W-:Y:S01]  /*19f0*/  IADD3 R6, PT, PT, R6, UR54, R186 ;  /* 0x0000003606067c10 */ /* 0x000fe2000fffe0ba */
[----:B------:R-:W-:Y:S01]  /*1a00*/  IMAD.MOV.U32 R189, RZ, RZ, 0x4 ;  /* 0x00000004ffbd7424 */ /* 0x000fe200078e00ff */
[--C-:B------:R-:W-:Y:S01]  /*1a10*/  LOP3.LUT R0, R0, 0x100, R7.reuse, 0xf8, !PT ;  /* 0x0000010000007812 */ /* 0x100fe200078ef807 */
[----:B------:R-:W-:Y:S01]  /*1a20*/  IMAD.MOV.U32 R127, RZ, RZ, RZ ;  /* 0x000000ffff7f7224 */ /* 0x000fe200078e00ff */
[----:B------:R-:W-:Y:S01]  /*1a30*/  LOP3.LUT R2, R2, 0x200, R7, 0xf8, !PT ;  /* 0x0000020002027812 */ /* 0x000fe200078ef807 */
[----:B------:R-:W-:Y:S01]  /*1a40*/  USHF.L.U32 UR47, UR47, 0x3, URZ ;  /* 0x000000032f2f7899 */ /* 0x000fe200080006ff */
[----:B------:R-:W-:Y:S01]  /*1a50*/  LOP3.LUT R179, R0, R179, RZ, 0xfc, !PT ;  /* 0x000000b300b37212 */ /* 0x000fe200078efcff */
[----:B------:R-:W2:Y:S01]  /*1a60*/  LDCU UR10, c[0x0][0x3e0] ;  /* 0x00007c00ff0a77ac */ /* 0x000ea20008000800 */
[----:B------:R-:W-:-:S02]  /*1a70*/  LOP3.LUT R176, R176, 0xc0, R3, 0xf8, !PT ;  /* 0x000000c0b0b07812 */ /* 0x000fc400078ef803 */
[----:B------:R-:W-:Y:S01]  /*1a80*/  IADD3 R181, PT, PT, R6, -0x1f, -R181 ;  /* 0xffffffe106b57810 */ /* 0x000fe20007ffe8b5 */
[----:B------:R-:W2:Y:S01]  /*1a90*/  LDCU UR16, c[0x0][0x50c] ;  /* 0x0000a180ff1077ac */ /* 0x000ea20008000800 */
[----:B------:R-:W-:Y:S02]  /*1aa0*/  LOP3.LUT R5, R2, R5, RZ, 0xfc, !PT ;  /* 0x0000000502057212 */ /* 0x000fe400078efcff */
[----:B------:R-:W-:Y:S01]  /*1ab0*/  LOP3.LUT R176, R176, R4, RZ, 0x3c, !PT ;  /* 0x00000004b0b07212 */ /* 0x000fe200078e3cff */
[----:B------:R-:W2:Y:S01]  /*1ac0*/  LDCU UR11, c[0x0][0x45c] ;  /* 0x00008b80ff0b77ac */ /* 0x000ea20008000800 */
[----:B------:R-:W-:Y:S02]  /*1ad0*/  SEL R160, R160, 0xffffffe0, !P0 ;  /* 0xffffffe0a0a07807 */ /* 0x000fe40004000000 */
[----:B------:R-:W-:Y:S01]  /*1ae0*/  LOP3.LUT R176, R176, 0x120, R3, 0xf8, !PT ;  /* 0x00000120b0b07812 */ /* 0x000fe200078ef803 */
[----:B---3--:R-:W-:Y:S02]  /*1af0*/  USHF.L.U32 UR9, UR9, 0x6, URZ ;  /* 0x0000000609097899 */ /* 0x008fe400080006ff */
[----:B----4-:R-:W-:Y:S01]  /*1b00*/  USHF.L.U32 UR8, UR8, 0x6, URZ ;  /* 0x0000000608087899 */ /* 0x010fe200080006ff */
[C---:B-1----:R-:W-:Y:S01]  /*1b10*/  IMAD.SHL.U32 R173, R174.reuse, 0x20, RZ ;  /* 0x00000020aead7824 */ /* 0x042fe200078e00ff */
[C---:B------:R-:W-:Y:S01]  /*1b20*/  LOP3.LUT R3, R174.reuse, 0x8, RZ, 0xc0, !PT ;  /* 0x00000008ae037812 */ /* 0x040fe200078ec0ff */
[C---:B------:R-:W-:Y:S01]  /*1b30*/  IMAD.SHL.U32 R0, R174.reuse, 0x10, RZ ;  /* 0x00000010ae007824 */ /* 0x040fe200078e00ff */
[----:B------:R-:W-:Y:S01]  /*1b40*/  UIADD3 UR46, UPT, UPT, UR46, 0x80, -UR54 ;  /* 0x000000802e2e7890 */ /* 0x000fe2000fffe836 */
[C---:B------:R-:W-:Y:S01]  /*1b50*/  IMAD.SHL.U32 R172, R174.reuse, 0x4, RZ ;  /* 0x00000004aeac7824 */ /* 0x040fe200078e00ff */
[----:B------:R-:W-:Y:S01]  /*1b60*/  LOP3.LUT R188, R173, 0x7400, RZ, 0xc0, !PT ;  /* 0x00007400adbc7812 */ /* 0x000fe200078ec0ff */
[----:B------:R-:W-:Y:S01]  /*1b70*/  IMAD.SHL.U32 R7, R174, 0x2, RZ ;  /* 0x00000002ae077824 */ /* 0x000fe200078e00ff */
[----:B------:R-:W-:-:S02]  /*1b80*/  LOP3.LUT R2, R0, 0x1c0, RZ, 0xc0, !PT ;  /* 0x000001c000027812 */ /* 0x000fc400078ec0ff */
[C---:B------:R-:W-:Y:S02]  /*1b90*/  LOP3.LUT R6, R173.reuse, 0x20, RZ, 0xc0, !PT ;  /* 0x00000020ad067812 */ /* 0x040fe400078ec0ff */
[----:B------:R-:W-:Y:S02]  /*1ba0*/  LOP3.LUT R172, R172, 0x18, RZ, 0xc0, !PT ;  /* 0x00000018acac7812 */ /* 0x000fe400078ec0ff */
[--C-:B------:R-:W-:Y:S02]  /*1bb0*/  LOP3.LUT R188, R188, 0x6, R7.reuse, 0xf8, !PT ;  /* 0x00000006bcbc7812 */ /* 0x100fe400078ef807 */
[----:B------:R-:W-:Y:S02]  /*1bc0*/  LOP3.LUT R7, R2, 0x38, R7, 0xf8, !PT ;  /* 0x0000003802077812 */ /* 0x000fe400078ef807 */
[----:B------:R-:W-:Y:S02]  /*1bd0*/  LOP3.LUT R4, R173, 0x120, RZ, 0xc0, !PT ;  /* 0x00000120ad047812 */ /* 0x000fe400078ec0ff */
[----:B------:R-:W-:-:S02]  /*1be0*/  LOP3.LUT R6, R6, 0x3c00, R0, 0xf8, !PT ;  /* 0x00003c0006067812 */ /* 0x000fc400078ef800 */
[----:B------:R-:W-:Y:S02]  /*1bf0*/  SHF.R.U32.HI R2, RZ, 0x1, R174 ;  /* 0x00000001ff027819 */ /* 0x000fe400000116ae */
[----:B------:R-:W-:Y:S02]  /*1c00*/  LOP3.LUT R187, R172, 0xc0, R173, 0xf8, !PT ;  /* 0x000000c0acbb7812 */ /* 0x000fe400078ef8ad */
[--C-:B------:R-:W-:Y:S02]  /*1c10*/  LOP3.LUT R4, R4, 0x200, R0.reuse, 0xf8, !PT ;  /* 0x0000020004047812 */ /* 0x100fe400078ef800 */
[----:B------:R-:W-:Y:S02]  /*1c20*/  LOP3.LUT R6, R6, 0x100, R0, 0xf8, !PT ;  /* 0x0000010006067812 */ /* 0x000fe400078ef800 */
[--C-:B------:R-:W-:Y:S02]  /*1c30*/  LOP3.LUT R7, R7, 0x20, R2.reuse, 0x78, !PT ;  /* 0x0000002007077812 */ /* 0x100fe400078e7802 */
[----:B------:R-:W-:-:S02]  /*1c40*/  LOP3.LUT R0, R187, 0x8, R2, 0x78, !PT ;  /* 0x00000008bb007812 */ /* 0x000fc400078e7802 */
[----:B------:R-:W-:Y:S02]  /*1c50*/  LOP3.LUT R188, R188, R7, RZ, 0xfc, !PT ;  /* 0x00000007bcbc7212 */ /* 0x000fe400078efcff */
[----:B------:R-:W-:Y:S02]  /*1c60*/  LOP3.LUT R187, R6, R187, R3, 0xf6, !PT ;  /* 0x000000bb06bb7212 */ /* 0x000fe400078ef603 */
[----:B------:R-:W-:Y:S02]  /*1c70*/  LOP3.LUT R0, R4, R0, RZ, 0xfc, !PT ;  /* 0x0000000004007212 */ /* 0x000fe400078efcff */
[----:B------:R-:W-:Y:S02]  /*1c80*/  LEA R5, R5, UR4, 0x1 ;  /* 0x0000000405057c11 */ /* 0x000fe4000f8e08ff */
[----:B------:R-:W-:Y:S02]  /*1c90*/  LEA R179, R179, UR4, 0x1 ;  /* 0x00000004b3b37c11 */ /* 0x000fe4000f8e08ff */
[----:B------:R-:W-:Y:S01]  /*1ca0*/  LEA R176, R176, UR4, 0x1 ;  /* 0x00000004b0b07c11 */ /* 0x000fe2000f8e08ff */
[----:B------:R-:W-:Y:S01]  /*1cb0*/  VIADD R177, R5, UR5 ;  /* 0x0000000505b17c36 */ /* 0x000fe20008000000 */
[----:B------:R-:W-:Y:S01]  /*1cc0*/  LOP3.LUT P1, RZ, R174, 0x4, RZ, 0xc0, !PT ;  /* 0x00000004aeff7812 */ /* 0x000fe2000782c0ff */
[----:B------:R-:W-:Y:S01]  /*1cd0*/  IMAD.IADD R178, R160, 0x1, R179 ;  /* 0x00000001a0b27824 */ /* 0x000fe200078e02b3 */
[----:B------:R-:W-:Y:S01]  /*1ce0*/  LOP3.LUT P0, RZ, R174, 0x2, RZ, 0xc0, !PT ;  /* 0x00000002aeff7812 */ /* 0x000fe2000780c0ff */
[----:B------:R-:W-:Y:S01]  /*1cf0*/  VIADD R176, R176, UR5 ;  /* 0x00000005b0b07c36 */ /* 0x000fe20008000000 */
[----:B------:R-:W-:-:S02]  /*1d00*/  LOP3.LUT P2, RZ, R174, 0x8, RZ, 0xc0, !PT ;  /* 0x00000008aeff7812 */ /* 0x000fc4000784c0ff */
[----:B------:R-:W-:Y:S02]  /*1d10*/  SEL R199, R199, 0xfffffff0, !P1 ;  /* 0xfffffff0c7c77807 */ /* 0x000fe40004800000 */
[----:B--2---:R-:W-:-:S09]  /*1d20*/  SEL R175, R175, 0xffffffe0, !P0 ;  /* 0xffffffe0afaf7807 */ /* 0x004fd20004000000 */
.L_x_661:
[----:B------:R-:W0:Y:S01]  /*1d30*/  LDGDEPBAR ;  /* 0x00000000000079af */ /* 0x000e220000000000 */
[----:B------:R-:W-:Y:S01]  /*1d40*/  IADD3 R180, PT, PT, R177, R160, RZ ;  /* 0x000000a0b1b47210 */ /* 0x000fe20007ffe0ff */
[----:B------:R-:W-:Y:S01]  /*1d50*/  UIADD3 UR7, UPT, UPT, UR7, -0x40, URZ ;  /* 0xffffffc007077890 */ /* 0x000fe2000fffe0ff */
[----:B-----5:R-:W-:Y:S01]  /*1d60*/  FSETP.NEU.FTZ.AND P4, PT, R185, -INF , PT ;  /* 0xff800000b900780b */ /* 0x020fe20003f9d000 */
[----:B------:R-:W-:Y:S01]  /*1d70*/  UMOV UR4, UR31 ;  /* 0x0000001f00047c82 */ /* 0x000fe20008000000 */
[----:B------:R-:W-:Y:S01]  /*1d80*/  FSETP.NEU.FTZ.AND P3, PT, R184, -INF , PT ;  /* 0xff800000b800780b */ /* 0x000fe20003f7d000 */
[----:B------:R-:W-:Y:S01]  /*1d90*/  UISETP.GE.AND UP0, UPT, UR7, UR46, UPT ;  /* 0x0000002e0700728c */ /* 0x000fe2000bf06270 */
[----:B------:R-:W-:Y:S01]  /*1da0*/  MOV R250, UR20 ;  /* 0x0000001400fa7c02 */ /* 0x000fe20008000f00 */
[----:B------:R-:W-:Y:S01]  /*1db0*/  UIADD3 UR53, UPT, UPT, UR53, -0x1, URZ ;  /* 0xffffffff35357890 */ /* 0x000fe2000fffe0ff */
[----:B------:R-:W-:Y:S03]  /*1dc0*/  MOV R251, UR21 ;  /* 0x0000001500fb7c02 */ /* 0x000fe60008000f00 */
[----:B------:R-:W-:Y:S01]  /*1dd0*/  PLOP3.LUT P0, PT, PT, PT, UP0, 0x80, 0x8 ;  /* 0x000000000008781c */ /* 0x000fe20003f0f008 */
[----:B------:R-:W-:Y:S01]  /*1de0*/  UISETP.GT.AND UP0, UPT, UR53, UR6, UPT ;  /* 0x000000063500728c */ /* 0x000fe2000bf04270 */
        /* <DEDUP_REMOVED lines=46> */
[----:B------:R-:W3:Y:S07]  /*20d0*/  LDSM.16.M88.4 R132, [R177+0x2800] ;  /* 0x00280000b184783b */ /* 0x000eee0000000200 */
[-C--:B-1----:R-:W-:Y:S01]  /*20e0*/  HMMA.16816.F32.BF16 R4, R140, R164.reuse, R4 ;  /* 0x000000a48c04723c */ /* 0x082fe20000041804 */
[----:B------:R1:W3:Y:S07]  /*20f0*/  LDSM.16.M88.4 R152, [R179+0xd400] ;  /* 0x00d40000b398783b */ /* 0x0002ee0000000200 */
        /* <DEDUP_REMOVED lines=9> */
[-C--:B----4-:R-:W-:Y:S08]  /*2190*/  HMMA.16816.F32.BF16 R4, R148, R168.reuse, R4 ;  /* 0x000000a89404723c */ /* 0x090ff00000041804 */
[C---:B---3--:R-:W-:Y:S08]  /*21a0*/  HMMA.16816.F32.BF16 R8, R132.reuse, R168, R8 ;  /* 0x000000a88408723c */ /* 0x048ff00000041808 */
        /* <DEDUP_REMOVED lines=16> */
[----:B------:R-:W-:Y:S01]  /*22b0*/  IADD3 R148, PT, PT, R149, R160, RZ ;  /* 0x000000a095947210 */ /* 0x000fe20007ffe0ff */
        /* <DEDUP_REMOVED lines=14> */
[----:B------:R-:W3:Y:S01]  /*23a0*/  MUFU.TANH R150, R6 ;  /* 0x0000000600967308 */ /* 0x000ee20000002400 */
[----:B------:R-:W-:Y:S09]  /*23b0*/  FMUL.FTZ R17, R17, UR16 ;  /* 0x0000001011117c20 */ /* 0x000ff20008410000 */
[----:B------:R4:W-:Y:S01]  /*23c0*/  MUFU.TANH R152, R8 ;  /* 0x0000000800987308 */ /* 0x0009e20000002400 */
[----:B--2---:R-:W-:Y:S05]  /*23d0*/  @!P0 IMAD.SHL.U32 R9, R174, 0x2, RZ ;  /* 0x00000002ae098824 */ /* 0x004fea00078e00ff */
[----:B------:R-:W-:Y:S04]  /*23e0*/  @!P0 LOP3.LUT R9, R9, 0x6, RZ, 0xc0, !PT ;  /* 0x0000000609098812 */ /* 0x000fe800078ec0ff */
[----:B------:R2:W3:Y:S10]  /*23f0*/  MUFU.TANH R151, R7 ;  /* 0x0000000700977308 */ /* 0x0004f40000002400 */
[----:B------:R1:W-:Y:S01]  /*2400*/  MUFU.TANH R164, R11 ;  /* 0x0000000b00a47308 */ /* 0x0003e20000002400 */
[----:B----4-:R-:W-:Y:S04]  /*2410*/  @!P0 SHF.R.U32.HI R8, RZ, 0x1, R174 ;  /* 0x00000001ff088819 */ /* 0x010fe800000116ae */
[----:B------:R-:W-:Y:S02]  /*2420*/  @!P0 LOP3.LUT R8, R9, 0x1e0, R8, 0xf8, !PT ;  /* 0x000001e009088812 */ /* 0x000fe400078ef808 */
[----:B------:R-:W-:Y:S03]  /*2430*/  MOV R9, UR41 ;  /* 0x0000002900097c02 */ /* 0x000fe60008000f00 */
[----:B------:R4:W-:Y:S01]  /*2440*/  MUFU.TANH R165, R13 ;  /* 0x0000000d00a57308 */ /* 0x0009e20000002400 */
[----:B--2---:R2:W3:Y:S01]  /*2450*/  LDSM.16.M88.4 R4, [R178+0xd400] ;  /* 0x00d40000b204783b */ /* 0x0044e20000000200 */
[----:B------:R-:W-:Y:S02]  /*2460*/  @!P0 IMAD R8, R9, 0x80, R8 ;  /* 0x0000008009088824 */ /* 0x000fe400078e0208 */
[----:B------:R-:W-:Y:S06]  /*2470*/  FMUL.FTZ R9, R185, 1.4426950216293334961 ;  /* 0x3fb8aa3bb9097820 */ /* 0x000fec0000410000 */
[----:B------:R2:W-:Y:S01]  /*2480*/  MUFU.TANH R154, R10 ;  /* 0x0000000a009a7308 */ /* 0x0005e20000002400 */
[----:B-1----:R-:W-:Y:S02]  /*2490*/  @!P0 VIADDMNMX R11, R181, -R196, UR54, PT ;  /* 0x00000036b50b8e46 */ /* 0x002fe4000b8009c4 */
[----:B------:R-:W-:Y:S02]  /*24a0*/  FSEL R9, R9, RZ, P4 ;  /* 0x000000ff09097208 */ /* 0x000fe40002000000 */
[CC--:B------:R-:W-:Y:S05]  /*24b0*/  @!P0 ISETP.GE.AND P5, PT, R8.reuse, R11.reuse, PT ;  /* 0x0000000b0800820c */ /* 0x0c0fea0003fa6270 */
[----:B------:R3:W-:Y:S01]  /*24c0*/  MUFU.TANH R162, R12 ;  /* 0x0000000c00a27308 */ /* 0x0007e20000002400 */
[----:B----4-:R-:W-:Y:S05]  /*24d0*/  @!P0 VIADD R13, R8, 0x1 ;  /* 0x00000001080d8836 */ /* 0x010fea0000000000 */
[----:B------:R-:W-:Y:S04]  /*24e0*/  @!P0 ISETP.GE.AND P4, PT, R13, R11, PT ;  /* 0x0000000b0d00820c */ /* 0x000fe80003f86270 */
[----:B------:R1:W4:Y:S01]  /*24f0*/  MUFU.TANH R166, R14 ;  /* 0x0000000e00a67308 */ /* 0x0003220000002400 */
[----:B--2---:R-:W-:Y:S01]  /*2500*/  IMAD.IADD R178, R160, 0x1, R179 ;  /* 0x00000001a0b27824 */ /* 0x004fe200078e02b3 */
[----:B------:R-:W-:Y:S02]  /*2510*/  MOV R10, R161 ;  /* 0x000000a1000a7202 */ /* 0x000fe40000000f00 */
[----:B------:R-:W-:Y:S06]  /*2520*/  @!P0 FSEL R10, R161, -INF , !P5 ;  /* 0xff800000a10a8808 */ /* 0x000fec0006800000 */
[----:B------:R-:W-:Y:S01]  /*2530*/  MUFU.TANH R171, R19 ;  /* 0x0000001300ab7308 */ /* 0x000fe20000002400 */
[----:B---3--:R-:W-:Y:S02]  /*2540*/  IMAD.MOV.U32 R12, RZ, RZ, R150 ;  /* 0x000000ffff0c7224 */ /* 0x008fe400078e0096 */
[--C-:B------:R-:W-:Y:S01]  /*2550*/  FFMA.FTZ R216, R10, UR11, -R9.reuse ;  /* 0x0000000b0ad87c23 */ /* 0x100fe20008010809 */
[----:B------:R-:W-:Y:S06]  /*2560*/  MOV R10, R151 ;  /* 0x00000097000a7202 */ /* 0x000fec0000000f00 */
[----:B------:R2:W3:Y:S01]  /*2570*/  MUFU.TANH R167, R15 ;  /* 0x0000000f00a77308 */ /* 0x0004e20000002400 */
[-C--:B------:R-:W-:Y:S03]  /*2580*/  HMMA.16816.F32.BF16 R20, R156, R4.reuse, R20 ;  /* 0x000000049c14723c */ /* 0x080fe60000041814 */
[----:B-1----:R-:W-:Y:S02]  /*2590*/  MOV R14, R155 ;  /* 0x0000009b000e7202 */ /* 0x002fe40000000f00 */
[----:B------:R-:W-:Y:S04]  /*25a0*/  @!P0 FSEL R14, R155, -INF , !P4 ;  /* 0xff8000009b0e8808 */ /* 0x000fe80006000000 */
[----:B------:R-:W-:Y:S01]  /*25b0*/  MUFU.EX2 R216, R216 ;  /* 0x000000d800d87308 */ /* 0x000fe20000000800 */
[C---:B------:R-:W-:Y:S04]  /*25c0*/  HMMA.16816.F32.BF16 R24, R136.reuse, R4, R24 ;  /* 0x000000048818723c */ /* 0x040fe80000041818 */
[----:B------:R-:W-:Y:S01]  /*25d0*/  @!P0 VIADDMNMX R5, R181, -R195, UR54, PT ;  /* 0x00000036b5058e46 */ /* 0x000fe2000b8009c3 */
[----:B------:R-:W-:Y:S01]  /*25e0*/  FMUL.FTZ R4, R184, 1.4426950216293334961 ;  /* 0x3fb8aa3bb8047820 */ /* 0x000fe20000410000 */
[----:B------:R-:W-:Y:S03]  /*25f0*/  FFMA.FTZ R163, R14, UR11, -R9 ;  /* 0x0000000b0ea37c23 */ /* 0x000fe60008010809 */
[----:B------:R-:W1:Y:S01]  /*2600*/  MUFU.TANH R168, R16 ;  /* 0x0000001000a87308 */ /* 0x000e620000002400 */
[-C--:B------:R-:W-:Y:S03]  /*2610*/  HMMA.16816.F32.BF16 R28, R136, R6.reuse, R28 ;  /* 0x00000006881c723c */ /* 0x080fe6000004181c */
[-C--:B------:R-:W-:Y:S01]  /*2620*/  @!P0 ISETP.GE.AND P4, PT, R13, R5.reuse, PT ;  /* 0x000000050d00820c */ /* 0x080fe20003f86270 */
[----:B--2---:R-:W-:Y:S01]  /*2630*/  FMUL.FTZ R15, R183, 1.4426950216293334961 ;  /* 0x3fb8aa3bb70f7820 */ /* 0x004fe20000410000 */
[----:B------:R-:W-:Y:S01]  /*2640*/  FSEL R4, R4, RZ, P3 ;  /* 0x000000ff04047208 */ /* 0x000fe20001800000 */
[----:B------:R-:W-:Y:S03]  /*2650*/  FMUL.FTZ R20, R20, UR16 ;  /* 0x0000001014147c20 */ /* 0x000fe60008410000 */
[----:B------:R-:W-:Y:S01]  /*2660*/  MUFU.EX2 R163, R163 ;  /* 0x000000a300a37308 */ /* 0x000fe20000000800 */
[----:B------:R-:W-:Y:S04]  /*2670*/  HMMA.16816.F32.BF16 R32, R156, R6, R32 ;  /* 0x000000069c20723c */ /* 0x000fe80000041820 */
[----:B------:R-:W-:Y:S01]  /*2680*/  @!P0 ISETP.GE.AND P3, PT, R8, R5, PT ;  /* 0x000000050800820c */ /* 0x000fe20003f66270 */
[----:B------:R-:W-:Y:S01]  /*2690*/  FMUL.FTZ R21, R21, UR16 ;  /* 0x0000001015157c20 */ /* 0x000fe20008410000 */
[----:B------:R-:W-:Y:S03]  /*26a0*/  @!P0 FSEL R10, R151, -INF , !P4 ;  /* 0xff800000970a8808 */ /* 0x000fe60006000000 */
[----:B------:R2:W1:Y:S01]  /*26b0*/  MUFU.TANH R169, R17 ;  /* 0x0000001100a97308 */ /* 0x0004620000002400 */
[C---:B------:R-:W-:Y:S01]  /*26c0*/  @!P0 VIMNMX R14, PT, PT, R181.reuse, UR54, PT ;  /* 0x00000036b50e8c48 */ /* 0x040fe2000bfe0100 */
[----:B----4-:R-:W-:Y:S01]  /*26d0*/  IMAD.MOV.U32 R7, RZ, RZ, R166 ;  /* 0x000000ffff077224 */ /* 0x010fe200078e00a6 */
[----:B------:R-:W-:Y:S01]  /*26e0*/  @!P0 FSEL R12, R150, -INF , !P3 ;  /* 0xff800000960c8808 */ /* 0x000fe20005800000 */
[--C-:B------:R-:W-:Y:S01]  /*26f0*/  FFMA.FTZ R206, R10, UR11, -R4.reuse ;  /* 0x0000000b0ace7c23 */ /* 0x100fe20008010804 */
[----:B------:R-:W-:Y:S01]  /*2700*/  @!P0 VIADDMNMX R10, R181, R194, UR54, PT ;  /* 0x00000036b50a8e46 */ /* 0x000fe2000b8001c2 */
[----:B------:R-:W-:Y:S01]  /*2710*/  FMUL.FTZ R22, R22, UR16 ;  /* 0x0000001016167c20 */ /* 0x000fe20008410000 */
[-C--:B------:R-:W-:Y:S01]  /*2720*/  @!P0 ISETP.GE.AND P5, PT, R8, R14.reuse, PT ;  /* 0x0000000e0800820c */ /* 0x080fe20003fa6270 */
[----:B------:R-:W-:Y:S01]  /*2730*/  FFMA.FTZ R207, R12, UR11, -R4 ;  /* 0x0000000b0ccf7c23 */ /* 0x000fe20008010804 */
[----:B------:R-:W-:Y:S01]  /*2740*/  FSETP.NEU.FTZ.AND P3, PT, R183, -INF , PT ;  /* 0xff800000b700780b */ /* 0x000fe20003f7d000 */
[----:B------:R-:W-:Y:S01]  /*2750*/  IMAD.MOV.U32 R12, RZ, RZ, R152 ;  /* 0x000000ffff0c7224 */ /* 0x000fe200078e0098 */
[C---:B------:R-:W-:Y:S01]  /*2760*/  @!P0 ISETP.GE.AND P6, PT, R13.reuse, R14, PT ;  /* 0x0000000e0d00820c */ /* 0x040fe20003fc6270 */
[----:B------:R4:W1:Y:S01]  /*2770*/  MUFU.TANH R170, R18 ;  /* 0x0000001200aa7308 */ /* 0x0008620000002400 */
[----:B------:R-:W-:Y:S01]  /*2780*/  @!P0 ISETP.GE.AND P4, PT, R13, R10, PT ;  /* 0x0000000a0d00820c */ /* 0x000fe20003f86270 */
[----:B------:R-:W-:Y:S01]  /*2790*/  FMUL.FTZ R23, R23, UR16 ;  /* 0x0000001017177c20 */ /* 0x000fe20008410000 */
[----:B------:R-:W-:Y:S01]  /*27a0*/  FSEL R13, R15, RZ, P3 ;  /* 0x000000ff0f0d7208 */ /* 0x000fe20001800000 */
[----:B------:R-:W-:Y:S01]  /*27b0*/  FMUL.FTZ R24, R24, UR16 ;  /* 0x0000001018187c20 */ /* 0x000fe20008410000 */
[----:B------:R-:W-:Y:S01]  /*27c0*/  @!P0 FSEL R12, R152, -INF , !P5 ;  /* 0xff800000980c8808 */ /* 0x000fe20006800000 */
[----:B--2---:R-:W-:Y:S01]  /*27d0*/  IMAD.MOV.U32 R17, RZ, RZ, R154 ;  /* 0x000000ffff117224 */ /* 0x004fe200078e009a */
[----:B------:R-:W-:Y:S03]  /*27e0*/  MOV R16, R153 ;  /* 0x0000009900107202 */ /* 0x000fe60000000f00 */
[----:B------:R-:W2:Y:S01]  /*27f0*/  MUFU.TANH R180, R20 ;  /* 0x0000001400b47308 */ /* 0x000ea20000002400 */
[----:B------:R-:W-:Y:S01]  /*2800*/  @!P0 FSEL R16, R153, -INF , !P6 ;  /* 0xff80000099108808 */ /* 0x000fe20007000000 */
[--C-:B------:R-:W-:Y:S01]  /*2810*/  FFMA.FTZ R215, R12, UR11, -R13.reuse ;  /* 0x0000000b0cd77c23 */ /* 0x100fe2000801080d */
[C---:B------:R-:W-:Y:S01]  /*2820*/  FMUL.FTZ R12, R182.reuse, 1.4426950216293334961 ;  /* 0x3fb8aa3bb60c7820 */ /* 0x040fe20000410000 */
[----:B------:R-:W-:Y:S01]  /*2830*/  FSETP.NEU.FTZ.AND P3, PT, R182, -INF , PT ;  /* 0xff800000b600780b */ /* 0x000fe20003f7d000 */
[----:B------:R-:W-:Y:S01]  /*2840*/  FMUL.FTZ R25, R25, UR16 ;  /* 0x0000001019197c20 */ /* 0x000fe20008410000 */
[----:B------:R-:W-:Y:S01]  /*2850*/  MOV R15, R164 ;  /* 0x000000a4000f7202 */ /* 0x000fe20000000f00 */
[----:B------:R-:W-:Y:S01]  /*2860*/  FFMA.FTZ R214, R16, UR11, -R13 ;  /* 0x0000000b10d67c23 */ /* 0x000fe2000801080d */
[----:B------:R-:W-:Y:S01]  /*2870*/  @!P0 FSEL R15, R164, -INF , !P4 ;  /* 0xff800000a40f8808 */ /* 0x000fe20006000000 */
[----:B------:R-:W-:Y:S01]  /*2880*/  @!P0 VIADD R16, R8, 0x8 ;  /* 0x0000000808108836 */ /* 0x000fe20000000000 */
[----:B------:R-:W-:Y:S01]  /*2890*/  FSEL R12, R12, RZ, P3 ;  /* 0x000000ff0c0c7208 */ /* 0x000fe20001800000 */
[----:B------:R-:W2:Y:S01]  /*28a0*/  MUFU.TANH R201, R21 ;  /* 0x0000001500c97308 */ /* 0x000ea20000002400 */
[----:B------:R-:W-:Y:S01]  /*28b0*/  @!P0 ISETP.GE.AND P5, PT, R8, R10, PT ;  /* 0x0000000a0800820c */ /* 0x000fe20003fa6270 */
[----:B------:R-:W-:Y:S01]  /*28c0*/  FMUL.FTZ R26, R26, UR16 ;  /* 0x000000101a1a7c20 */ /* 0x000fe20008410000 */
[----:B------:R-:W-:Y:S01]  /*28d0*/  @!P0 ISETP.GE.AND P3, PT, R16, R14, PT ;  /* 0x0000000e1000820c */ /* 0x000fe20003f66270 */
[--C-:B------:R-:W-:Y:S01]  /*28e0*/  FFMA.FTZ R212, R15, UR11, -R12.reuse ;  /* 0x0000000b0fd47c23 */ /* 0x100fe2000801080c */
[----:B------:R-:W-:Y:S01]  /*28f0*/  @!P0 VIADD R15, R8, 0x9 ;  /* 0x00000009080f8836 */ /* 0x000fe20000000000 */
[----:B------:R-:W-:Y:S01]  /*2900*/  @!P0 FSEL R17, R154, -INF , !P5 ;  /* 0xff8000009a118808 */ /* 0x000fe20006800000 */
[----:B------:R-:W-:Y:S01]  /*2910*/  FMUL.FTZ R27, R27, UR16 ;  /* 0x000000101b1b7c20 */ /* 0x000fe20008410000 */
[----:B----4-:R-:W-:Y:S02]  /*2920*/  MOV R18, R162 ;  /* 0x000000a200127202 */ /* 0x010fe40000000f00 */
[----:B------:R-:W4:Y:S01]  /*2930*/  MUFU.TANH R205, R22 ;  /* 0x0000001600cd7308 */ /* 0x000f220000002400 */
[----:B------:R-:W-:Y:S01]  /*2940*/  @!P0 FSEL R18, R162, -INF , !P3 ;  /* 0xff800000a2128808 */ /* 0x000fe20005800000 */
[--C-:B------:R-:W-:Y:S01]  /*2950*/  FFMA.FTZ R213, R17, UR11, -R12.reuse ;  /* 0x0000000b11d57c23 */ /* 0x100fe2000801080c */
[----:B------:R-:W-:Y:S01]  /*2960*/  @!P0 ISETP.GE.AND P3, PT, R15, R14, PT ;  /* 0x0000000e0f00820c */ /* 0x000fe20003f66270 */
[----:B------:R-:W-:Y:S01]  /*2970*/  FMUL.FTZ R28, R28, UR16 ;  /* 0x000000101c1c7c20 */ /* 0x000fe20008410000 */
[----:B------:R-:W-:Y:S01]  /*2980*/  MOV R17, R165 ;  /* 0x000000a500117202 */ /* 0x000fe20000000f00 */
[----:B------:R-:W-:Y:S01]  /*2990*/  FMUL.FTZ R29, R29, UR16 ;  /* 0x000000101d1d7c20 */ /* 0x000fe20008410000 */
[----:B------:R-:W-:Y:S03]  /*29a0*/  @!P0 FSEL R17, R165, -INF , !P3 ;  /* 0xff800000a5118808 */ /* 0x000fe60005800000 */
[----:B------:R-:W4:Y:S01]  /*29b0*/  MUFU.TANH R204, R23 ;  /* 0x0000001700cc7308 */ /* 0x000f220000002400 */
[-C--:B------:R-:W-:Y:S01]  /*29c0*/  @!P0 ISETP.GE.AND P3, PT, R15, R10.reuse, PT ;  /* 0x0000000a0f00820c */ /* 0x080fe20003f66270 */
[----:B------:R-:W-:Y:S01]  /*29d0*/  FMUL.FTZ R32, R32, UR16 ;  /* 0x0000001020207c20 */ /* 0x000fe20008410000 */
[----:B---3--:R-:W-:Y:S01]  /*29e0*/  MOV R6, R167 ;  /* 0x000000a700067202 */ /* 0x008fe20000000f00 */
[----:B------:R-:W-:Y:S01]  /*29f0*/  FMUL.FTZ R33, R33, UR16 ;  /* 0x0000001021217c20 */ /* 0x000fe20008410000 */
[----:B------:R-:W-:Y:S01]  /*2a00*/  @!P0 FSEL R6, R167, -INF , !P3 ;  /* 0xff800000a7068808 */ /* 0x000fe20005800000 */
[----:B------:R-:W-:Y:S01]  /*2a10*/  FMUL.FTZ R34, R34, UR16 ;  /* 0x0000001022227c20 */ /* 0x000fe20008410000 */
[C---:B------:R-:W-:Y:S03]  /*2a20*/  @!P0 ISETP.GE.AND P4, PT, R16.reuse, R10, PT ;  /* 0x0000000a1000820c */ /* 0x040fe60003f86270 */
[----:B------:R-:W3:Y:S01]  /*2a30*/  MUFU.TANH R208, R24 ;  /* 0x0000001800d07308 */ /* 0x000ee20000002400 */
[-C--:B------:R-:W-:Y:S01]  /*2a40*/  @!P0 ISETP.GE.AND P3, PT, R16, R11.reuse, PT ;  /* 0x0000000b1000820c */ /* 0x080fe20003f66270 */
[----:B------:R-:W-:Y:S01]  /*2a50*/  FFMA.FTZ R221, R6, UR11, -R12 ;  /* 0x0000000b06dd7c23 */ /* 0x000fe2000801080c */
[----:B------:R-:W-:Y:S01]  /*2a60*/  @!P0 FSEL R7, R166, -INF , !P4 ;  /* 0xff800000a6078808 */ /* 0x000fe20006000000 */
[----:B-1----:R-:W-:Y:S01]  /*2a70*/  IMAD.MOV.U32 R6, RZ, RZ, R168 ;  /* 0x000000ffff067224 */ /* 0x002fe200078e00a8 */
[----:B------:R-:W-:Y:S01]  /*2a80*/  @!P0 FSEL R6, R168, -INF , !P3 ;  /* 0xff800000a8068808 */ /* 0x000fe20005800000 */
[----:B------:R-:W-:Y:S01]  /*2a90*/  FMUL.FTZ R35, R35, UR16 ;  /* 0x0000001023237c20 */ /* 0x000fe20008410000 */
[----:B------:R-:W-:Y:S01]  /*2aa0*/  @!P0 ISETP.GE.AND P3, PT, R15, R11, PT ;  /* 0x0000000b0f00820c */ /* 0x000fe20003f66270 */
[----:B------:R-:W-:Y:S01]  /*2ab0*/  FFMA.FTZ R222, R7, UR11, -R12 ;  /* 0x0000000b07de7c23 */ /* 0x000fe2000801080c */
[----:B------:R-:W-:Y:S01]  /*2ac0*/  MOV R7, R169 ;  /* 0x000000a900077202 */ /* 0x000fe20000000f00 */
[--C-:B------:R-:W-:Y:S01]  /*2ad0*/  FFMA.FTZ R248, R6, UR11, -R9.reuse ;  /* 0x0000000b06f87c23 */ /* 0x100fe20008010809 */
[----:B------:R-:W-:Y:S01]  /*2ae0*/  @!P0 FSEL R7, R169, -INF , !P3 ;  /* 0xff800000a9078808 */ /* 0x000fe20005800000 */
[----:B------:R-:W-:Y:S01]  /*2af0*/  IMAD.MOV.U32 R6, RZ, RZ, R170 ;  /* 0x000000ffff067224 */ /* 0x000fe200078e00aa */
[-C--:B------:R-:W-:Y:S01]  /*2b00*/  @!P0 ISETP.GE.AND P3, PT, R16, R5.reuse, PT ;  /* 0x000000051000820c */ /* 0x080fe20003f66270 */
[----:B------:R-:W1:Y:S01]  /*2b10*/  MUFU.TANH R209, R25 ;  /* 0x0000001900d17308 */ /* 0x000e620000002400 */
[----:B--2---:R-:W-:Y:S01]  /*2b20*/  MOV R16, R180 ;  /* 0x000000b400107202 */ /* 0x004fe20000000f00 */
[----:B------:R-:W-:Y:S01]  /*2b30*/  FFMA.FTZ R247, R7, UR11, -R9 ;  /* 0x0000000b07f77c23 */ /* 0x000fe20008010809 */
[----:B------:R-:W-:Y:S01]  /*2b40*/  @!P0 FSEL R6, R170, -INF , !P3 ;  /* 0xff800000aa068808 */ /* 0x000fe20005800000 */
[----:B------:R-:W-:Y:S01]  /*2b50*/  FMUL.FTZ R30, R30, UR16 ;  /* 0x000000101e1e7c20 */ /* 0x000fe20008410000 */
[----:B------:R-:W-:Y:S01]  /*2b60*/  @!P0 ISETP.GE.AND P3, PT, R15, R5, PT ;  /* 0x000000050f00820c */ /* 0x000fe20003f66270 */
[----:B------:R-:W-:Y:S01]  /*2b70*/  FMUL.FTZ R31, R31, UR16 ;  /* 0x000000101f1f7c20 */ /* 0x000fe20008410000 */
[----:B------:R-:W-:Y:S01]  /*2b80*/  MOV R7, R171 ;  /* 0x000000ab00077202 */ /* 0x000fe20000000f00 */
[--C-:B------:R-:W-:Y:S01]  /*2b90*/  FFMA.FTZ R242, R6, UR11, -R4.reuse ;  /* 0x0000000b06f27c23 */ /* 0x100fe20008010804 */
[----:B------:R-:W-:Y:S01]  /*2ba0*/  @!P0 FSEL R7, R171, -INF , !P3 ;  /* 0xff800000ab078808 */ /* 0x000fe20005800000 */
[----:B------:R-:W-:Y:S01]  /*2bb0*/  @!P0 VIADD R6, R8, 0x10 ;  /* 0x0000001008068836 */ /* 0x000fe20000000000 */
[----:B------:R-:W-:Y:S01]  /*2bc0*/  MOV R15, R201 ;  /* 0x000000c9000f7202 */ /* 0x000fe20000000f00 */
[----:B------:R-:W2:Y:S01]  /*2bd0*/  MUFU.TANH R211, R26 ;  /* 0x0000001a00d37308 */ /* 0x000ea20000002400 */
[----:B------:R-:W-:Y:S01]  /*2be0*/  LEA R159, R188, UR4, 0x1 ;  /* 0x00000004bc9f7c11 */ /* 0x000fe2000f8e08ff */
[----:B------:R-:W-:Y:S01]  /*2bf0*/  FFMA.FTZ R241, R7, UR11, -R4 ;  /* 0x0000000b07f17c23 */ /* 0x000fe20008010804 */
[-C--:B------:R-:W-:Y:S01]  /*2c00*/  @!P0 ISETP.GE.AND P3, PT, R6, R11.reuse, PT ;  /* 0x0000000b0600820c */ /* 0x080fe20003f66270 */
[----:B------:R-:W-:Y:S02]  /*2c10*/  @!P0 VIADD R7, R8, 0x11 ;  /* 0x0000001108078836 */ /* 0x000fe40000000000 */
[----:B------:R-:W-:Y:S01]  /*2c20*/  FFMA.FTZ R224, R18, UR11, -R13 ;  /* 0x0000000b12e07c23 */ /* 0x000fe2000801080d */
[----:B------:R-:W-:Y:S01]  /*2c30*/  IMAD.IADD R158, R199, 0x1, R159 ;  /* 0x00000001c79e7824 */ /* 0x000fe200078e029f */
[----:B------:R-:W-:Y:S02]  /*2c40*/  @!P0 FSEL R16, R180, -INF , !P3 ;  /* 0xff800000b4108808 */ /* 0x000fe40005800000 */
[----:B------:R-:W-:Y:S01]  /*2c50*/  MUFU.TANH R210, R27 ;  /* 0x0000001b00d27308 */ /* 0x000fe20000002400 */
[----:B------:R-:W-:Y:S01]  /*2c60*/  @!P0 ISETP.GE.AND P3, PT, R7, R11, PT ;  /* 0x0000000b0700820c */ /* 0x000fe20003f66270 */
[----:B------:R-:W-:Y:S01]  /*2c70*/  FFMA.FTZ R223, R17, UR11, -R13 ;  /* 0x0000000b11df7c23 */ /* 0x000fe2000801080d */
[----:B------:R-:W-:Y:S01]  /*2c80*/  IADD3 R157, PT, PT, R159, 0x19020, RZ ;  /* 0x000190209f9d7810 */ /* 0x000fe20007ffe0ff */
[--C-:B------:R-:W-:Y:S01]  /*2c90*/  FFMA.FTZ R246, R16, UR11, -R9.reuse ;  /* 0x0000000b10f67c23 */ /* 0x100fe20008010809 */
[----:B------:R-:W-:Y:S01]  /*2ca0*/  @!P0 FSEL R15, R201, -INF , !P3 ;  /* 0xff800000c90f8808 */ /* 0x000fe20005800000 */
[----:B------:R-:W-:Y:S01]  /*2cb0*/  FFMA.FTZ R168, -R168, R168, 1 ;  /* 0x3f800000a8a87423 */ /* 0x000fe200000101a8 */
[----:B------:R-:W-:Y:S03]  /*2cc0*/  @!P0 ISETP.GE.AND P3, PT, R6, R5, PT ;  /* 0x000000050600820c */ /* 0x000fe60003f66270 */
[----:B------:R-:W2:Y:S01]  /*2cd0*/  MUFU.TANH R217, R28 ;  /* 0x0000001c00d97308 */ /* 0x000ea20000002400 */
[----:B----4-:R-:W-:Y:S01]  /*2ce0*/  MOV R16, R205 ;  /* 0x000000cd00107202 */ /* 0x010fe20000000f00 */
[----:B------:R-:W-:Y:S01]  /*2cf0*/  FFMA.FTZ R245, R15, UR11, -R9 ;  /* 0x0000000b0ff57c23 */ /* 0x000fe20008010809 */
[----:B------:R-:W-:Y:S01]  /*2d00*/  @!P0 FSEL R16, R205, -INF , !P3 ;  /* 0xff800000cd108808 */ /* 0x000fe20005800000 */
[----:B------:R-:W-:Y:S01]  /*2d10*/  IMAD.MOV.U32 R15, RZ, RZ, R204 ;  /* 0x000000ffff0f7224 */ /* 0x000fe200078e00cc */
[----:B------:R-:W-:Y:S01]  /*2d20*/  @!P0 ISETP.GE.AND P3, PT, R7, R5, PT ;  /* 0x000000050700820c */ /* 0x000fe20003f66270 */
[----:B------:R-:W-:Y:S01]  /*2d30*/  FFMA.FTZ R169, -R169, R169, 1 ;  /* 0x3f800000a9a97423 */ /* 0x000fe200000101a9 */
[----:B------:R-:W-:Y:S01]  /*2d40*/  FFMA.FTZ R180, -R180, R180, 1 ;  /* 0x3f800000b4b47423 */ /* 0x000fe200000101b4 */
[--C-:B------:R-:W-:Y:S01]  /*2d50*/  FFMA.FTZ R240, R16, UR11, -R4.reuse ;  /* 0x0000000b10f07c23 */ /* 0x100fe20008010804 */
[----:B------:R-:W-:Y:S01]  /*2d60*/  @!P0 FSEL R15, R204, -INF , !P3 ;  /* 0xff800000cc0f8808 */ /* 0x000fe20005800000 */
[----:B------:R-:W4:Y:S01]  /*2d70*/  MUFU.TANH R218, R29 ;  /* 0x0000001d00da7308 */ /* 0x000f220000002400 */
[----:B------:R-:W-:Y:S01]  /*2d80*/  @!P0 ISETP.GE.AND P3, PT, R6, R14, PT ;  /* 0x0000000e0600820c */ /* 0x000fe20003f66270 */
[----:B------:R-:W-:Y:S01]  /*2d90*/  FFMA.FTZ R201, -R201, R201, 1 ;  /* 0x3f800000c9c97423 */ /* 0x000fe200000101c9 */
[----:B---3--:R-:W-:Y:S01]  /*2da0*/  MOV R16, R208 ;  /* 0x000000d000107202 */ /* 0x008fe20000000f00 */
[----:B------:R-:W-:Y:S01]  /*2db0*/  FFMA.FTZ R239, R15, UR11, -R4 ;  /* 0x0000000b0fef7c23 */ /* 0x000fe20008010804 */
[----:B------:R-:W-:Y:S01]  /*2dc0*/  @!P0 FSEL R16, R208, -INF , !P3 ;  /* 0xff800000d0108808 */ /* 0x000fe20005800000 */
[----:B------:R-:W-:Y:S01]  /*2dd0*/  FMUL.FTZ R168, R168, UR16 ;  /* 0x00000010a8a87c20 */ /* 0x000fe20008410000 */
[----:B------:R-:W-:Y:S03]  /*2de0*/  @!P0 ISETP.GE.AND P3, PT, R7, R14, PT ;  /* 0x0000000e0700820c */ /* 0x000fe60003f66270 */
[----:B------:R-:W3:Y:S01]  /*2df0*/  MUFU.TANH R225, R32 ;  /* 0x0000002000e17308 */ /* 0x000ee20000002400 */
[----:B-1----:R-:W-:Y:S01]  /*2e00*/  MOV R15, R209 ;  /* 0x000000d1000f7202 */ /* 0x002fe20000000f00 */
[----:B------:R-:W-:Y:S01]  /*2e10*/  FFMA.FTZ R236, R16, UR11, -R13 ;  /* 0x0000000b10ec7c23 */ /* 0x000fe2000801080d */
[----:B------:R-:W-:Y:S01]  /*2e20*/  @!P0 FSEL R15, R209, -INF , !P3 ;  /* 0xff800000d10f8808 */ /* 0x000fe20005800000 */
[----:B------:R-:W-:Y:S01]  /*2e30*/  FMUL.FTZ R169, R169, UR16 ;  /* 0x00000010a9a97c20 */ /* 0x000fe20008410000 */
[-C--:B------:R-:W-:Y:S01]  /*2e40*/  @!P0 ISETP.GE.AND P3, PT, R6, R10.reuse, PT ;  /* 0x0000000a0600820c */ /* 0x080fe20003f66270 */
[----:B--2---:R-:W-:Y:S02]  /*2e50*/  IMAD.MOV.U32 R6, RZ, RZ, R211 ;  /* 0x000000ffff067224 */ /* 0x004fe400078e00d3 */
[----:B------:R-:W-:Y:S02]  /*2e60*/  FMUL.FTZ R180, R180, UR16 ;  /* 0x00000010b4b47c20 */ /* 0x000fe40008410000 */
[----:B------:R-:W1:Y:S01]  /*2e70*/  MUFU.TANH R226, R33 ;  /* 0x0000002100e27308 */ /* 0x000e620000002400 */
[----:B------:R-:W-:Y:S01]  /*2e80*/  @!P0 FSEL R6, R211, -INF , !P3 ;  /* 0xff800000d3068808 */ /* 0x000fe20005800000 */
[----:B------:R-:W-:Y:S01]  /*2e90*/  FFMA.FTZ R235, R15, UR11, -R13 ;  /* 0x0000000b0feb7c23 */ /* 0x000fe2000801080d */
[----:B------:R-:W-:Y:S01]  /*2ea0*/  @!P0 ISETP.GE.AND P3, PT, R7, R10, PT ;  /* 0x0000000a0700820c */ /* 0x000fe20003f66270 */
[----:B------:R-:W-:Y:S01]  /*2eb0*/  IMAD.MOV.U32 R7, RZ, RZ, R217 ;  /* 0x000000ffff077224 */ /* 0x000fe200078e00d9 */
[----:B------:R-:W-:Y:S01]  /*2ec0*/  MOV R15, R210 ;  /* 0x000000d2000f7202 */ /* 0x000fe20000000f00 */
[--C-:B------:R-:W-:Y:S01]  /*2ed0*/  FFMA.FTZ R232, R6, UR11, -R12.reuse ;  /* 0x0000000b06e87c23 */ /* 0x100fe2000801080c */
[----:B------:R-:W-:Y:S03]  /*2ee0*/  @!P0 IADD3 R6, PT, PT, R8, 0x18, RZ ;  /* 0x0000001808068810 */ /* 0x000fe60007ffe0ff */
[----:B------:R-:W2:Y:S01]  /*2ef0*/  MUFU.TANH R227, R34 ;  /* 0x0000002200e37308 */ /* 0x000ea20000002400 */
[----:B------:R-:W-:Y:S01]  /*2f00*/  @!P0 FSEL R15, R210, -INF , !P3 ;  /* 0xff800000d20f8808 */ /* 0x000fe20005800000 */
[----:B------:R-:W-:Y:S01]  /*2f10*/  FMUL.FTZ R201, R201, UR16 ;  /* 0x00000010c9c97c20 */ /* 0x000fe20008410000 */
[----:B------:R-:W-:Y:S01]  /*2f20*/  @!P0 ISETP.GE.AND P3, PT, R6, R14, PT ;  /* 0x0000000e0600820c */ /* 0x000fe20003f66270 */
[----:B------:R-:W-:Y:S01]  /*2f30*/  FFMA.FTZ R150, -R150, R150, 1 ;  /* 0x3f80000096967423 */ /* 0x000fe20000010196 */
[----:B------:R-:W-:Y:S01]  /*2f40*/  @!P0 IADD3 R8, PT, PT, R8, 0x19, RZ ;  /* 0x0000001908088810 */ /* 0x000fe20007ffe0ff */
[----:B------:R-:W-:Y:S01]  /*2f50*/  FFMA.FTZ R231, R15, UR11, -R12 ;  /* 0x0000000b0fe77c23 */ /* 0x000fe2000801080c */
[----:B------:R-:W-:Y:S03]  /*2f60*/  @!P0 FSEL R7, R217, -INF , !P3 ;  /* 0xff800000d9078808 */ /* 0x000fe60005800000 */
[----:B------:R-:W2:Y:S01]  /*2f70*/  MUFU.TANH R228, R35 ;  /* 0x0000002300e47308 */ /* 0x000ea20000002400 */
[----:B------:R-:W-:Y:S01]  /*2f80*/  @!P0 ISETP.GE.AND P3, PT, R8, R14, PT ;  /* 0x0000000e0800820c */ /* 0x000fe20003f66270 */
[----:B------:R-:W-:Y:S01]  /*2f90*/  FFMA.FTZ R151, -R151, R151, 1 ;  /* 0x3f80000097977423 */ /* 0x000fe20000010197 */
[-C--:B------:R-:W-:Y:S01]  /*2fa0*/  @!P0 ISETP.GE.AND P4, PT, R6, R11.reuse, PT ;  /* 0x0000000b0600820c */ /* 0x080fe20003f86270 */
[----:B------:R-:W-:Y:S01]  /*2fb0*/  FFMA.FTZ R234, R7, UR11, -R13 ;  /* 0x0000000b07ea7c23 */ /* 0x000fe2000801080d */
[----:B----4-:R-:W-:Y:S01]  /*2fc0*/  MOV R14, R218 ;  /* 0x000000da000e7202 */ /* 0x010fe20000000f00 */
[----:B---3--:R-:W-:Y:S01]  /*2fd0*/  IMAD.MOV.U32 R7, RZ, RZ, R225 ;  /* 0x000000ffff077224 */ /* 0x008fe200078e00e1 */
[----:B------:R-:W-:Y:S03]  /*2fe0*/  @!P0 FSEL R14, R218, -INF , !P3 ;  /* 0xff800000da0e8808 */ /* 0x000fe60005800000 */
[----:B------:R-:W-:Y:S01]  /*2ff0*/  MUFU.EX2 R207, R207 ;  /* 0x000000cf00cf7308 */ /* 0x000fe20000000800 */
[----:B------:R-:W-:Y:S01]  /*3000*/  @!P0 ISETP.GE.AND P3, PT, R8, R11, PT ;  /* 0x0000000b0800820c */ /* 0x000fe20003f66270 */
[----:B------:R-:W-:Y:S01]  /*3010*/  FMUL.FTZ R150, R150, UR16 ;  /* 0x0000001096967c20 */ /* 0x000fe20008410000 */
[C---:B------:R-:W-:Y:S01]  /*3020*/  @!P0 FSEL R7, R225.reuse, -INF , !P4 ;  /* 0xff800000e1078808 */ /* 0x040fe20006000000 */
[----:B------:R-:W-:Y:S01]  /*3030*/  FFMA.FTZ R13, R14, UR11, -R13 ;  /* 0x0000000b0e0d7c23 */ /* 0x000fe2000801080d */
[----:B-1----:R-:W-:Y:S01]  /*3040*/  MOV R11, R226 ;  /* 0x000000e2000b7202 */ /* 0x002fe20000000f00 */
[----:B------:R-:W-:Y:S01]  /*3050*/  FFMA.FTZ R225, -R225, R225, 1 ;  /* 0x3f800000e1e17423 */ /* 0x000fe200000101e1 */
[----:B------:R-:W-:Y:S01]  /*3060*/  @!P0 FSEL R11, R226, -INF , !P3 ;  /* 0xff800000e20b8808 */ /* 0x000fe20005800000 */
[--C-:B------:R-:W-:Y:S01]  /*3070*/  FFMA.FTZ R244, R7, UR11, -R9.reuse ;  /* 0x0000000b07f47c23 */ /* 0x100fe20008010809 */
[----:B------:R-:W-:Y:S01]  /*3080*/  @!P0 ISETP.GE.AND P3, PT, R6, R5, PT ;  /* 0x000000050600820c */ /* 0x000fe20003f66270 */
[----:B------:R-:W-:Y:S01]  /*3090*/  MUFU.EX2 R206, R206 ;  /* 0x000000ce00ce7308 */ /* 0x000fe20000000800 */
[----:B--2---:R-:W-:Y:S01]  /*30a0*/  MOV R7, R227 ;  /* 0x000000e300077202 */ /* 0x004fe20000000f00 */
[----:B------:R-:W-:Y:S01]  /*30b0*/  FFMA.FTZ R9, R11, UR11, -R9 ;  /* 0x0000000b0b097c23 */ /* 0x000fe20008010809 */
[----:B------:R-:W-:Y:S01]  /*30c0*/  @!P0 FSEL R7, R227, -INF , !P3 ;  /* 0xff800000e3078808 */ /* 0x000fe20005800000 */
[----:B------:R-:W-:Y:S01]  /*30d0*/  VIADD R11, R159, 0x19000 ;  /* 0x000190009f0b7836 */ /* 0x000fe20000000000 */
[----:B------:R-:W-:Y:S01]  /*30e0*/  @!P0 ISETP.GE.AND P3, PT, R8, R5, PT ;  /* 0x000000050800820c */ /* 0x000fe20003f66270 */
[----:B------:R-:W-:Y:S01]  /*30f0*/  IMAD.MOV.U32 R5, RZ, RZ, R228 ;  /* 0x000000ffff057224 */ /* 0x000fe200078e00e4 */
[----:B------:R-:W-:Y:S01]  /*3100*/  @!P0 ISETP.GE.AND P4, PT, R6, R10, PT ;  /* 0x0000000a0600820c */ /* 0x000fe20003f86270 */
[--C-:B------:R-:W-:Y:S01]  /*3110*/  FFMA.FTZ R238, R7, UR11, -R4.reuse ;  /* 0x0000000b07ee7c23 */ /* 0x100fe20008010804 */
[----:B------:R-:W-:Y:S01]  /*3120*/  F2FP.BF16.F32.PACK_AB R7, R163, R216 ;  /* 0x000000d8a307723e */ /* 0x000fe200000010ff */
[----:B------:R-:W-:Y:S01]  /*3130*/  MUFU.EX2 R248, R248 ;  /* 0x000000f800f87308 */ /* 0x000fe20000000800 */
[----:B------:R-:W-:Y:S01]  /*3140*/  @!P0 FSEL R5, R228, -INF , !P3 ;  /* 0xff800000e4058808 */ /* 0x000fe20005800000 */
[----:B------:R-:W-:Y:S01]  /*3150*/  FFMA.FTZ R226, -R226, R226, 1 ;  /* 0x3f800000e2e27423 */ /* 0x000fe200000101e2 */
[----:B------:R-:W-:Y:S01]  /*3160*/  @!P0 ISETP.GE.AND P3, PT, R8, R10, PT ;  /* 0x0000000a0800820c */ /* 0x000fe20003f66270 */
[----:B------:R1:W-:Y:S01]  /*3170*/  STS [R159+0x19000], R7 ;  /* 0x019000079f007388 */ /* 0x0003e20000000800 */
[----:B------:R-:W-:Y:S01]  /*3180*/  @P2 IADD3 R157, PT, PT, R11, -0x20, RZ ;  /* 0xffffffe00b9d2810 */ /* 0x000fe20007ffe0ff */
[----:B------:R-:W-:Y:S01]  /*3190*/  FFMA.FTZ R4, R5, UR11, -R4 ;  /* 0x0000000b05047c23 */ /* 0x000fe20008010804 */
[----:B------:R-:W-:Y:S03]  /*31a0*/  FMUL.FTZ R225, R225, UR16 ;  /* 0x00000010e1e17c20 */ /* 0x000fe60008410000 */
[----:B------:R-:W2:Y:S01]  /*31b0*/  MUFU.EX2 R247, R247 ;  /* 0x000000f700f77308 */ /* 0x000ea20000000800 */
[----:B------:R-:W-:Y:S01]  /*31c0*/  IADD3 R156, PT, PT, R199, R157, RZ ;  /* 0x0000009dc79c7210 */ /* 0x000fe20007ffe0ff */
[----:B------:R-:W-:Y:S01]  /*31d0*/  FMUL.FTZ R226, R226, UR16 ;  /* 0x00000010e2e27c20 */ /* 0x000fe20008410000 */
[----:B------:R-:W-:Y:S07]  /*31e0*/  FMUL.FTZ R151, R151, UR16 ;  /* 0x0000001097977c20 */ /* 0x000fee0008410000 */
        /* <DEDUP_REMOVED lines=15> */
[----:B-1----:R-:W-:Y:S01]  /*32e0*/  MOV R6, R220 ;  /* 0x000000dc00067202 */ /* 0x002fe20000000f00 */
[--C-:B------:R-:W-:Y:S01]  /*32f0*/  FFMA.FTZ R230, R8, UR11, -R12.reuse ;  /* 0x0000000b08e67c23 */ /* 0x100fe2000801080c */
[----:B------:R-:W-:Y:S07]  /*3300*/  @!P0 FSEL R6, R220, -INF , !P3 ;  /* 0xff800000dc068808 */ /* 0x000fee0005800000 */
[----:B------:R-:W-:Y:S01]  /*3310*/  MUFU.EX2 R213, R213 ;  /* 0x000000d500d57308 */ /* 0x000fe20000000800 */
[----:B------:R-:W-:Y:S09]  /*3320*/  FFMA.FTZ R12, R6, UR11, -R12 ;  /* 0x0000000b060c7c23 */ /* 0x000ff2000801080c */
        /* <DEDUP_REMOVED lines=73> */
[C---:B--2---:R-:W-:Y:S04]  /*37c0*/  HMMA.16816.F32.BF16 R8, R132.reuse, R144, R8 ;  /* 0x000000908408723c */ /* 0x044fe80000041808 */
[C---:B------:R-:W-:Y:S04]  /*37d0*/  LEA R144, P0, R186.reuse, R250, 0x2 ;  /* 0x000000faba907211 */ /* 0x040fe800078010ff */
[-C--:B------:R-:W-:Y:S03]  /*37e0*/  HMMA.16816.F32.BF16 R12, R132, R146.reuse, R12 ;  /* 0x00000092840c723c */ /* 0x080fe6000004180c */
[----:B------:R-:W-:Y:S05]  /*37f0*/  LEA.HI.X R145, R186, R251, RZ, 0x2, P0 ;  /* 0x000000fbba917211 */ /* 0x000fea00000f14ff */
[C---:B------:R-:W-:Y:S01]  /*3800*/  HMMA.16816.F32.BF16 R16, R140.reuse, R146, R16 ;  /* 0x000000928c10723c */ /* 0x040fe20000041810 */
[----:B------:R-:W2:Y:S04]  /*3810*/  LDG.E R249, desc[UR38][R144.64] ;  /* 0x0000002690f97981 */ /* 0x000ea8000c1e1900 */
[----:B------:R-:W4:Y:S03]  /*3820*/  LDG.E R250, desc[UR38][R144.64+0x20] ;  /* 0x0000202690fa7981 */ /* 0x000f26000c1e1900 */
[-C--:B---3--:R-:W-:Y:S01]  /*3830*/  HMMA.16816.F32.BF16 R20, R140, R136.reuse, R20 ;  /* 0x000000888c14723c */ /* 0x088fe20000041814 */
[----:B------:R-:W5:Y:S04]  /*3840*/  LDG.E R252, desc[UR38][R144.64+0x80] ;  /* 0x0000802690fc7981 */ /* 0x000f68000c1e1900 */
[----:B------:R1:W5:Y:S03]  /*3850*/  LDG.E R251, desc[UR38][R144.64+0xa0] ;  /* 0x0000a02690fb7981 */ /* 0x000366000c1e1900 */
[C---:B------:R-:W-:Y:S08]  /*3860*/  HMMA.16816.F32.BF16 R24, R132.reuse, R136, R24 ;  /* 0x000000888418723c */ /* 0x040ff00000041818 */
[-C--:B------:R-:W-:Y:S01]  /*3870*/  HMMA.16816.F32.BF16 R28, R132, R138.reuse, R28 ;  /* 0x0000008a841c723c */ /* 0x080fe2000004181c */
[----:B------:R-:W-:Y:S07]  /*3880*/  LDSM.16.M88.4 R132, [R148+0x7000] ;  /* 0x007000009484783b */ /* 0x000fee0000000200 */
[----:B------:R-:W-:Y:S01]  /*3890*/  HMMA.16816.F32.BF16 R32, R140, R138, R32 ;  /* 0x0000008a8c20723c */ /* 0x000fe20000041820 */
[----:B------:R-:W3:Y:S08]  /*38a0*/  LDSM.16.M88.4 R136, [R178+0x11000] ;  /* 0x01100000b288783b */ /* 0x000ef00000000200 */
[----:B------:R-:W3:Y:S08]  /*38b0*/  LDSM.16.M88.4 R140, [R148+0x7800] ;  /* 0x00780000948c783b */ /* 0x000ef00000000200 */
[----:B-1----:R-:W-:Y:S01]  /*38c0*/  LDSM.16.M88.4 R144, [R178+0x13400] ;  /* 0x01340000b290783b */ /* 0x002fe20000000200 */
[-C--:B---3--:R-:W-:Y:S08]  /*38d0*/  HMMA.16816.F32.BF16 R4, R132, R136.reuse, R4 ;  /* 0x000000888404723c */ /* 0x088ff00000041804 */
[C---:B------:R-:W-:Y:S08]  /*38e0*/  HMMA.16816.F32.BF16 R8, R140.reuse, R136, R8 ;  /* 0x000000888c08723c */ /* 0x040ff00000041808 */
[-C--:B------:R-:W-:Y:S08]  /*38f0*/  HMMA.16816.F32.BF16 R12, R140, R138.reuse, R12 ;  /* 0x0000008a8c0c723c */ /* 0x080ff0000004180c */
[C---:B------:R-:W-:Y:S01]  /*3900*/  HMMA.16816.F32.BF16 R16, R132.reuse, R138, R16 ;  /* 0x0000008a8410723c */ /* 0x040fe20000041810 */
[----:B------:R-:W1:Y:S07]  /*3910*/  LDSM.16.M88.4 R136, [R178+0x11400] ;  /* 0x01140000b288783b */ /* 0x000e6e0000000200 */
[-C--:B-1----:R-:W-:Y:S08]  /*3920*/  HMMA.16816.F32.BF16 R20, R132, R136.reuse, R20 ;  /* 0x000000888414723c */ /* 0x082ff00000041814 */
[C---:B------:R-:W-:Y:S08]  /*3930*/  HMMA.16816.F32.BF16 R24, R140.reuse, R136, R24 ;  /* 0x000000888c18723c */ /* 0x040ff00000041818 */
[-C--:B------:R-:W-:Y:S01]  /*3940*/  HMMA.16816.F32.BF16 R28, R140, R138.reuse, R28 ;  /* 0x0000008a8c1c723c */ /* 0x080fe2000004181c */
[----:B------:R-:W-:Y:S07]  /*3950*/  LDSM.16.M88.4 R140, [R149+0x8800] ;  /* 0x00880000958c783b */ /* 0x000fee0000000200 */
[----:B------:R-:W-:Y:S01]  /*3960*/  HMMA.16816.F32.BF16 R32, R132, R138, R32 ;  /* 0x0000008a8420723c */ /* 0x000fe20000041820 */
[----:B------:R1:W-:Y:S08]  /*3970*/  LDSM.16.M88.4 R132, [R149+0x8000] ;  /* 0x008000009584783b */ /* 0x0003f00000000200 */
[----:B------:R-:W3:Y:S01]  /*3980*/  LDSM.16.M88.4 R136, [R179+0x13000] ;  /* 0x01300000b388783b */ /* 0x000ee20000000200 */
[----:B-1----:R-:W-:Y:S01]  /*3990*/  IMAD.SHL.U32 R149, R174, 0x40, RZ ;  /* 0x00000040ae957824 */ /* 0x002fe200078e00ff */
        /* <DEDUP_REMOVED lines=10> */
[----:B------:R-:W-:Y:S08]  /*3a40*/  LDSM.16.M88.4 R132, [R148+0x8000] ;  /* 0x008000009484783b */ /* 0x000ff00000000200 */
[----:B------:R-:W1:Y:S02]  /*3a50*/  LDSM.16.M88.4 R136, [R178+0x13000] ;  /* 0x01300000b288783b */ /* 0x000e640000000200 */
[-C--:B-1----:R-:W-:Y:S08]  /*3a60*/  HMMA.16816.F32.BF16 R4, R132, R136.reuse, R4 ;  /* 0x000000888404723c */ /* 0x082ff00000041804 */
[C---:B------:R-:W-:Y:S04]  /*3a70*/  HMMA.16816.F32.BF16 R8, R140.reuse, R136, R8 ;  /* 0x000000888c08723c */ /* 0x040fe80000041808 */
[----:B------:R-:W-:Y:S04]  /*3a80*/  FFMA.FTZ R137, -R155, R155, 1 ;  /* 0x3f8000009b897423 */ /* 0x000fe8000001019b */
[-C--:B------:R-:W-:Y:S03]  /*3a90*/  HMMA.16816.F32.BF16 R12, R140, R138.reuse, R12 ;  /* 0x0000008a8c0c723c */ /* 0x080fe6000004180c */
[C---:B--2---:R-:W-:Y:S01]  /*3aa0*/  FADD.FTZ R5, -R249.reuse, R5 ;  /* 0x00000005f9057221 */ /* 0x044fe20000010100 */
[----:B------:R-:W-:Y:S01]  /*3ab0*/  FADD.FTZ R4, -R249, R4 ;  /* 0x00000004f9047221 */ /* 0x000fe20000010100 */
[----:B------:R-:W-:Y:S01]  /*3ac0*/  FMUL.FTZ R137, R137, UR16 ;  /* 0x0000001089897c20 */ /* 0x000fe20008410000 */
[----:B----4-:R-:W-:Y:S01]  /*3ad0*/  FADD.FTZ R6, -R250, R6 ;  /* 0x00000006fa067221 */ /* 0x010fe20000010100 */
[----:B------:R-:W-:Y:S01]  /*3ae0*/  FMUL.FTZ R136, R163, R5 ;  /* 0x00000005a3887220 */ /* 0x000fe20000410000 */
[C---:B------:R-:W-:Y:S04]  /*3af0*/  HMMA.16816.F32.BF16 R16, R132.reuse, R138, R16 ;  /* 0x0000008a8410723c */ /* 0x040fe80000041810 */
[----:B------:R-:W-:Y:S01]  /*3b00*/  FMUL.FTZ R216, R216, R4 ;  /* 0x00000004d8d87220 */ /* 0x000fe20000410000 */
[----:B------:R-:W-:Y:S01]  /*3b10*/  FFMA.FTZ R5, -R161, R161, 1 ;  /* 0x3f800000a1057423 */ /* 0x000fe200000101a1 */
[----:B------:R-:W-:Y:S01]  /*3b20*/  LOP3.LUT R4, R3, 0x30, R2, 0xf8, !PT ;  /* 0x0000003003047812 */ /* 0x000fe200078ef802 */
[----:B------:R-:W-:Y:S01]  /*3b30*/  FADD.FTZ R7, -R250, R7 ;  /* 0x00000007fa077221 */ /* 0x000fe20000010100 */
[-C--:B------:R-:W-:Y:S03]  /*3b40*/  HMMA.16816.F32.BF16 R20, R132, R144.reuse, R20 ;  /* 0x000000908414723c */ /* 0x080fe60000041814 */
[----:B------:R-:W-:Y:S01]  /*3b50*/  SHF.L.U32 R161, R174, 0x3, RZ ;  /* 0x00000003aea17819 */ /* 0x000fe200000006ff */
[----:B------:R-:W-:Y:S01]  /*3b60*/  FMUL.FTZ R5, R5, UR16 ;  /* 0x0000001005057c20 */ /* 0x000fe20008410000 */
[----:B------:R-:W-:Y:S01]  /*3b70*/  LOP3.LUT R4, R4, 0x1c0, R149, 0xf8, !PT ;  /* 0x000001c004047812 */ /* 0x000fe200078ef895 */
[----:B------:R-:W-:Y:S01]  /*3b80*/  FMUL.FTZ R136, R136, R137 ;  /* 0x0000008988887220 */ /* 0x000fe20000410000 */
[----:B------:R-:W-:Y:S01]  /*3b90*/  LOP3.LUT R148, R161, 0x38, RZ, 0xc0, !PT ;  /* 0x00000038a1947812 */ /* 0x000fe200078ec0ff */
[C---:B------:R-:W-:Y:S04]  /*3ba0*/  HMMA.16816.F32.BF16 R24, R140.reuse, R144, R24 ;  /* 0x000000908c18723c */ /* 0x040fe80000041818 */
[C---:B------:R-:W-:Y:S01]  /*3bb0*/  FADD.FTZ R16, -R249.reuse, R16 ;  /* 0x00000010f9107221 */ /* 0x040fe20000010100 */
[----:B------:R-:W-:Y:S01]  /*3bc0*/  FADD.FTZ R17, -R249, R17 ;  /* 0x00000011f9117221 */ /* 0x000fe20000010100 */
[----:B------:R-:W-:Y:S01]  /*3bd0*/  FMUL.FTZ R5, R216, R5 ;  /* 0x00000005d8057220 */ /* 0x000fe20000410000 */
[----:B------:R-:W-:Y:S01]  /*3be0*/  LOP3.LUT R163, R149, 0x400, RZ, 0xc0, !PT ;  /* 0x0000040095a37812 */ /* 0x000fe200078ec0ff */
[-C--:B------:R-:W-:Y:S03]  /*3bf0*/  HMMA.16816.F32.BF16 R28, R140, R146.reuse, R28 ;  /* 0x000000928c1c723c */ /* 0x080fe6000004181c */
[C---:B------:R-:W-:Y:S01]  /*3c00*/  FADD.FTZ R20, -R249.reuse, R20 ;  /* 0x00000014f9147221 */ /* 0x040fe20000010100 */
[----:B------:R-:W-:Y:S01]  /*3c10*/  FADD.FTZ R21, -R249, R21 ;  /* 0x00000015f9157221 */ /* 0x000fe20000010100 */
[----:B------:R-:W-:Y:S01]  /*3c20*/  FMUL.FTZ R16, R248, R16 ;  /* 0x00000010f8107220 */ /* 0x000fe20000410000 */
[----:B------:R-:W-:Y:S01]  /*3c30*/  FMUL.FTZ R17, R247, R17 ;  /* 0x00000011f7117220 */ /* 0x000fe20000410000 */
[----:B------:R-:W-:Y:S01]  /*3c40*/  FMUL.FTZ R20, R246, R20 ;  /* 0x00000014f6147220 */ /* 0x000fe20000410000 */
[----:B------:R-:W-:Y:S04]  /*3c50*/  HMMA.16816.F32.BF16 R32, R132, R146, R32 ;  /* 0x000000928420723c */ /* 0x000fe80000041820 */
[----:B------:R-:W-:Y:S01]  /*3c60*/  FMUL.FTZ R21, R245, R21 ;  /* 0x00000015f5157220 */ /* 0x000fe20000410000 */
[----:B------:R-:W-:Y:S01]  /*3c70*/  FMUL.FTZ R16, R16, R168 ;  /* 0x000000a810107220 */ /* 0x000fe20000410000 */
[----:B------:R-:W-:Y:S01]  /*3c80*/  FMUL.FTZ R17, R17, R169 ;  /* 0x000000a911117220 */ /* 0x000fe20000410000 */
[----:B------:R-:W-:Y:S01]  /*3c90*/  FMUL.FTZ R20, R20, R180 ;  /* 0x000000b414147220 */ /* 0x000fe20000410000 */
[----:B------:R-:W-:Y:S01]  /*3ca0*/  FMUL.FTZ R21, R21, R201 ;  /* 0x000000c915157220 */ /* 0x000fe20000410000 */
[----:B------:R-:W-:Y:S01]  /*3cb0*/  LOP3.LUT R4, R4, R148, RZ, 0x3c, !PT ;  /* 0x0000009404047212 */ /* 0x000fe200078e3cff */
[----:B------:R-:W-:Y:S01]  /*3cc0*/  FMUL.FTZ R6, R207, R6 ;  /* 0x00000006cf067220 */ /* 0x000fe20000410000 */
[----:B------:R-:W-:Y:S01]  /*3cd0*/  FMUL.FTZ R7, R206, R7 ;  /* 0x00000007ce077220 */ /* 0x000fe20000410000 */
[----:B------:R-:W-:Y:S01]  /*3ce0*/  F2FP.BF16.F32.PACK_AB R5, R136, R5 ;  /* 0x000000058805723e */ /* 0x000fe200000010ff */
[----:B------:R-:W-:Y:S01]  /*3cf0*/  FADD.FTZ R18, -R250, R18 ;  /* 0x00000012fa127221 */ /* 0x000fe20000010100 */
[----:B------:R-:W-:Y:S01]  /*3d00*/  LEA R163, R4, R163, 0x1 ;  /* 0x000000a304a37211 */ /* 0x000fe200078e08ff */
[----:B------:R-:W-:Y:S01]  /*3d10*/  FMUL.FTZ R6, R6, R150 ;  /* 0x0000009606067220 */ /* 0x000fe20000410000 */
[----:B------:R-:W-:Y:S01]  /*3d20*/  F2FP.BF16.F32.PACK_AB R16, R17, R16 ;  /* 0x000000101110723e */ /* 0x000fe200000010ff */
[----:B------:R-:W-:Y:S01]  /*3d30*/  FMUL.FTZ R7, R7, R151 ;  /* 0x0000009707077220 */ /* 0x000fe20000410000 */
[----:B------:R-:W-:Y:S01]  /*3d40*/  F2FP.BF16.F32.PACK_AB R20, R21, R20 ;  /* 0x000000141514723e */ /* 0x000fe200000010ff */
[C---:B------:R-:W-:Y:S01]  /*3d50*/  FADD.FTZ R32, -R249.reuse, R32 ;  /* 0x00000020f9207221 */ /* 0x040fe20000010100 */
[----:B------:R-:W-:Y:S01]  /*3d60*/  FADD.FTZ R33, -R249, R33 ;  /* 0x00000021f9217221 */ /* 0x000fe20000010100 */
[----:B------:R-:W-:Y:S02]  /*3d70*/  FADD.FTZ R19, -R250, R19 ;  /* 0x00000013fa137221 */ /* 0x000fe40000010100 */
[----:B------:R-:W-:Y:S01]  /*3d80*/  FMUL.FTZ R32, R244, R32 ;  /* 0x00000020f4207220 */ /* 0x000fe20000410000 */
[----:B------:R-:W-:Y:S03]  /*3d90*/  FMUL.FTZ R33, R243, R33 ;  /* 0x00000021f3217220 */ /* 0x000fe60000410000 */
        /* <DEDUP_REMOVED lines=20> */
.L_x_659:
[----:B------:R-:W-:Y:S01]  /*3ee0*/  FFMA.FTZ R171, -R171, R171, 1 ;  /* 0x3f800000abab7423 */ /* 0x000fe200000101ab */
[----:B------:R-:W-:Y:S01]  /*3ef0*/  FFMA.FTZ R170, -R170, R170, 1 ;  /* 0x3f800000aaaa7423 */ /* 0x000fe200000101aa */
[----:B------:R-:W-:Y:S01]  /*3f00*/  FMUL.FTZ R19, R241, R19 ;  /* 0x00000013f1137220 */ /* 0x000fe20000410000 */
[----:B------:R-:W-:Y:S01]  /*3f10*/  FMUL.FTZ R18, R242, R18 ;  /* 0x00000012f2127220 */ /* 0x000fe20000410000 */
[----:B------:R-:W-:Y:S01]  /*3f20*/  FMUL.FTZ R171, R171, UR16 ;  /* 0x00000010abab7c20 */ /* 0x000fe20008410000 */
[----:B------:R-:W-:Y:S01]  /*3f30*/  FMUL.FTZ R170, R170, UR16 ;  /* 0x00000010aaaa7c20 */ /* 0x000fe20008410000 */
[----:B-----5:R-:W-:Y:S01]  /*3f40*/  FADD.FTZ R9, -R252, R9 ;  /* 0x00000009fc097221 */ /* 0x020fe20000010100 */
[----:B------:R-:W-:Y:S01]  /*3f50*/  FFMA.FTZ R153, -R153, R153, 1 ;  /* 0x3f80000099997423 */ /* 0x000fe20000010199 */
[C---:B------:R-:W-:Y:S01]  /*3f60*/  FADD.FTZ R11, -R251.reuse, R11 ;  /* 0x0000000bfb0b7221 */ /* 0x040fe20000010100 */
[----:B------:R-:W-:Y:S01]  /*3f70*/  FFMA.FTZ R164, -R164, R164, 1 ;  /* 0x3f800000a4a47423 */ /* 0x000fe200000101a4 */
[----:B------:R-:W-:Y:S01]  /*3f80*/  FADD.FTZ R8, -R252, R8 ;  /* 0x00000008fc087221 */ /* 0x000fe20000010100 */
[----:B------:R-:W-:Y:S01]  /*3f90*/  FFMA.FTZ R152, -R152, R152, 1 ;  /* 0x3f80000098987423 */ /* 0x000fe20000010198 */
[----:B------:R-:W-:Y:S01]  /*3fa0*/  FADD.FTZ R10, -R251, R10 ;  /* 0x0000000afb0a7221 */ /* 0x000fe20000010100 */
[----:B------:R-:W-:Y:S01]  /*3fb0*/  FFMA.FTZ R154, -R154, R154, 1 ;  /* 0x3f8000009a9a7423 */ /* 0x000fe2000001019a */
[----:B------:R-:W-:Y:S01]  /*3fc0*/  FMUL.FTZ R19, R19, R171 ;  /* 0x000000ab13137220 */ /* 0x000fe20000410000 */
[----:B------:R-:W-:Y:S01]  /*3fd0*/  FMUL.FTZ R18, R18, R170 ;  /* 0x000000aa12127220 */ /* 0x000fe20000410000 */
[----:B------:R-:W-:Y:S01]  /*3fe0*/  FMUL.FTZ R9, R214, R9 ;  /* 0x00000009d6097220 */ /* 0x000fe20000410000 */
[----:B------:R-:W-:Y:S01]  /*3ff0*/  FMUL.FTZ R153, R153, UR16 ;  /* 0x0000001099997c20 */ /* 0x000fe20008410000 */
[----:B------:R-:W-:Y:S01]  /*4000*/  FMUL.FTZ R11, R212, R11 ;  /* 0x0000000bd40b7220 */ /* 0x000fe20000410000 */
[----:B------:R-:W-:Y:S01]  /*4010*/  FMUL.FTZ R164, R164, UR16 ;  /* 0x00000010a4a47c20 */ /* 0x000fe20008410000 */
[----:B------:R-:W-:Y:S01]  /*4020*/  FADD.FTZ R13, -R252, R13 ;  /* 0x0000000dfc0d7221 */ /* 0x000fe20000010100 */
[----:B------:R-:W-:Y:S01]  /*4030*/  FMUL.FTZ R8, R215, R8 ;  /* 0x00000008d7087220 */ /* 0x000fe20000410000 */
[----:B------:R-:W-:Y:S01]  /*4040*/  FFMA.FTZ R165, -R165, R165, 1 ;  /* 0x3f800000a5a57423 */ /* 0x000fe200000101a5 */
[----:B------:R-:W-:Y:S01]  /*4050*/  FMUL.FTZ R152, R152, UR16 ;  /* 0x0000001098987c20 */ /* 0x000fe20008410000 */
[----:B------:R-:W-:Y:S01]  /*4060*/  FADD.FTZ R15, -R251, R15 ;  /* 0x0000000ffb0f7221 */ /* 0x000fe20000010100 */
[----:B------:R-:W-:Y:S01]  /*4070*/  FMUL.FTZ R10, R213, R10 ;  /* 0x0000000ad50a7220 */ /* 0x000fe20000410000 */
[----:B------:R-:W-:Y:S01]  /*4080*/  FFMA.FTZ R167, -R167, R167, 1 ;  /* 0x3f800000a7a77423 */ /* 0x000fe200000101a7 */
[----:B------:R-:W-:Y:S01]  /*4090*/  FMUL.FTZ R154, R154, UR16 ;  /* 0x000000109a9a7c20 */ /* 0x000fe20008410000 */
[----:B------:R-:W-:Y:S01]  /*40a0*/  FADD.FTZ R12, -R252, R12 ;  /* 0x0000000cfc0c7221 */ /* 0x000fe20000010100 */
[----:B------:R-:W-:Y:S01]  /*40b0*/  FFMA.FTZ R162, -R162, R162, 1 ;  /* 0x3f800000a2a27423 */ /* 0x000fe200000101a2 */
[----:B------:R-:W-:Y:S01]  /*40c0*/  FADD.FTZ R14, -R251, R14 ;  /* 0x0000000efb0e7221 */ /* 0x000fe20000010100 */
[----:B------:R-:W-:Y:S01]  /*40d0*/  FFMA.FTZ R166, -R166, R166, 1 ;  /* 0x3f800000a6a67423 */ /* 0x000fe200000101a6 */
[----:B------:R-:W-:Y:S01]  /*40e0*/  F2FP.BF16.F32.PACK_AB R6, R7, R6 ;  /* 0x000000060706723e */ /* 0x000fe200000010ff */
[----:B------:R-:W-:Y:S01]  /*40f0*/  FMUL.FTZ R9, R9, R153 ;  /* 0x0000009909097220 */ /* 0x000fe20000410000 */
[----:B------:R-:W-:Y:S01]  /*4100*/  FMUL.FTZ R11, R11, R164 ;  /* 0x000000a40b0b7220 */ /* 0x000fe20000410000 */
[----:B------:R-:W-:Y:S01]  /*4110*/  FMUL.FTZ R13, R223, R13 ;  /* 0x0000000ddf0d7220 */ /* 0x000fe20000410000 */
[----:B------:R-:W-:Y:S01]  /*4120*/  FMUL.FTZ R165, R165, UR16 ;  /* 0x00000010a5a57c20 */ /* 0x000fe20008410000 */
[----:B------:R-:W-:Y:S01]  /*4130*/  FMUL.FTZ R8, R8, R152 ;  /* 0x0000009808087220 */ /* 0x000fe20000410000 */
[----:B------:R-:W-:Y:S01]  /*4140*/  FMUL.FTZ R15, R221, R15 ;  /* 0x0000000fdd0f7220 */ /* 0x000fe20000410000 */
[----:B------:R-:W-:Y:S01]  /*4150*/  FMUL.FTZ R167, R167, UR16 ;  /* 0x00000010a7a77c20 */ /* 0x000fe20008410000 */
[----:B------:R-:W-:Y:S01]  /*4160*/  FMUL.FTZ R10, R10, R154 ;  /* 0x0000009a0a0a7220 */ /* 0x000fe20000410000 */
[----:B------:R-:W-:Y:S01]  /*4170*/  FADD.FTZ R23, -R250, R23 ;  /* 0x00000017fa177221 */ /* 0x000fe20000010100 */
[----:B------:R-:W-:Y:S01]  /*4180*/  FFMA.FTZ R204, -R204, R204, 1 ;  /* 0x3f800000cccc7423 */ /* 0x000fe200000101cc */
[----:B------:R-:W-:Y:S01]  /*4190*/  FMUL.FTZ R12, R224, R12 ;  /* 0x0000000ce00c7220 */ /* 0x000fe20000410000 */
[----:B------:R-:W-:Y:S01]  /*41a0*/  FMUL.FTZ R162, R162, UR16 ;  /* 0x00000010a2a27c20 */ /* 0x000fe20008410000 */
[----:B------:R-:W-:Y:S01]  /*41b0*/  FMUL.FTZ R14, R222, R14 ;  /* 0x0000000ede0e7220 */ /* 0x000fe20000410000 */
[----:B------:R-:W-:Y:S01]  /*41c0*/  FMUL.FTZ R166, R166, UR16 ;  /* 0x00000010a6a67c20 */ /* 0x000fe20008410000 */
[----:B------:R-:W-:Y:S01]  /*41d0*/  FADD.FTZ R22, -R250, R22 ;  /* 0x00000016fa167221 */ /* 0x000fe20000010100 */
[----:B------:R-:W-:Y:S01]  /*41e0*/  FFMA.FTZ R205, -R205, R205, 1 ;  /* 0x3f800000cdcd7423 */ /* 0x000fe200000101cd */
[----:B------:R-:W-:Y:S01]  /*41f0*/  F2FP.BF16.F32.PACK_AB R18, R19, R18 ;  /* 0x000000121312723e */ /* 0x000fe200000010ff */
[----:B------:R-:W-:Y:S01]  /*4200*/  STS [R159+0x15000], R5 ;  /* 0x015000059f007388 */ /* 0x000fe20000000800 */
[----:B------:R-:W-:Y:S01]  /*4210*/  FMUL.FTZ R13, R13, R165 ;  /* 0x000000a50d0d7220 */ /* 0x000fe20000410000 */
[----:B------:R-:W-:Y:S01]  /*4220*/  FMUL.FTZ R15, R15, R167 ;  /* 0x000000a70f0f7220 */ /* 0x000fe20000410000 */
[----:B------:R-:W-:Y:S02]  /*4230*/  FMUL.FTZ R23, R239, R23 ;  /* 0x00000017ef177220 */ /* 0x000fe40000410000 */
[----:B------:R-:W-:Y:S01]  /*4240*/  STS [R159+0x15400], R6 ;  /* 0x015400069f007388 */ /* 0x000fe20000000800 */
[----:B------:R-:W-:Y:S01]  /*4250*/  FMUL.FTZ R204, R204, UR16 ;  /* 0x00000010cccc7c20 */ /* 0x000fe20008410000 */
[----:B------:R-:W-:Y:S01]  /*4260*/  FMUL.FTZ R12, R12, R162 ;  /* 0x000000a20c0c7220 */ /* 0x000fe20000410000 */
[----:B------:R-:W-:Y:S01]  /*4270*/  FMUL.FTZ R14, R14, R166 ;  /* 0x000000a60e0e7220 */ /* 0x000fe20000410000 */
[----:B------:R-:W-:Y:S01]  /*4280*/  FMUL.FTZ R22, R240, R22 ;  /* 0x00000016f0167220 */ /* 0x000fe20000410000 */
[----:B------:R-:W-:Y:S01]  /*4290*/  FADD.FTZ R35, -R250, R35 ;  /* 0x00000023fa237221 */ /* 0x000fe20000010100 */
[----:B------:R-:W-:Y:S01]  /*42a0*/  FFMA.FTZ R228, -R228, R228, 1 ;  /* 0x3f800000e4e47423 */ /* 0x000fe200000101e4 */
[----:B------:R-:W-:Y:S01]  /*42b0*/  FMUL.FTZ R205, R205, UR16 ;  /* 0x00000010cdcd7c20 */ /* 0x000fe20008410000 */
[----:B------:R-:W-:Y:S01]  /*42c0*/  FADD.FTZ R34, -R250, R34 ;  /* 0x00000022fa227221 */ /* 0x000fe20000010100 */
[----:B------:R-:W-:Y:S01]  /*42d0*/  FFMA.FTZ R227, -R227, R227, 1 ;  /* 0x3f800000e3e37423 */ /* 0x000fe200000101e3 */
[----:B------:R-:W-:Y:S01]  /*42e0*/  F2FP.BF16.F32.PACK_AB R8, R9, R8 ;  /* 0x000000080908723e */ /* 0x000fe200000010ff */
[----:B------:R-:W-:Y:S01]  /*42f0*/  STS [R158+0x15000], R16 ;  /* 0x015000109e007388 */ /* 0x000fe20000000800 */
[----:B------:R-:W-:Y:S01]  /*4300*/  F2FP.BF16.F32.PACK_AB R10, R11, R10 ;  /* 0x0000000a0b0a723e */ /* 0x000fe200000010ff */
[----:B------:R-:W-:Y:S01]  /*4310*/  FMUL.FTZ R23, R23, R204 ;  /* 0x000000cc17177220 */ /* 0x000fe20000410000 */
[----:B------:R-:W-:Y:S02]  /*4320*/  FMUL.FTZ R35, R237, R35 ;  /* 0x00000023ed237220 */ /* 0x000fe40000410000 */
[----:B------:R-:W-:Y:S01]  /*4330*/  STS [R158+0x15400], R18 ;  /* 0x015400129e007388 */ /* 0x000fe20000000800 */
[----:B------:R-:W-:Y:S01]  /*4340*/  FMUL.FTZ R228, R228, UR16 ;  /* 0x00000010e4e47c20 */ /* 0x000fe20008410000 */
[----:B------:R-:W-:Y:S01]  /*4350*/  FMUL.FTZ R22, R22, R205 ;  /* 0x000000cd16167220 */ /* 0x000fe20000410000 */
[----:B------:R-:W-:Y:S01]  /*4360*/  FMUL.FTZ R34, R238, R34 ;  /* 0x00000022ee227220 */ /* 0x000fe20000410000 */
[----:B------:R-:W-:Y:S01]  /*4370*/  FMUL.FTZ R227, R227, UR16 ;  /* 0x00000010e3e37c20 */ /* 0x000fe20008410000 */
[----:B------:R-:W-:Y:S01]  /*4380*/  FADD.FTZ R25, -R252, R25 ;  /* 0x00000019fc197221 */ /* 0x000fe20000010100 */
[----:B------:R-:W-:Y:S01]  /*4390*/  FFMA.FTZ R209, -R209, R209, 1 ;  /* 0x3f800000d1d17423 */ /* 0x000fe200000101d1 */
[C---:B------:R-:W-:Y:S01]  /*43a0*/  FADD.FTZ R27, -R251.reuse, R27 ;  /* 0x0000001bfb1b7221 */ /* 0x040fe20000010100 */
[----:B------:R-:W-:Y:S01]  /*43b0*/  FFMA.FTZ R210, -R210, R210, 1 ;  /* 0x3f800000d2d27423 */ /* 0x000fe200000101d2 */
[----:B------:R-:W-:Y:S01]  /*43c0*/  FADD.FTZ R24, -R252, R24 ;  /* 0x00000018fc187221 */ /* 0x000fe20000010100 */
[----:B------:R-:W-:Y:S01]  /*43d0*/  FFMA.FTZ R208, -R208, R208, 1 ;  /* 0x3f800000d0d07423 */ /* 0x000fe200000101d0 */
        /* <DEDUP_REMOVED lines=18> */
[----:B------:R-:W-:Y:S01]  /*4500*/  FMUL.FTZ R211, R211, UR16 ;  /* 0x00000010d3d37c20 */ /* 0x000fe20008410000 */
[----:B------:R-:W-:Y:S01]  /*4510*/  FFMA.FTZ R220, -R220, R220, 1 ;  /* 0x3f800000dcdc7423 */ /* 0x000fe200000101dc */
[----:B------:R-:W-:Y:S01]  /*4520*/  FADD.FTZ R28, -R252, R28 ;  /* 0x0000001cfc1c7221 */ /* 0x000fe20000010100 */
[----:B------:R-:W-:Y:S01]  /*4530*/  FFMA.FTZ R217, -R217, R217, 1 ;  /* 0x3f800000d9d97423 */ /* 0x000fe200000101d9 */
        /* <DEDUP_REMOVED lines=12> */
[----:B------:R-:W-:Y:S01]  /*4600*/  FMUL.FTZ R220, R220, UR16 ;  /* 0x00000010dcdc7c20 */ /* 0x000fe20008410000 */
[----:B------:R-:W-:Y:S01]  /*4610*/  FMUL.FTZ R28, R234, R28 ;  /* 0x0000001cea1c7220 */ /* 0x000fe20000410000 */
        /* <DEDUP_REMOVED lines=19> */
[----:B------:R-:W-:Y:S02]  /*4750*/  STS [R157+-0x3000], R24 ;  /* 0xffd000189d007388 */ /* 0x000fe40000000800 */
[----:B------:R-:W-:Y:S03]  /*4760*/  LOP3.LUT R162, R162, 0x8, RZ, 0xc0, !PT ;  /* 0x00000008a2a27812 */ /* 0x000fe600078ec0ff */
[----:B------:R-:W-:Y:S01]  /*4770*/  STS [R157+-0x2c00], R26 ;  /* 0xffd4001a9d007388 */ /* 0x000fe20000000800 */
[----:B------:R-:W-:Y:S04]  /*4780*/  LOP3.LUT R162, R162, 0x10, R174, 0xf8, !PT ;  /* 0x00000010a2a27812 */ /* 0x000fe800078ef8ae */
[----:B------:R-:W-:Y:S01]  /*4790*/  STS [R156+-0x3000], R28 ;  /* 0xffd0001c9c007388 */ /* 0x000fe20000000800 */
[--C-:B------:R-:W-:Y:S04]  /*47a0*/  LOP3.LUT R162, R162, 0xc0, R173.reuse, 0xf8, !PT ;  /* 0x000000c0a2a27812 */ /* 0x100fe800078ef8ad */
[----:B------:R-:W-:Y:S01]  /*47b0*/  STS [R156+-0x2c00], R30 ;  /* 0xffd4001e9c007388 */ /* 0x000fe20000000800 */
[----:B------:R-:W-:Y:S01]  /*47c0*/  LOP3.LUT R162, R162, R172, RZ, 0x3c, !PT ;  /* 0x000000aca2a27212 */ /* 0x000fe200078e3cff */
[----:B------:R-:W-:Y:S03]  /*47d0*/  BAR.SYNC.DEFER_BLOCKING 0x0 ;  /* 0x0000000000007b1d */ /* 0x000fe60000010000 */
[----:B------:R-:W-:Y:S04]  /*47e0*/  LOP3.LUT R162, R162, 0x120, R173, 0xf8, !PT ;  /* 0x00000120a2a27812 */ /* 0x000fe800078ef8ad */
        /* <DEDUP_REMOVED lines=39> */
[----:B------:R1:W4:Y:S07]  /*4a60*/  LDSM.16.MT88.4 R132, [R163+UR4+0x1a800] ;  /* 0x01a80004a384783b */ /* 0x00032e0008004200 */
[-C--:B--2---:R-:W-:Y:S08]  /*4a70*/  HMMA.16816.F32.BF16 R68, R24, R8.reuse, R68 ;  /* 0x000000081844723c */ /* 0x084ff00000041844 */
[C---:B------:R-:W-:Y:S08]  /*4a80*/  HMMA.16816.F32.BF16 R72, R32.reuse, R8, R72 ;  /* 0x000000082048723c */ /* 0x040ff00000041848 */
[-C--:B------:R-:W-:Y:S01]  /*4a90*/  HMMA.16816.F32.BF16 R76, R32, R10.reuse, R76 ;  /* 0x0000000a204c723c */ /* 0x080fe2000004184c */
[----:B------:R-:W2:Y:S02]  /*4aa0*/  LDSM.16.MT88.4 R32, [R162+0x8c00] ;  /* 0x008c0000a220783b */ /* 0x000ea40000004200 */
[----:B-1----:R-:W-:Y:S01]  /*4ab0*/  IADD3 R163, PT, PT, R163, UR4, RZ ;  /* 0x00000004a3a37c10 */ /* 0x002fe2000fffe0ff */
[----:B------:R-:W-:Y:S04]  /*4ac0*/  BAR.SYNC.DEFER_BLOCKING 0x0 ;  /* 0x0000000000007b1d */ /* 0x000fe80000010000 */
        /* <DEDUP_REMOVED lines=36> */
[----:B------:R-:W-:Y:S02]  /*4d10*/  IADD3 R190, P0, PT, R190, R6, RZ ;  /* 0x00000006bebe7210 */ /* 0x000fe40007f1e0ff */
[----:B------:R-:W-:Y:S02]  /*4d20*/  LEA R7, R4, UR4, 0x1 ;  /* 0x0000000404077c11 */ /* 0x000fe4000f8e08ff */
        /* <DEDUP_REMOVED lines=8> */
.L_x_660:
[----:B------:R-:W-:Y:S01]  /*4db0*/  LOP3.LUT R4, R149, 0x200, RZ, 0xc0, !PT ;  /* 0x0000020095047812 */ /* 0x000fe200078ec0ff */
[----:B------:R-:W-:Y:S01]  /*4dc0*/  LDSM.16.MT88.4 R8, [R162+0x9000] ;  /* 0x00900000a208783b */ /* 0x000fe20000004200 */
[----:B------:R-:W-:Y:S01]  /*4dd0*/  LOP3.LUT R148, R148, 0x1c0, R149, 0xf8, !PT ;  /* 0x000001c094947812 */ /* 0x000fe200078ef895 */
[----:B------:R-:W-:Y:S01]  /*4de0*/  ULOP3.LUT UR5, UR53, 0x1, URZ, 0xc0, !UPT ;  /* 0x0000000135057892 */ /* 0x000fe2000f8ec0ff */
[----:B------:R-:W-:Y:S01]  /*4df0*/  LOP3.LUT R4, R4, 0xc00, R173, 0xf8, !PT ;  /* 0x00000c0004047812 */ /* 0x000fe200078ef8ad */
[----:B------:R-:W-:Y:S01]  /*4e00*/  LDSM.16.MT88.4 R16, [R162+0xb000] ;  /* 0x00b00000a210783b */ /* 0x000fe20000004200 */
[----:B------:R-:W-:Y:S01]  /*4e10*/  LOP3.LUT R148, R148, 0x8, R2, 0x78, !PT ;  /* 0x0000000894947812 */ /* 0x000fe200078e7802 */
[----:B------:R-:W-:Y:S01]  /*4e20*/  UISETP.NE.U32.AND UP1, UPT, UR5, 0x1, UPT ;  /* 0x000000010500788c */ /* 0x000fe2000bf25070 */
[----:B------:R-:W-:Y:S01]  /*4e30*/  PLOP3.LUT P3, PT, PT, PT, UP0, 0x80, 0x8 ;  /* 0x000000000008781c */ /* 0x000fe20003f6f008 */
[----:B------:R-:W-:Y:S01]  /*4e40*/  LDSM.16.MT88.4 R28, [R162+0xd000] ;  /* 0x00d00000a21c783b */ /* 0x000fe20000004200 */
[----:B------:R-:W-:Y:S01]  /*4e50*/  LOP3.LUT R4, R4, R148, RZ, 0xfc, !PT ;  /* 0x0000009404047212 */ /* 0x000fe200078efcff */
[----:B------:R-:W-:Y:S01]  /*4e60*/  @UP0 UIADD3 UR17, UP2, UPT, UR18, -0x100, URZ ;  /* 0xffffff0012110890 */ /* 0x000fe2000ff5e0ff */
[----:B------:R-:W-:Y:S01]  /*4e70*/  VIADD R181, R181, 0xffffffc0 ;  /* 0xffffffc0b5b57836 */ /* 0x000fe20000000000 */
[----:B------:R-:W-:Y:S01]  /*4e80*/  LDSM.16.MT88.4 R132, [R162+0x9400] ;  /* 0x00940000a284783b */ /* 0x000fe20000004200 */
[----:B------:R-:W-:Y:S01]  /*4e90*/  LEA R167, R4, UR4, 0x1 ;  /* 0x0000000404a77c11 */ /* 0x000fe2000f8e08ff */
[----:B------:R-:W-:Y:S02]  /*4ea0*/  @UP0 UIADD3.X UR5, UPT, UPT, UR19, -0x1, URZ, UP2, !UPT ;  /* 0xffffffff13050890 */ /* 0x000fe400097fe4ff */
[----:B------:R-:W-:Y:S02]  /*4eb0*/  LDSM.16.MT88.4 R136, [R162+0xb400] ;  /* 0x00b40000a288783b */ /* 0x000fe40000004200 */
[C---:B------:R-:W-:Y:S02]  /*4ec0*/  IMAD.IADD R166, R167.reuse, 0x1, R175 ;  /* 0x00000001a7a67824 */ /* 0x040fe400078e02af */
[----:B------:R-:W1:Y:S01]  /*4ed0*/  LDSM.16.M88.4 R24, [R167+0x15000] ;  /* 0x01500000a718783b */ /* 0x000e620000000200 */
[C---:B------:R-:W-:Y:S02]  /*4ee0*/  VIADD R12, R167.reuse, 0x15000 ;  /* 0x00015000a70c7836 */ /* 0x040fe40000000000 */
[----:B------:R-:W-:Y:S01]  /*4ef0*/  VIADD R165, R167, 0x15040 ;  /* 0x00015040a7a57836 */ /* 0x000fe20000000000 */
[----:B------:R-:W2:Y:S01]  /*4f00*/  LDSM.16.M88.4 R32, [R166+0x15000] ;  /* 0x01500000a620783b */ /* 0x000ea20000000200 */
[----:B------:R-:W-:Y:S03]  /*4f10*/  @P1 VIADD R165, R12, 0xffffffc0 ;  /* 0xffffffc00ca51836 */ /* 0x000fe60000000000 */
[----:B------:R-:W3:Y:S01]  /*4f20*/  LDSM.16.MT88.4 R140, [R162+0xd400] ;  /* 0x00d40000a28c783b */ /* 0x000ee20000004200 */
[----:B------:R-:W-:Y:S03]  /*4f30*/  IMAD.IADD R164, R175, 0x1, R165 ;  /* 0x00000001afa47824 */ /* 0x000fe600078e02a5 */
        /* <DEDUP_REMOVED lines=20> */
[----:B------:R-:W3:Y:S03]  /*5080*/  LDSM.16.MT88.4 R140, [R162+0xdc00] ;  /* 0x00dc0000a28c783b */ /* 0x000ee60000004200 */
[C---:B----4-:R-:W-:Y:S08]  /*5090*/  HMMA.16816.F32.BF16 R4, R144.reuse, R148, R4 ;  /* 0x000000949004723c */ /* 0x050ff00000041804 */
[C---:B------:R-:W-:Y:S01]  /*50a0*/  HMMA.16816.F32.BF16 R8, R144.reuse, R150, R8 ;  /* 0x000000969008723c */ /* 0x040fe20000041808 */
[----:B------:R-:W4:Y:S07]  /*50b0*/  LDSM.16.M88.4 R148, [R167+0x17000] ;  /* 0x01700000a794783b */ /* 0x000f2e0000000200 */
[C---:B-1----:R-:W-:Y:S08]  /*50c0*/  HMMA.16816.F32.BF16 R12, R144.reuse, R28, R12 ;  /* 0x0000001c900c723c */ /* 0x042ff0000004180c */
[C---:B------:R-:W-:Y:S01]  /*50d0*/  HMMA.16816.F32.BF16 R16, R144.reuse, R30, R16 ;  /* 0x0000001e9010723c */ /* 0x040fe20000041810 */
[----:B------:R-:W1:Y:S07]  /*50e0*/  LDSM.16.MT88.4 R28, [R162+0xc000] ;  /* 0x00c00000a21c783b */ /* 0x000e6e0000004200 */
[C---:B--2---:R-:W-:Y:S08]  /*50f0*/  HMMA.16816.F32.BF16 R20, R144.reuse, R132, R20 ;  /* 0x000000849014723c */ /* 0x044ff00000041814 */
[----:B------:R-:W-:Y:S01]  /*5100*/  HMMA.16816.F32.BF16 R24, R144, R134, R24 ;  /* 0x000000869018723c */ /* 0x000fe20000041818 */
[----:B------:R-:W2:Y:S01]  /*5110*/  LDSM.16.MT88.4 R132, [R162+0xe000] ;  /* 0x00e00000a284783b */ /* 0x000ea20000004200 */
[----:B------:R-:W-:Y:S05]  /*5120*/  IMAD.U32 R144, RZ, RZ, UR47 ;  /* 0x0000002fff907e24 */ /* 0x000fea000f8e00ff */
[----:B------:R-:W-:Y:S01]  /*5130*/  LEA R144, P0, R144, R202, 0x2 ;  /* 0x000000ca90907211 */ /* 0x000fe200078010ff */
[C---:B------:R-:W-:Y:S08]  /*5140*/  HMMA.16816.F32.BF16 R4, R136.reuse, R152, R4 ;  /* 0x000000988804723c */ /* 0x040ff00000041804 */
[C---:B------:R-:W-:Y:S08]  /*5150*/  HMMA.16816.F32.BF16 R8, R136.reuse, R154, R8 ;  /* 0x0000009a8808723c */ /* 0x040ff00000041808 */
[C---:B---3--:R-:W-:Y:S08]  /*5160*/  HMMA.16816.F32.BF16 R12, R136.reuse, R32, R12 ;  /* 0x00000020880c723c */ /* 0x048ff0000004180c */
[C---:B------:R-:W-:Y:S01]  /*5170*/  HMMA.16816.F32.BF16 R16, R136.reuse, R34, R16 ;  /* 0x000000228810723c */ /* 0x040fe20000041810 */
[----:B------:R-:W-:Y:S07]  /*5180*/  LDSM.16.M88.4 R32, [R166+0x17000] ;  /* 0x01700000a620783b */ /* 0x000fee0000000200 */
[C---:B------:R-:W-:Y:S08]  /*5190*/  HMMA.16816.F32.BF16 R20, R136.reuse, R140, R20 ;  /* 0x0000008c8814723c */ /* 0x040ff00000041814 */
[----:B------:R-:W-:Y:S01]  /*51a0*/  HMMA.16816.F32.BF16 R24, R136, R142, R24 ;  /* 0x0000008e8818723c */ /* 0x000fe20000041818 */
[----:B------:R-:W3:Y:S04]  /*51b0*/  LDSM.16.MT88.4 R136, [R162+0xa400] ;  /* 0x00a40000a288783b */ /* 0x000ee80000004200 */
[----:B------:R-:W-:Y:S03]  /*51c0*/  LDSM.16.MT88.4 R140, [R162+0xa800] ;  /* 0x00a80000a28c783b */ /* 0x000fe60000004200 */
[C---:B----4-:R-:W-:Y:S08]  /*51d0*/  HMMA.16816.F32.BF16 R4, R148.reuse, R156, R4 ;  /* 0x0000009c9404723c */ /* 0x050ff00000041804 */
[C---:B------:R-:W-:Y:S08]  /*51e0*/  HMMA.16816.F32.BF16 R8, R148.reuse, R158, R8 ;  /* 0x0000009e9408723c */ /* 0x040ff00000041808 */
[C---:B-1----:R-:W-:Y:S01]  /*51f0*/  HMMA.16816.F32.BF16 R12, R148.reuse, R28, R12 ;  /* 0x0000001c940c723c */ /* 0x042fe2000004180c */
[----:B------:R-:W-:Y:S05]  /*5200*/  IMAD.U32 R28, RZ, RZ, UR47 ;  /* 0x0000002fff1c7e24 */ /* 0x000fea000f8e00ff */
[----:B------:R-:W-:Y:S02]  /*5210*/  LEA.HI.X.SX32 R145, R28, R203, 0x2, P0 ;  /* 0x000000cb1c917211 */ /* 0x000fe400000f16ff */
[C---:B------:R-:W-:Y:S01]  /*5220*/  HMMA.16816.F32.BF16 R16, R148.reuse, R30, R16 ;  /* 0x0000001e9410723c */ /* 0x040fe20000041810 */
[----:B------:R-:W1:Y:S02]  /*5230*/  LDSM.16.MT88.4 R28, [R162+0xc400] ;  /* 0x00c40000a21c783b */ /* 0x000e640000004200 */
[C---:B------:R-:W-:Y:S04]  /*5240*/  LEA R146, P0, R168.reuse, R144, 0x5 ;  /* 0x00000090a8927211 */ /* 0x040fe800078028ff */
[C---:B------:R-:W-:Y:S01]  /*5250*/  LEA.HI.X.SX32 R147, R168.reuse, R145, 0x5, P0 ;  /* 0x00000091a8937211 */ /* 0x040fe200000f2eff */
[C---:B--2---:R-:W-:Y:S08]  /*5260*/  HMMA.16816.F32.BF16 R20, R148.reuse, R132, R20 ;  /* 0x000000849414723c */ /* 0x044ff00000041814 */
        /* <DEDUP_REMOVED lines=11> */
[C---:B------:R-:W-:Y:S02]  /*5320*/  LEA.HI.X.SX32 R153, R168.reuse, R151, 0x5, P0 ;  /* 0x00000097a8997211 */ /* 0x040fe400000f2eff */
[C---:B------:R-:W-:Y:S03]  /*5330*/  LEA R154, P0, R168.reuse, R152, 0x5 ;  /* 0x00000098a89a7211 */ /* 0x040fe600078028ff */
[C---:B------:R-:W-:Y:S01]  /*5340*/  HMMA.16816.F32.BF16 R16, R32.reuse, R30, R16 ;  /* 0x0000001e2010723c */ /* 0x040fe20000041810 */
[----:B------:R-:W1:Y:S02]  /*5350*/  LDSM.16.MT88.4 R28, [R162+0xc800] ;  /* 0x00c80000a21c783b */ /* 0x000e640000004200 */
[C---:B------:R-:W-:Y:S02]  /*5360*/  LEA.HI.X.SX32 R155, R168.reuse, R153, 0x5, P0 ;  /* 0x00000099a89b7211 */ /* 0x040fe400000f2eff */
[C---:B------:R-:W-:Y:S03]  /*5370*/  LEA R156, P0, R168.reuse, R154, 0x5 ;  /* 0x0000009aa89c7211 */ /* 0x040fe600078028ff */
[C---:B--2---:R-:W-:Y:S03]  /*5380*/  HMMA.16816.F32.BF16 R20, R32.reuse, R132, R20 ;  /* 0x000000842014723c */ /* 0x044fe60000041814 */
[C---:B------:R-:W-:Y:S05]  /*5390*/  LEA.HI.X.SX32 R157, R168.reuse, R155, 0x5, P0 ;  /* 0x0000009ba89d7211 */ /* 0x040fea00000f2eff */
[----:B------:R-:W-:Y:S01]  /*53a0*/  HMMA.16816.F32.BF16 R24, R32, R134, R24 ;  /* 0x000000862018723c */ /* 0x000fe20000041818 */
[----:B------:R-:W2:Y:S02]  /*53b0*/  LDSM.16.MT88.4 R32, [R162+0xe800] ;  /* 0x00e80000a220783b */ /* 0x000ea40000004200 */
[C---:B------:R-:W-:Y:S02]  /*53c0*/  IMAD.WIDE R158, R168.reuse, -0xc0, R156 ;  /* 0xffffff40a89e7825 */ /* 0x040fe400078e029c */
[----:B------:R4:W-:Y:S03]  /*53d0*/  LDSM.16.M88.4 R132, [R164+0x2000] ;  /* 0x00200000a484783b */ /* 0x0009e60000000200 */
[C---:B---3--:R-:W-:Y:S05]  /*53e0*/  HMMA.16816.F32.BF16 R4, R136.reuse, R140, R4 ;  /* 0x0000008c8804723c */ /* 0x048fea0000041804 */
        /* <DEDUP_REMOVED lines=11> */
[C---:B----4-:R-:W-:Y:S03]  /*54a0*/  LEA R164, P0, R168.reuse, R204, 0x5 ;  /* 0x000000cca8a47211 */ /* 0x050fe600078028ff */
[C---:B--2---:R-:W-:Y:S03]  /*54b0*/  HMMA.16816.F32.BF16 R20, R136.reuse, R32, R20 ;  /* 0x000000208814723c */ /* 0x044fe60000041814 */
[C---:B------:R-:W-:Y:S02]  /*54c0*/  LEA.HI.X.SX32 R165, R168.reuse, R205, 0x5, P0 ;  /* 0x000000cda8a57211 */ /* 0x040fe400000f2eff */
[C---:B------:R-:W-:Y:S03]  /*54d0*/  LEA R206, P0, R168.reuse, R164, 0x5 ;  /* 0x000000a4a8ce7211 */ /* 0x040fe600078028ff */
[----:B------:R-:W-:Y:S01]  /*54e0*/  HMMA.16816.F32.BF16 R24, R136, R34, R24 ;  /* 0x000000228818723c */ /* 0x000fe20000041818 */
[----:B------:R-:W2:Y:S02]  /*54f0*/  LDSM.16.MT88.4 R32, [R162+0xec00] ;  /* 0x00ec0000a220783b */ /* 0x000ea40000004200 */
[C---:B------:R-:W-:Y:S02]  /*5500*/  LEA.HI.X.SX32 R207, R168.reuse, R165, 0x5, P0 ;  /* 0x000000a5a8cf7211 */ /* 0x040fe400000f2eff */
[C---:B------:R-:W-:Y:S03]  /*5510*/  LEA R208, P0, R168.reuse, R206, 0x5 ;  /* 0x000000cea8d07211 */ /* 0x040fe600078028ff */
[C---:B---3--:R-:W-:Y:S05]  /*5520*/  HMMA.16816.F32.BF16 R4, R132.reuse, R140, R4 ;  /* 0x0000008c8404723c */ /* 0x048fea0000041804 */
[C---:B------:R-:W-:Y:S03]  /*5530*/  LEA.HI.X.SX32 R209, R168.reuse, R207, 0x5, P0 ;  /* 0x000000cfa8d17211 */ /* 0x040fe600000f2eff */
[C---:B------:R-:W-:Y:S03]  /*5540*/  HMMA.16816.F32.BF16 R8, R132.reuse, R142, R8 ;  /* 0x0000008e8408723c */ /* 0x040fe60000041808 */
[C---:B------:R-:W-:Y:S03]  /*5550*/  IMAD.WIDE R136, R168.reuse, -0xc0, R208 ;  /* 0xffffff40a8887825 */ /* 0x040fe600078e02d0 */
[----:B------:R-:W-:Y:S02]  /*5560*/  LEA R138, P0, R168, R136, 0x5 ;  /* 0x00000088a88a7211 */ /* 0x000fe400078028ff */
[C---:B-1----:R-:W-:Y:S03]  /*5570*/  HMMA.16816.F32.BF16 R12, R132.reuse, R28, R12 ;  /* 0x0000001c840c723c */ /* 0x042fe6000004180c */
[----:B------:R-:W-:Y:S02]  /*5580*/  @P3 LOP3.LUT R29, R2, 0x10, RZ, 0xc0, !PT ;  /* 0x00000010021d3812 */ /* 0x000fe400078ec0ff */
[----:B------:R-:W-:Y:S02]  /*5590*/  @P3 SHF.R.U32.HI R28, RZ, 0x2, R174 ;  /* 0x00000002ff1c3819 */ /* 0x000fe400000116ae */
[C---:B------:R-:W-:Y:S01]  /*55a0*/  LEA.HI.X.SX32 R139, R168.reuse, R137, 0x5, P0 ;  /* 0x00000089a88b7211 */ /* 0x040fe200000f2eff */
[C---:B------:R-:W-:Y:S03]  /*55b0*/  HMMA.16816.F32.BF16 R16, R132.reuse, R30, R16 ;  /* 0x0000001e8410723c */ /* 0x040fe60000041810 */
[----:B------:R-:W-:Y:S02]  /*55c0*/  @P3 LOP3.LUT R186, R29, 0x7, R28, 0xf8, !PT ;  /* 0x000000071dba3812 */ /* 0x000fe400078ef81c */
[----:B------:R-:W-:Y:S03]  /*55d0*/  LEA R140, P0, R168, R138, 0x5 ;  /* 0x0000008aa88c7211 */ /* 0x000fe600078028ff */
[C---:B--2---:R-:W-:Y:S03]  /*55e0*/  HMMA.16816.F32.BF16 R20, R132.reuse, R32, R20 ;  /* 0x000000208414723c */ /* 0x044fe60000041814 */
[----:B------:R-:W-:Y:S01]  /*55f0*/  @P3 IMAD.WIDE.U32 R30, R186, R189, UR18 ;  /* 0x00000012ba1e3e25 */ /* 0x000fe2000f8e00bd */
[C---:B------:R-:W-:Y:S01]  /*5600*/  LEA.HI.X.SX32 R141, R168.reuse, R139, 0x5, P0 ;  /* 0x0000008ba88d7211 */ /* 0x040fe200000f2eff */
[----:B------:R-:W-:Y:S01]  /*5610*/  @UP0 UMOV UR18, UR17 ;  /* 0x0000001100120c82 */ /* 0x000fe20008000000 */
[C---:B------:R-:W-:Y:S01]  /*5620*/  LEA R142, P0, R168.reuse, R140, 0x5 ;  /* 0x0000008ca88e7211 */ /* 0x040fe200078028ff */
[----:B------:R-:W-:Y:S01]  /*5630*/  @UP0 UMOV UR19, UR5 ;  /* 0x0000000500130c82 */ /* 0x000fe20008000000 */
[----:B------:R-:W-:Y:S01]  /*5640*/  HMMA.16816.F32.BF16 R24, R132, R34, R24 ;  /* 0x000000228418723c */ /* 0x000fe20000041818 */
[----:B------:R-:W5:Y:S02]  /*5650*/  @P3 LDG.E R185, desc[UR38][R30.64+-0x100] ;  /* 0xffff00261eb93981 */ /* 0x000f64000c1e1900 */
        /* <DEDUP_REMOVED lines=10> */
[----:B------:R-:W-:Y:S04]  /*5700*/  REDG.E.ADD.F32.FTZ.RN.STRONG.GPU desc[UR38][R146.64], R6 ;  /* 0x00000006920079a6 */ /* 0x000fe8000c12f326 */
[----:B------:R-:W-:Y:S04]  /*5710*/  REDG.E.ADD.F32.FTZ.RN.STRONG.GPU desc[UR38][R148.64], R7 ;  /* 0x00000007940079a6 */ /* 0x000fe8000c12f326 */
[----:B------:R-:W-:Y:S04]  /*5720*/  REDG.E.ADD.F32.FTZ.RN.STRONG.GPU desc[UR38][R150.64], R8 ;  /* 0x00000008960079a6 */ /* 0x000fe8000c12f326 */
[----:B------:R-:W-:Y:S04]  /*5730*/  REDG.E.ADD.F32.FTZ.RN.STRONG.GPU desc[UR38][R152.64], R9 ;  /* 0x00000009980079a6 */ /* 0x000fe8000c12f326 */
[----:B------:R-:W-:Y:S01]  /*5740*/  REDG.E.ADD.F32.FTZ.RN.STRONG.GPU desc[UR38][R154.64], R10 ;  /* 0x0000000a9a0079a6 */ /* 0x000fe2000c12f326 */
[C---:B--2---:R-:W-:Y:S03]  /*5750*/  LEA R4, P0, R168.reuse, R32, 0x5 ;  /* 0x00000020a8047211 */ /* 0x044fe600078028ff */
[----:B------:R-:W-:Y:S01]  /*5760*/  REDG.E.ADD.F32.FTZ.RN.STRONG.GPU desc[UR38][R156.64], R11 ;  /* 0x0000000b9c0079a6 */ /* 0x000fe2000c12f326 */
[----:B---3--:R-:W-:Y:S03]  /*5770*/  LEA.HI.X.SX32 R5, R168, R33, 0x5, P0 ;  /* 0x00000021a8057211 */ /* 0x008fe600000f2eff */
[----:B------:R-:W-:Y:S01]  /*5780*/  REDG.E.ADD.F32.FTZ.RN.STRONG.GPU desc[UR38][R202.64+0x80], R12 ;  /* 0x0000800cca0079a6 */ /* 0x000fe2000c12f326 */
[----:B------:R-:W-:Y:S01]  /*5790*/  PLOP3.LUT P0, PT, PT, PT, UP1, 0x80, 0x8 ;  /* 0x000000000008781c */ /* 0x000fe20003f0f018 */
[----:B------:R-:W-:Y:S02]  /*57a0*/  @UP0 UIADD3 UR20, UP1, UPT, UR20, -0x100, URZ ;  /* 0xffffff0014140890 */ /* 0x000fe4000ff3e0ff */
[----:B------:R-:W-:Y:S02]  /*57b0*/  REDG.E.ADD.F32.FTZ.RN.STRONG.GPU desc[UR38][R158.64+0x80], R13 ;  /* 0x0000800d9e0079a6 */ /* 0x000fe4000c12f326 */
[----:B------:R-:W-:Y:S02]  /*57c0*/  @UP0 UIADD3.X UR21, UPT, UPT, UR21, -0x1, URZ, UP1, !UPT ;  /* 0xffffffff15150890 */ /* 0x000fe40008ffe4ff */
[----:B------:R-:W-:Y:S01]  /*57d0*/  REDG.E.ADD.F32.FTZ.RN.STRONG.GPU desc[UR38][R166.64+0x80], R14 ;  /* 0x0000800ea60079a6 */ /* 0x000fe2000c12f326 */
[----:B------:R-:W-:Y:S03]  /*57e0*/  UISETP.GT.AND UP1, UPT, UR53, UR6, UPT ;  /* 0x000000063500728c */ /* 0x000fe6000bf24270 */
        /* <DEDUP_REMOVED lines=13> */
[----:B------:R-:W-:Y:S04]  /*58c0*/  LDSM.16.MT88.4 R4, [R163+0x15000] ;  /* 0x01500000a304783b */ /* 0x000fe80000004200 */
[----:B------:R-:W2:Y:S04]  /*58d0*/  LDSM.16.MT88.4 R8, [R176] ;  /* 0x00000000b008783b */ /* 0x000ea80000004200 */
[----:B------:R-:W3:Y:S04]  /*58e0*/  LDSM.16.MT88.4 R12, [R163+0x17000] ;  /* 0x01700000a30c783b */ /* 0x000ee80000004200 */
[----:B------:R-:W4:Y:S04]  /*58f0*/  LDSM.16.MT88.4 R16, [R176+0x1000] ;  /* 0x00100000b010783b */ /* 0x000f280000004200 */
[----:B-1----:R-:W1:Y:S04]  /*5900*/  LDSM.16.MT88.4 R28, [R176+0x2000] ;  /* 0x00200000b01c783b */ /* 0x002e680000004200 */
[----:B------:R-:W-:Y:S04]  /*5910*/  LDSM.16.MT88.4 R32, [R163+0x15800] ;  /* 0x01580000a320783b */ /* 0x000fe80000004200 */
[----:B------:R-:W1:Y:S04]  /*5920*/  LDSM.16.MT88.4 R20, [R176+0x400] ;  /* 0x00040000b014783b */ /* 0x000e680000004200 */
[----:B------:R-:W1:Y:S04]  /*5930*/  LDSM.16.MT88.4 R132, [R163+0x17800] ;  /* 0x01780000a384783b */ /* 0x000e680000004200 */
[----:B------:R-:W-:Y:S04]  /*5940*/  LDSM.16.MT88.4 R24, [R163+0x18000] ;  /* 0x01800000a318783b */ /* 0x000fe80000004200 */
[----:B------:R-:W-:Y:S04]  /*5950*/  LDSM.16.MT88.4 R136, [R176+0xc00] ;  /* 0x000c0000b088783b */ /* 0x000fe80000004200 */
[----:B------:R-:W-:Y:S01]  /*5960*/  LDSM.16.MT88.4 R140, [R163+0x18800] ;  /* 0x01880000a38c783b */ /* 0x000fe20000004200 */
[-C--:B--2---:R-:W-:Y:S03]  /*5970*/  HMMA.16816.F32.BF16 R84, R4, R8.reuse, R84 ;  /* 0x000000080454723c */ /* 0x084fe60000041854 */
[----:B------:R-:W-:Y:S04]  /*5980*/  LDSM.16.MT88.4 R144, [R176+0x1c00] ;  /* 0x001c0000b090783b */ /* 0x000fe80000004200 */
[----:B------:R-:W-:Y:S01]  /*5990*/  LDSM.16.MT88.4 R148, [R176+0x2c00] ;  /* 0x002c0000b094783b */ /* 0x000fe20000004200 */
[C---:B---3--:R-:W-:Y:S08]  /*59a0*/  HMMA.16816.F32.BF16 R88, R12.reuse, R8, R88 ;  /* 0x000000080c58723c */ /* 0x048ff00000041858 */
[-C--:B------:R-:W-:Y:S08]  /*59b0*/  HMMA.16816.F32.BF16 R92, R12, R10.reuse, R92 ;  /* 0x0000000a0c5c723c */ /* 0x080ff0000004185c */
[C---:B------:R-:W-:Y:S01]  /*59c0*/  HMMA.16816.F32.BF16 R96, R4.reuse, R10, R96 ;  /* 0x0000000a0460723c */ /* 0x040fe20000041860 */
[----:B------:R-:W2:Y:S07]  /*59d0*/  LDSM.16.MT88.4 R8, [R176+0x1400] ;  /* 0x00140000b008783b */ /* 0x000eae0000004200 */
[-C--:B----4-:R-:W-:Y:S08]  /*59e0*/  HMMA.16816.F32.BF16 R100, R4, R16.reuse, R100 ;  /* 0x000000100464723c */ /* 0x090ff00000041864 */
[C---:B------:R-:W-:Y:S08]  /*59f0*/  HMMA.16816.F32.BF16 R104, R12.reuse, R16, R104 ;  /* 0x000000100c68723c */ /* 0x040ff00000041868 */
[-C--:B------:R-:W-:Y:S08]  /*5a00*/  HMMA.16816.F32.BF16 R108, R12, R18.reuse, R108 ;  /* 0x000000120c6c723c */ /* 0x080ff0000004186c */
[C---:B------:R-:W-:Y:S01]  /*5a10*/  HMMA.16816.F32.BF16 R112, R4.reuse, R18, R112 ;  /* 0x000000120470723c */ /* 0x040fe20000041870 */
[----:B------:R-:W-:Y:S07]  /*5a20*/  LDSM.16.MT88.4 R16, [R176+0x800] ;  /* 0x00080000b010783b */ /* 0x000fee0000004200 */
[-C--:B-1----:R-:W-:Y:S08]  /*5a30*/  HMMA.16816.F32.BF16 R116, R4, R28.reuse, R116 ;  /* 0x0000001c0474723c */ /* 0x082ff00000041874 */
[C---:B------:R-:W-:Y:S08]  /*5a40*/  HMMA.16816.F32.BF16 R120, R12.reuse, R28, R120 ;  /* 0x0000001c0c78723c */ /* 0x040ff00000041878 */
[-C--:B------:R-:W-:Y:S01]  /*5a50*/  HMMA.16816.F32.BF16 R124, R12, R30.reuse, R124 ;  /* 0x0000001e0c7c723c */ /* 0x080fe2000004187c */
[----:B------:R-:W1:Y:S07]  /*5a60*/  LDSM.16.MT88.4 R12, [R176+0x2400] ;  /* 0x00240000b00c783b */ /* 0x000e6e0000004200 */
[----:B------:R-:W-:Y:S01]  /*5a70*/  HMMA.16816.F32.BF16 R128, R4, R30, R128 ;  /* 0x0000001e0480723c */ /* 0x000fe20000041880 */
[----:B------:R-:W3:Y:S04]  /*5a80*/  LDSM.16.MT88.4 R4, [R163+0x16000] ;  /* 0x01600000a304783b */ /* 0x000ee80000004200 */
[----:B------:R-:W4:Y:S03]  /*5a90*/  LDSM.16.MT88.4 R28, [R176+0x1800] ;  /* 0x00180000b01c783b */ /* 0x000f260000004200 */
[-C--:B------:R-:W-:Y:S08]  /*5aa0*/  HMMA.16816.F32.BF16 R84, R32, R20.reuse, R84 ;  /* 0x000000142054723c */ /* 0x080ff00000041854 */
[C---:B------:R-:W-:Y:S08]  /*5ab0*/  HMMA.16816.F32.BF16 R88, R132.reuse, R20, R88 ;  /* 0x000000148458723c */ /* 0x040ff00000041858 */
[-C--:B------:R-:W-:Y:S08]  /*5ac0*/  HMMA.16816.F32.BF16 R92, R132, R22.reuse, R92 ;  /* 0x00000016845c723c */ /* 0x080ff0000004185c */
[C---:B------:R-:W-:Y:S01]  /*5ad0*/  HMMA.16816.F32.BF16 R96, R32.reuse, R22, R96 ;  /* 0x000000162060723c */ /* 0x040fe20000041860 */
[----:B------:R-:W4:Y:S07]  /*5ae0*/  LDSM.16.MT88.4 R20, [R176+0x2800] ;  /* 0x00280000b014783b */ /* 0x000f2e0000004200 */
[-C--:B--2---:R-:W-:Y:S08]  /*5af0*/  HMMA.16816.F32.BF16 R100, R32, R8.reuse, R100 ;  /* 0x000000082064723c */ /* 0x084ff00000041864 */
[C---:B------:R-:W-:Y:S08]  /*5b00*/  HMMA.16816.F32.BF16 R104, R132.reuse, R8, R104 ;  /* 0x000000088468723c */ /* 0x040ff00000041868 */
[-C--:B------:R-:W-:Y:S08]  /*5b10*/  HMMA.16816.F32.BF16 R108, R132, R10.reuse, R108 ;  /* 0x0000000a846c723c */ /* 0x080ff0000004186c */
[C---:B------:R-:W-:Y:S01]  /*5b20*/  HMMA.16816.F32.BF16 R112, R32.reuse, R10, R112 ;  /* 0x0000000a2070723c */ /* 0x040fe20000041870 */
[----:B------:R-:W2:Y:S07]  /*5b30*/  LDSM.16.MT88.4 R8, [R163+0x16800] ;  /* 0x01680000a308783b */ /* 0x000eae0000004200 */
[-C--:B-1----:R-:W-:Y:S08]  /*5b40*/  HMMA.16816.F32.BF16 R116, R32, R12.reuse, R116 ;  /* 0x0000000c2074723c */ /* 0x082ff00000041874 */
        /* <DEDUP_REMOVED lines=17> */
[-C--:B--2---:R-:W-:Y:S05]  /*5c60*/  HMMA.16816.F32.BF16 R84, R8, R136.reuse, R84 ;  /* 0x000000880854723c */ /* 0x084fea0000041854 */
[----:B------:R-:W-:Y:S03]  /*5c70*/  IMAD.MOV.U32 R176, RZ, RZ, R4 ;  /* 0x000000ffffb07224 */ /* 0x000fe600078e0004 */
        /* <DEDUP_REMOVED lines=13> */
.L_x_658:
[C---:B------:R-:W-:Y:S01]  /*5d50*/  IMAD.SHL.U32 R0, R174.reuse, 0x10, RZ ;  /* 0x00000010ae007824 */ /* 0x040fe200078e00ff */
[----:B------:R-:W1:Y:S01]  /*5d60*/  LDCU UR5, c[0x0][0x500] ;  /* 0x0000a000ff0577ac */ /* 0x000e620008000800 */
[----:B------:R-:W-:Y:S01]  /*5d70*/  IMAD.SHL.U32 R2, R174, 0x2, RZ ;  /* 0x00000002ae027824 */ /* 0x000fe200078e00ff */
[----:B------:R-:W-:Y:S01]  /*5d80*/  LOP3.LUT R3, R161, 0xc0, RZ, 0xc0, !PT ;  /* 0x000000c0a1037812 */ /* 0x000fe200078ec0ff */
[----:B--2---:R-:W-:Y:S01]  /*5d90*/  IMAD.MOV.U32 R11, RZ, RZ, RZ ;  /* 0x000000ffff0b7224 */ /* 0x004fe200078e00ff */
[----:B------:R-:W-:Y:S01]  /*5da0*/  LOP3.LUT R0, R0, 0x600, RZ, 0xc0, !PT ;  /* 0x0000060000007812 */ /* 0x000fe200078ec0ff */
[----:B------:R-:W2:Y:S01]  /*5db0*/  LDCU.64 UR6, c[0x0][0x5a8] ;  /* 0x0000b500ff0677ac */ /* 0x000ea20008000a00 */
[--C-:B------:R-:W-:Y:S01]  /*5dc0*/  SHF.R.U32.HI R4, RZ, 0x4, R174.reuse ;  /* 0x00000004ff047819 */ /* 0x100fe200000116ae */
[----:B------:R-:W3:Y:S01]  /*5dd0*/  LDC.64 R8, c[0x0][0x5d8] ;  /* 0x00017600ff087b82 */ /* 0x000ee20000000a00 */
[----:B------:R-:W-:Y:S01]  /*5de0*/  LOP3.LUT R3, R3, 0x18, R174, 0xf8, !PT ;  /* 0x0000001803037812 */ /* 0x000fe200078ef8ae */
[----:B------:R-:W-:Y:S01]  /*5df0*/  UMOV UR35, UR30 ;  /* 0x0000001e00237c82 */ /* 0x000fe20008000000 */
[----:B------:R-:W-:Y:S01]  /*5e00*/  LOP3.LUT R0, R0, 0x6, R2, 0xf8, !PT ;  /* 0x0000000600007812 */ /* 0x000fe200078ef802 */
[----:B------:R-:W-:Y:S01]  /*5e10*/  IMAD.SHL.U32 R2, R174, 0x4, RZ ;  /* 0x00000004ae027824 */ /* 0x000fe200078e00ff */
[----:B------:R-:W-:-:S02]  /*5e20*/  LOP3.LUT R3, R3, 0x8, R4, 0x78, !PT ;  /* 0x0000000803037812 */ /* 0x000fc400078e7804 */
[----:B------:R-:W-:Y:S01]  /*5e30*/  LOP3.LUT R0, R0, 0x20, R161, 0xf8, !PT ;  /* 0x0000002000007812 */ /* 0x000fe200078ef8a1 */
[----:B------:R-:W4:Y:S01]  /*5e40*/  LDC.64 R4, c[0x0][0x5c8] ;  /* 0x00017200ff047b82 */ /* 0x000f220000000a00 */
[----:B------:R-:W-:Y:S02]  /*5e50*/  LOP3.LUT R2, R2, 0x40, RZ, 0xc0, !PT ;  /* 0x0000004002027812 */ /* 0x000fe400078ec0ff */
        /* <DEDUP_REMOVED lines=47> */
[----:B------:R-:W1:Y:S01]  /*6150*/  LDC.64 R2, c[0x0][0x5c0] ;  /* 0x00017000ff027b82 */ /* 0x000e620000000a00 */
        /* <DEDUP_REMOVED lines=38> */
[----:B------:R-:W3:Y:S01]  /*63c0*/  LDCU.64 UR8, c[0x0][0x5b0] ;  /* 0x0000b600ff0877ac */ /* 0x000ee20008000a00 */
[----:B------:R-:W-:Y:S01]  /*63d0*/  F2FP.BF16.F32.PACK_AB R124, R125, R124 ;  /* 0x0000007c7d7c723e */ /* 0x000fe200000010ff */
[----:B------:R-:W-:Y:S01]  /*63e0*/  STS [R6+0x1220], R94 ;  /* 0x0012205e06007388 */ /* 0x000fe20000000800 */
[----:B------:R-:W-:Y:S01]  /*63f0*/  F2FP.BF16.F32.PACK_AB R126, R127, R126 ;  /* 0x0000007e7f7e723e */ /* 0x000fe200000010ff */
[----:B-1----:R-:W-:Y:S01]  /*6400*/  IMAD R7, R2, UR55, RZ ;  /* 0x0000003702077c24 */ /* 0x002fe2000f8e02ff */
[----:B------:R-:W-:Y:S01]  /*6410*/  F2FP.BF16.F32.PACK_AB R36, R37, R36 ;  /* 0x000000242524723e */ /* 0x000fe200000010ff */
[----:B------:R-:W-:Y:S01]  /*6420*/  STS [R0+0xb000], R100 ;  /* 0x00b0006400007388 */ /* 0x000fe20000000800 */
[----:B------:R-:W-:Y:S01]  /*6430*/  F2FP.BF16.F32.PACK_AB R38, R39, R38 ;  /* 0x000000262726723e */ /* 0x000fe200000010ff */
[----:B------:R-:W-:Y:S01]  /*6440*/  IMAD R7, R3, UR5, R7 ;  /* 0x0000000503077c24 */ /* 0x000fe2000f8e0207 */
        /* <DEDUP_REMOVED lines=10> */
[----:B---3--:R-:W-:Y:S01]  /*64f0*/  UIMAD UR9, UR35, UR9, URZ ;  /* 0x00000009230972a4 */ /* 0x008fe2000f8e02ff */
[----:B------:R-:W-:Y:S01]  /*6500*/  F2FP.BF16.F32.PACK_AB R52, R53, R52 ;  /* 0x000000343534723e */ /* 0x000fe200000010ff */
[----:B------:R-:W-:Y:S01]  /*6510*/  STS [R0+0xc000], R104 ;  /* 0x00c0006800007388 */ /* 0x000fe20000000800 */
[----:B------:R-:W-:Y:S02]  /*6520*/  F2FP.BF16.F32.PACK_AB R54, R55, R54 ;  /* 0x000000363736723e */ /* 0x000fe400000010ff */
        /* <DEDUP_REMOVED lines=21> */
[----:B------:R-:W-:Y:S01]  /*6680*/  LOP3.LUT R10, R161, 0x18, RZ, 0xc0, !PT ;  /* 0x00000018a10a7812 */ /* 0x000fe200078ec0ff */
[----:B------:R-:W-:Y:S04]  /*6690*/  STS [R0+0xe000], R120 ;  /* 0x00e0007800007388 */ /* 0x000fe80000000800 */
[----:B------:R-:W-:Y:S01]  /*66a0*/  STS [R0+0xe200], R122 ;  /* 0x00e2007a00007388 */ /* 0x000fe20000000800 */
[----:B------:R-:W-:-:S03]  /*66b0*/  IMAD.WIDE.U32 R12, R2, UR5, R10 ;  /* 0x00000005020c7c25 */ /* 0x000fc6000f8e000a */
[----:B------:R-:W-:Y:S01]  /*66c0*/  STS [R6+0x5020], R124 ;  /* 0x0050207c06007388 */ /* 0x000fe20000000800 */
[----:B------:R-:W-:Y:S01]  /*66d0*/  IMAD.IADD R13, R13, 0x1, R7 ;  /* 0x000000010d0d7824 */ /* 0x000fe200078e0207 */
[----:B------:R-:W-:Y:S01]  /*66e0*/  MOV R7, UR6 ;  /* 0x0000000600077c02 */ /* 0x000fe20008000f00 */
[C---:B----4-:R-:W-:Y:S01]  /*66f0*/  IMAD.WIDE.U32 R10, R4.reuse, UR5, R10 ;  /* 0x00000005040a7c25 */ /* 0x050fe2000f8e000a */
[----:B------:R-:W-:Y:S03]  /*6700*/  STS [R6+0x5220], R126 ;  /* 0x0052207e06007388 */ /* 0x000fe60000000800 */
[----:B------:R-:W-:Y:S01]  /*6710*/  IMAD.WIDE.U32 R12, R7, UR35, R12 ;  /* 0x00000023070c7c25 */ /* 0x000fe2000f8e000c */
[----:B------:R-:W-:Y:S03]  /*6720*/  STS [R0+0xf000], R36 ;  /* 0x00f0002400007388 */ /* 0x000fe60000000800 */
[----:B------:R-:W-:Y:S01]  /*6730*/  IMAD R7, R4, UR55, RZ ;  /* 0x0000003704077c24 */ /* 0x000fe2000f8e02ff */
[----:B------:R-:W-:Y:S01]  /*6740*/  STS [R0+0xf200], R38 ;  /* 0x00f2002600007388 */ /* 0x000fe20000000800 */
[----:B------:R-:W-:-:S02]  /*6750*/  VIADD R13, R13, UR7 ;  /* 0x000000070d0d7c36 */ /* 0x000fc40008000000 */
[----:B------:R-:W-:Y:S01]  /*6760*/  IMAD R7, R5, UR5, R7 ;  /* 0x0000000505077c24 */ /* 0x000fe2000f8e0207 */
[----:B------:R-:W-:Y:S03]  /*6770*/  STS [R6+0x6020], R48 ;  /* 0x0060203006007388 */ /* 0x000fe60000000800 */
[----:B------:R-:W-:Y:S01]  /*6780*/  IMAD.IADD R11, R11, 0x1, R7 ;  /* 0x000000010b0b7824 */ /* 0x000fe200078e0207 */
[----:B------:R-:W-:Y:S04]  /*6790*/  STS [R6+0x6220], R50 ;  /* 0x0062203206007388 */ /* 0x000fe80000000800 */
[----:B------:R-:W-:Y:S04]  /*67a0*/  STS [R0+0x10000], R40 ;  /* 0x0100002800007388 */ /* 0x000fe80000000800 */
[----:B------:R-:W-:Y:S04]  /*67b0*/  STS [R0+0x10200], R42 ;  /* 0x0102002a00007388 */ /* 0x000fe80000000800 */
[----:B------:R1:W-:Y:S04]  /*67c0*/  STS [R6+0x7020], R44 ;  /* 0x0070202c06007388 */ /* 0x0003e80000000800 */
[----:B------:R-:W-:Y:S04]  /*67d0*/  STS [R6+0x7220], R46 ;  /* 0x0072202e06007388 */ /* 0x000fe80000000800 */
[----:B------:R-:W-:Y:S04]  /*67e0*/  STS [R0+0x11000], R52 ;  /* 0x0110003400007388 */ /* 0x000fe80000000800 */
[----:B------:R-:W-:Y:S04]  /*67f0*/  STS [R0+0x11200], R54 ;  /* 0x0112003600007388 */ /* 0x000fe80000000800 */
[----:B------:R-:W-:Y:S04]  /*6800*/  STS [R6+0x8020], R64 ;  /* 0x0080204006007388 */ /* 0x000fe80000000800 */
[----:B------:R-:W-:Y:S04]  /*6810*/  STS [R6+0x8220], R66 ;  /* 0x0082204206007388 */ /* 0x000fe80000000800 */
[----:B------:R2:W-:Y:S01]  /*6820*/  STS [R0+0x12000], R56 ;  /* 0x0120003800007388 */ /* 0x0005e20000000800 */
[----:B-1----:R-:W-:-:S03]  /*6830*/  LOP3.LUT R44, R161, 0xd8, RZ, 0xc0, !PT ;  /* 0x000000d8a12c7812 */ /* 0x002fc600078ec0ff */
[----:B------:R1:W-:Y:S01]  /*6840*/  STS [R0+0x12200], R58 ;  /* 0x0122003a00007388 */ /* 0x0003e20000000800 */
[--C-:B------:R-:W-:Y:S02]  /*6850*/  LOP3.LUT R44, R44, 0x18, R174.reuse, 0x78, !PT ;  /* 0x000000182c2c7812 */ /* 0x100fe400078e78ae */
[----:B------:R-:W-:Y:S01]  /*6860*/  SHF.R.U32.HI R174, RZ, 0x2, R174 ;  /* 0x00000002ffae7819 */ /* 0x000fe200000116ae */
[----:B------:R-:W-:Y:S01]  /*6870*/  STS [R6+0x9020], R60 ;  /* 0x0090203c06007388 */ /* 0x000fe20000000800 */
[----:B------:R-:W-:-:S03]  /*6880*/  LOP3.LUT R44, R44, 0x1f20, R161, 0xf8, !PT ;  /* 0x00001f202c2c7812 */ /* 0x000fc600078ef8a1 */
[----:B------:R-:W-:Y:S01]  /*6890*/  STS [R6+0x9220], R62 ;  /* 0x0092203e06007388 */ /* 0x000fe20000000800 */
[----:B------:R-:W-:Y:S01]  /*68a0*/  LEA R44, R44, UR4, 0x1 ;  /* 0x000000042c2c7c11 */ /* 0x000fe2000f8e08ff */
[----:B------:R-:W3:Y:S02]  /*68b0*/  LDCU.128 UR4, c[0x0][0x560] ;  /* 0x0000ac00ff0477ac */ /* 0x000ee40008000c00 */
[----:B------:R-:W-:Y:S04]  /*68c0*/  STS [R0+0x13000], R68 ;  /* 0x0130004400007388 */ /* 0x000fe80000000800 */
[----:B------:R-:W-:Y:S04]  /*68d0*/  STS [R0+0x13200], R70 ;  /* 0x0132004600007388 */ /* 0x000fe80000000800 */
[----:B------:R-:W-:Y:S01]  /*68e0*/  STS [R6+0xa020], R80 ;  /* 0x00a0205006007388 */ /* 0x000fe20000000800 */
[----:B--2---:R-:W-:-:S03]  /*68f0*/  MOV R56, UR8 ;  /* 0x0000000800387c02 */ /* 0x004fc60008000f00 */
[----:B------:R-:W-:Y:S01]  /*6900*/  STS [R6+0xa220], R82 ;  /* 0x00a2205206007388 */ /* 0x000fe20000000800 */
[----:B-1----:R-:W-:-:S03]  /*6910*/  IMAD.WIDE.U32 R58, R8, UR33, R12 ;  /* 0x00000021083a7c25 */ /* 0x002fc6000f8e000c */
[----:B------:R-:W-:Y:S01]  /*6920*/  STS [R0+0x14000], R72 ;  /* 0x0140004800007388 */ /* 0x000fe20000000800 */
[----:B------:R-:W-:-:S03]  /*6930*/  IMAD.WIDE.U32 R56, R56, UR35, R10 ;  /* 0x0000002338387c25 */ /* 0x000fc6000f8e000a */
[----:B------:R1:W-:Y:S01]  /*6940*/  STS [R0+0x14200], R74 ;  /* 0x0142004a00007388 */ /* 0x0003e20000000800 */
[----:B------:R-:W-:Y:S02]  /*6950*/  IMAD R59, R9, UR33, R59 ;  /* 0x00000021093b7c24 */ /* 0x000fe4000f8e023b */
[----:B------:R-:W-:Y:S01]  /*6960*/  VIADD R57, R57, UR9 ;  /* 0x0000000939397c36 */ /* 0x000fe20008000000 */
[----:B------:R-:W-:Y:S01]  /*6970*/  STS [R6+0xb020], R76 ;  /* 0x00b0204c06007388 */ /* 0x000fe20000000800 */
[----:B------:R-:W-:-:S03]  /*6980*/  IMAD.WIDE.U32 R58, R174, R2, R58 ;  /* 0x00000002ae3a7225 */ /* 0x000fc600078e003a */
[----:B------:R2:W-:Y:S01]  /*6990*/  STS [R6+0xb220], R78 ;  /* 0x00b2204e06007388 */ /* 0x0005e20000000800 */
[----:B------:R-:W-:Y:S01]  /*69a0*/  BAR.SYNC.DEFER_BLOCKING 0x0 ;  /* 0x0000000000007b1d */ /* 0x000fe20000010000 */
[----:B-1----:R-:W-:-:S07]  /*69b0*/  IMAD R0, R174, R3, R59 ;  /* 0x00000003ae007224 */ /* 0x002fce00078e023b */
[----:B--2---:R-:W1:Y:S01]  /*69c0*/  LDC.64 R6, c[0x0][0x5e0] ;  /* 0x00017800ff067b82 */ /* 0x004e620000000a00 */
[----:B------:R-:W2:Y:S04]  /*69d0*/  LDS.128 R40, [R44+0x9000] ;  /* 0x009000002c287984 */ /* 0x000ea80000000c00 */
[----:B------:R-:W4:Y:S04]  /*69e0*/  LDS.128 R32, [R44+0xb000] ;  /* 0x00b000002c207984 */ /* 0x000f280000000c00 */
[----:B------:R-:W4:Y:S04]  /*69f0*/  LDS.128 R24, [R44+0xd000] ;  /* 0x00d000002c187984 */ /* 0x000f280000000c00 */
[----:B------:R-:W4:Y:S04]  /*6a00*/  LDS.128 R36, [R44+0xa000] ;  /* 0x00a000002c247984 */ /* 0x000f280000000c00 */
[----:B------:R-:W4:Y:S04]  /*6a10*/  LDS.128 R28, [R44+0xc000] ;  /* 0x00c000002c1c7984 */ /* 0x000f280000000c00 */
[----:B------:R-:W4:Y:S01]  /*6a20*/  LDS.128 R20, [R44+0xe000] ;  /* 0x00e000002c147984 */ /* 0x000f220000000c00 */
[----:B-1----:R-:W-:Y:S01]  /*6a30*/  IMAD.WIDE.U32 R56, R6, UR33, R56 ;  /* 0x0000002106387c25 */ /* 0x002fe2000f8e0038 */
[----:B---3--:R-:W-:-:S02]  /*6a40*/  LEA R6, P0, R58, UR4, 0x1 ;  /* 0x000000043a067c11 */ /* 0x008fc4000f8008ff */
[----:B------:R-:W1:Y:S01]  /*6a50*/  LDS.128 R16, [R44+0xf000] ;  /* 0x00f000002c107984 */ /* 0x000e620000000c00 */
[----:B------:R-:W-:Y:S01]  /*6a60*/  IMAD R57, R7, UR33, R57 ;  /* 0x0000002107397c24 */ /* 0x000fe2000f8e0239 */
[----:B------:R-:W-:Y:S02]  /*6a70*/  LEA.HI.X R7, R58, UR5, R0, 0x1, P0 ;  /* 0x000000053a077c11 */ /* 0x000fe400080f0c00 */
[----:B------:R-:W3:Y:S01]  /*6a80*/  LDS.128 R12, [R44+0x11000] ;  /* 0x011000002c0c7984 */ /* 0x000ee20000000c00 */
[----:B------:R-:W-:Y:S01]  /*6a90*/  IMAD.WIDE.U32 R56, R174, R4, R56 ;  /* 0x00000004ae387225 */ /* 0x000fe200078e0038 */
[----:B------:R-:W-:Y:S02]  /*6aa0*/  LEA R58, P0, R2, R6, 0x7 ;  /* 0x00000006023a7211 */ /* 0x000fe400078038ff */
[----:B------:R-:W3:Y:S01]  /*6ab0*/  LDS.128 R8, [R44+0x13000] ;  /* 0x013000002c087984 */ /* 0x000ee20000000c00 */
[----:B------:R-:W-:Y:S01]  /*6ac0*/  IMAD R174, R174, R5, R57 ;  /* 0x00000005aeae7224 */ /* 0x000fe200078e0239 */
[----:B------:R-:W-:-:S02]  /*6ad0*/  LEA.HI.X R59, R2, R7, R3, 0x7, P0 ;  /* 0x00000007023b7211 */ /* 0x000fc400000f3c03 */
[----:B------:R-:W3:Y:S01]  /*6ae0*/  LDS.128 R52, [R44+0x10000] ;  /* 0x010000002c347984 */ /* 0x000ee20000000c00 */
[----:B------:R-:W-:-:S03]  /*6af0*/  LEA R2, P0, R56, UR6, 0x1 ;  /* 0x0000000638027c11 */ /* 0x000fc6000f8008ff */
[----:B------:R-:W3:Y:S01]  /*6b00*/  LDS.128 R48, [R44+0x12000] ;  /* 0x012000002c307984 */ /* 0x000ee20000000c00 */
[----:B------:R-:W-:-:S03]  /*6b10*/  LEA.HI.X R3, R56, UR7, R174, 0x1, P0 ;  /* 0x0000000738037c11 */ /* 0x000fc600080f0cae */
[----:B------:R-:W3:Y:S04]  /*6b20*/  LDS.128 R44, [R44+0x14000] ;  /* 0x014000002c2c7984 */ /* 0x000ee80000000c00 */
[----:B--2---:R-:W-:Y:S04]  /*6b30*/  STG.E.128 desc[UR38][R6.64], R40 ;  /* 0x0000002806007986 */ /* 0x004fe8000c101d26 */
[----:B----4-:R-:W-:Y:S04]  /*6b40*/  STG.E.128 desc[UR38][R6.64+0x40], R32 ;  /* 0x0000402006007986 */ /* 0x010fe8000c101d26 */
[----:B------:R2:W-:Y:S04]  /*6b50*/  STG.E.128 desc[UR38][R6.64+0x80], R24 ;  /* 0x0000801806007986 */ /* 0x0005e8000c101d26 */
[----:B------:R4:W-:Y:S04]  /*6b60*/  STG.E.128 desc[UR38][R58.64], R36 ;  /* 0x000000243a007986 */ /* 0x0009e8000c101d26 */
[----:B------:R4:W-:Y:S04]  /*6b70*/  STG.E.128 desc[UR38][R58.64+0x40], R28 ;  /* 0x0000401c3a007986 */ /* 0x0009e8000c101d26 */
[----:B------:R4:W-:Y:S04]  /*6b80*/  STG.E.128 desc[UR38][R58.64+0x80], R20 ;  /* 0x000080143a007986 */ /* 0x0009e8000c101d26 */
[----:B-1----:R4:W-:Y:S04]  /*6b90*/  STG.E.128 desc[UR38][R2.64], R16 ;  /* 0x0000001002007986 */ /* 0x0029e8000c101d26 */
[----:B---3--:R4:W-:Y:S04]  /*6ba0*/  STG.E.128 desc[UR38][R2.64+0x40], R12 ;  /* 0x0000400c02007986 */ /* 0x0089e8000c101d26 */
[----:B------:R4:W-:Y:S01]  /*6bb0*/  STG.E.128 desc[UR38][R2.64+0x80], R8 ;  /* 0x0000800802007986 */ /* 0x0009e2000c101d26 */
[----:B--2---:R-:W-:-:S04]  /*6bc0*/  LEA R6, P0, R4, R2, 0x7 ;  /* 0x0000000204067211 */ /* 0x004fc800078038ff */
[----:B------:R-:W-:-:S05]  /*6bd0*/  LEA.HI.X R7, R4, R3, R5, 0x7, P0 ;  /* 0x0000000304077211 */ /* 0x000fca00000f3c05 */
[----:B------:R4:W-:Y:S04]  /*6be0*/  STG.E.128 desc[UR38][R6.64], R52 ;  /* 0x0000003406007986 */ /* 0x0009e8000c101d26 */
[----:B------:R4:W-:Y:S04]  /*6bf0*/  STG.E.128 desc[UR38][R6.64+0x40], R48 ;  /* 0x0000403006007986 */ /* 0x0009e8000c101d26 */
[----:B------:R4:W-:Y:S02]  /*6c00*/  STG.E.128 desc[UR38][R6.64+0x80], R44 ;  /* 0x0000802c06007986 */ /* 0x0009e4000c101d26 */
.L_x_655:
[----:B------:R-:W2:Y:S01]  /*6c10*/  LDCU UR5, c[0x0][0x438] ;  /* 0x00008700ff0577ac */ /* 0x000ea20008000800 */
[----:B------:R-:W3:Y:S01]  /*6c20*/  LDCU UR6, c[0x0][0x370] ;  /* 0x00006e00ff0677ac */ /* 0x000ee20008000800 */
[----:B--2---:R-:W-:-:S04]  /*6c30*/  UIADD3 UR5, UPT, UPT, UR5, 0x7f, URZ ;  /* 0x0000007f05057890 */ /* 0x004fc8000fffe0ff */
[----:B------:R-:W-:Y:S02]  /*6c40*/  USHF.R.S32.HI UR4, URZ, 0x1f, UR5 ;  /* 0x0000001fff047899 */ /* 0x000fe40008011405 */
[----:B---3--:R-:W-:Y:S02]  /*6c50*/  UIADD3 UR41, UPT, UPT, UR6, UR41, URZ ;  /* 0x0000002906297290 */ /* 0x008fe4000fffe0ff */
[----:B------:R-:W-:-:S04]  /*6c60*/  ULEA.HI UR4, UR4, UR5, URZ, 0x7 ;  /* 0x0000000504047291 */ /* 0x000fc8000f8f38ff */
[----:B------:R-:W-:-:S04]  /*6c70*/  USHF.R.S32.HI UR4, URZ, 0x7, UR4 ;  /* 0x00000007ff047899 */ /* 0x000fc80008011404 */
[----:B------:R-:W-:-:S09]  /*6c80*/  UISETP.GE.AND UP0, UPT, UR41, UR4, UPT ;  /* 0x000000042900728c */ /* 0x000fd2000bf06270 */
[----:B------:R-:W-:Y:S05]  /*6c90*/  BRA.U !UP0, `(.L_x_662) ;  /* 0xffffff9508607547 */ /* 0x000fea000b83ffff */
[----:B-1----:R-:W-:Y:S05]  /*6ca0*/  EXIT ;  /* 0x000000000000794d */ /* 0x002fea0003800000 */
.L_x_663:
        /* <DEDUP_REMOVED lines=13> */
.L_x_894:


//--------------------- .text._ZN5flash44flash_bwd_dq_dk_dv_loop_seqk_parallel_kernelI23Flash_bwd_kernel_traitsILi96ELi64ELi128ELi8ELi2ELi4ELi4ELb0ELb0EN7cutlass10bfloat16_tE19Flash_kernel_traitsILi96ELi64ELi128ELi8ES3_EELb1ELb1ELb0ELb0ELb0ELb1ELb0EEEvNS_16Flash_bwd_paramsE --------------------------
	.section	.text._ZN5flash44flash_bwd_dq_dk_dv_loop_seqk_parallel_kernelI23Flash_bwd_kernel_traitsILi96ELi64ELi128ELi8ELi2ELi4ELi4ELb0ELb0EN7cutlass10bfloat16_tE19Flash_kernel_traitsILi96ELi64ELi128ELi8ES3_EELb1ELb1ELb0ELb0ELb0ELb1ELb0EEEvNS_16Flash_bwd_paramsE,"ax",@progbits
	.align	128
        .global         _ZN5flash44flash_bwd_dq_dk_dv_loop_seqk_parallel_kernelI23Flash_bwd_kernel_traitsILi96ELi64ELi128ELi8ELi2ELi4ELi4ELb0ELb0EN7cutlass10bfloat16_tE19Flash_kernel_traitsILi96ELi64ELi128ELi8ES3_EELb1ELb1ELb0ELb0ELb0ELb1ELb0EEEvNS_16Flash_bwd_paramsE
        .type           _ZN5flash44flash_bwd_dq_dk_dv_loop_seqk_parallel_kernelI23Flash_bwd_kernel_traitsILi96ELi64ELi128ELi8ELi2ELi4ELi4ELb0ELb0EN7cutlass10bfloat16_tE19Flash_kernel_traitsILi96ELi64ELi128ELi8ES3_EELb1ELb1ELb0ELb0ELb0ELb1ELb0EEEvNS_16Flash_bwd_paramsE,@function
        .size           _ZN5flash44flash_bwd_dq_dk_dv_loop_seqk_parallel_kernelI23Flash_bwd_kernel_traitsILi96ELi64ELi128ELi8ELi2ELi4ELi4ELb0ELb0EN7cutlass10bfloat16_tE19Flash_kernel_traitsILi96ELi64ELi128ELi8ES3_EELb1ELb1ELb0ELb0ELb0ELb1ELb0EEEvNS_16Flash_bwd_paramsE,(.L_x_895 - _ZN5flash44flash_bwd_dq_dk_dv_loop_seqk_parallel_kernelI23Flash_bwd_kernel_traitsILi96ELi64ELi128ELi8ELi2ELi4ELi4ELb0ELb0EN7cutlass10bfloat16_tE19Flash_kernel_traitsILi96ELi64ELi128ELi8ES3_EELb1ELb1ELb0ELb0ELb0ELb1ELb0EEEvNS_16Flash_bwd_paramsE)
        .other          _ZN5flash44flash_bwd_dq_dk_dv_loop_seqk_parallel_kernelI23Flash_bwd_kernel_traitsILi96ELi64ELi128ELi8ELi2ELi4ELi4ELb0ELb0EN7cutlass10bfloat16_tE19Flash_kernel_traitsILi96ELi64ELi128ELi8ES3_EELb1ELb1ELb0ELb0ELb0ELb1ELb0EEEvNS_16Flash_bwd_paramsE,@"STO_CUDA_ENTRY STV_DEFAULT"
_ZN5flash44flash_bwd_dq_dk_dv_loop_seqk_parallel_kernelI23Flash_bwd_kernel_traitsILi96ELi64ELi128ELi8ELi2ELi4ELi4ELb0ELb0EN7cutlass10bfloat16_tE19Flash_kernel_traitsILi96ELi64ELi128ELi8ES3_EELb1ELb1ELb0ELb0ELb0ELb1ELb0EEEvNS_16Flash_bwd_paramsE:
.text._ZN5flash44flash_bwd_dq_dk_dv_loop_seqk_parallel_kernelI23Flash_bwd_kernel_traitsILi96ELi64ELi128ELi8ELi2ELi4ELi4ELb0ELb0EN7cutlass10bfloat16_tE19Flash_kernel_traitsILi96ELi64ELi128ELi8ES3_EELb1ELb1ELb0ELb0ELb0ELb1ELb0EEEvNS_16Flash_bwd_paramsE:
        /* <DEDUP_REMOVED lines=13> */
[----:B------:R-:W3:Y:S01]  /*00d0*/  LDCU.64 UR26, c[0x0][0x358] ;  /* 0x00006b00ff1a77ac */ /* 0x000ee20008000a00 */
[----:B------:R-:W4:Y:S04]  /*00e0*/  LDCU.64 UR6, c[0x0][0x470] ;  /* 0x00008e00ff0677ac */ /* 0x000f280008000a00 */
[----:B------:R-:W3:Y:S01]  /*00f0*/  S2UR UR23, SR_CTAID.X ;  /* 0x00000000001779c3 */ /* 0x000ee20000002500 */
[----:B------:R-:W-:-:S07]  /*0100*/  UMOV UR24, URZ ;  /* 0x000000ff00187c82 */ /* 0x000fce0008000000 */
[----:B------:R-:W3:Y:S01]  /*0110*/  S2UR UR22, SR_CTAID.Z ;  /* 0x00000000001679c3 */ /* 0x000ee20000002700 */
[----:B--2---:R-:W-:Y:S01]  /*0120*/  ULEA UR5, UR5, UR4, 0x18 ;  /* 0x0000000405057291 */ /* 0x004fe2000f8ec0ff */
[----:B------:R-:W2:Y:S03]  /*0130*/  LDCU UR4, c[0x0][0x438] ;  /* 0x00008700ff0477ac */ /* 0x000ea60008000800 */
[----:B------:R-:W-:Y:S01]  /*0140*/  UIADD3 UR8, UPT, UPT, UR5, 0x19000, URZ ;  /* 0x0001900005087890 */ /* 0x000fe2000fffe0ff */
[C---:B-1----:R-:W-:Y:S01]  /*0150*/  IMAD.SHL.U32 R6, R12.reuse, 0x10, RZ ;  /* 0x000000100c067824 */ /* 0x042fe200078e00ff */
[--C-:B------:R-:W-:Y:S01]  /*0160*/  SHF.R.U32.HI R9, RZ, 0x1, R12.reuse ;  /* 0x00000001ff097819 */ /* 0x100fe2000001160c */
[C---:B------:R-:W-:Y:S01]  /*0170*/  IMAD.SHL.U32 R7, R12.reuse, 0x20, RZ ;  /* 0x000000200c077824 */ /* 0x040fe200078e00ff */
[----:B------:R-:W-:Y:S01]  /*0180*/  SHF.R.U32.HI R11, RZ, 0x4, R12 ;  /* 0x00000004ff0b7819 */ /* 0x000fe2000001160c */
[----:B------:R-:W-:Y:S01]  /*0190*/  IMAD.SHL.U32 R5, R12, 0x2, RZ ;  /* 0x000000020c057824 */ /* 0x000fe200078e00ff */
[----:B------:R-:W-:Y:S01]  /*01a0*/  LOP3.LUT R0, R6, 0x1c0, RZ, 0xc0, !PT ;  /* 0x000001c006007812 */ /* 0x000fe200078ec0ff */
[C---:B------:R-:W-:Y:S01]  /*01b0*/  IMAD.SHL.U32 R8, R12.reuse, 0x4, RZ ;  /* 0x000000040c087824 */ /* 0x040fe200078e00ff */
[----:B------:R-:W-:Y:S01]  /*01c0*/  LOP3.LUT R2, R7, 0x7400, RZ, 0xc0, !PT ;  /* 0x0000740007027812 */ /* 0x000fe200078ec0ff */
[----:B------:R-:W-:Y:S01]  /*01d0*/  IMAD.SHL.U32 R13, R12, 0x40, RZ ;  /* 0x000000400c0d7824 */ /* 0x000fe200078e00ff */
[----:B------:R-:W-:Y:S01]  /*01e0*/  LOP3.LUT R3, R6, 0x600, RZ, 0xc0, !PT ;  /* 0x0000060006037812 */ /* 0x000fe200078ec0ff */
[----:B------:R-:W-:Y:S01]  /*01f0*/  IMAD.SHL.U32 R10, R12, 0x8, RZ ;  /* 0x000000080c0a7824 */ /* 0x000fe200078e00ff */
[----:B------:R-:W-:-:S02]  /*0200*/  LOP3.LUT R0, R0, 0x38, R5, 0xf8, !PT ;  /* 0x0000003800007812 */ /* 0x000fc400078ef805 */
[--C-:B------:R-:W-:Y:S02]  /*0210*/  LOP3.LUT R2, R2, 0x6, R5.reuse, 0xf8, !PT ;  /* 0x0000000602027812 */ /* 0x100fe400078ef805 */
[----:B------:R-:W-:Y:S02]  /*0220*/  LOP3.LUT R5, R3, 0x6, R5, 0xf8, !PT ;  /* 0x0000000603057812 */ /* 0x000fe400078ef805 */
[C---:B------:R-:W-:Y:S02]  /*0230*/  LOP3.LUT R3, R7.reuse, 0x20, RZ, 0xc0, !PT ;  /* 0x0000002007037812 */ /* 0x040fe400078ec0ff */
[----:B------:R-:W-:Y:S02]  /*0240*/  LOP3.LUT R8, R8, 0x18, RZ, 0xc0, !PT ;  /* 0x0000001808087812 */ /* 0x000fe400078ec0ff */
[----:B------:R-:W-:Y:S02]  /*0250*/  LOP3.LUT R4, R7, 0x120, RZ, 0xc0, !PT ;  /* 0x0000012007047812 */ /* 0x000fe400078ec0ff */
[----:B------:R-:W-:-:S02]  /*0260*/  LOP3.LUT R3, R3, 0x3c00, R6, 0xf8, !PT ;  /* 0x00003c0003037812 */ /* 0x000fc400078ef806 */
[----:B------:R-:W-:Y:S02]  /*0270*/  LOP3.LUT R179, R8, 0xc0, R7, 0xf8, !PT ;  /* 0x000000c008b37812 */ /* 0x000fe400078ef807 */
[--C-:B------:R-:W-:Y:S02]  /*0280*/  LOP3.LUT R0, R0, 0x20, R9.reuse, 0x78, !PT ;  /* 0x0000002000007812 */ /* 0x100fe400078e7809 */
[--C-:B------:R-:W-:Y:S02]  /*0290*/  LOP3.LUT R4, R4, 0x200, R6.reuse, 0xf8, !PT ;  /* 0x0000020004047812 */ /* 0x100fe400078ef806 */
[----:B------:R-:W-:Y:S02]  /*02a0*/  LOP3.LUT R6, R3, 0x100, R6, 0xf8, !PT ;  /* 0x0000010003067812 */ /* 0x000fe400078ef806 */
[----:B------:R-:W-:Y:S02]  /*02b0*/  LOP3.LUT R181, R179, 0x8, R9, 0x78, !PT ;  /* 0x00000008b3b57812 */ /* 0x000fe400078e7809 */
[----:B------:R-:W-:-:S02]  /*02c0*/  LOP3.LUT R3, R13, 0x1c0, RZ, 0xc0, !PT ;  /* 0x000001c00d037812 */ /* 0x000fc400078ec0ff */
[----:B------:R-:W-:Y:S02]  /*02d0*/  LOP3.LUT R201, R2, R0, RZ, 0xfc, !PT ;  /* 0x0000000002c97212 */ /* 0x000fe400078efcff */
[----:B------:R-:W-:Y:S02]  /*02e0*/  LOP3.LUT R181, R4, R181, RZ, 0xfc, !PT ;  /* 0x000000b504b57212 */ /* 0x000fe400078efcff */
[----:B------:R-:W-:Y:S02]  /*02f0*/  LOP3.LUT R2, R10, 0xc0, RZ, 0xc0, !PT ;  /* 0x000000c00a027812 */ /* 0x000fe400078ec0ff */
[----:B------:R-:W-:Y:S02]  /*0300*/  LOP3.LUT R4, R13, 0x200, RZ, 0xc0, !PT ;  /* 0x000002000d047812 */ /* 0x000fe400078ec0ff */
[----:B------:R-:W-:Y:S02]  /*0310*/  LOP3.LUT R3, R3, 0x38, R10, 0xf8, !PT ;  /* 0x0000003803037812 */ /* 0x000fe400078ef80a */
[----:B------:R-:W-:-:S02]  /*0320*/  LOP3.LUT R11, R11, 0x8, RZ, 0xc0, !PT ;  /* 0x000000080b0b7812 */ /* 0x000fc400078ec0ff */
[----:B------:R-:W-:Y:S02]  /*0330*/  LOP3.LUT R2, R2, 0x18, R12, 0xf8, !PT ;  /* 0x0000001802027812 */ /* 0x000fe400078ef80c */
[----:B------:R-:W-:Y:S02]  /*0340*/  LOP3.LUT R0, R5, 0x20, R10, 0xf8, !PT ;  /* 0x0000002005007812 */ /* 0x000fe400078ef80a */
[----:B------:R-:W-:Y:S02]  /*0350*/  LOP3.LUT R4, R4, 0xc00, R7, 0xf8, !PT ;  /* 0x00000c0004047812 */ /* 0x000fe400078ef807 */
[----:B------:R-:W-:Y:S02]  /*0360*/  LOP3.LUT R3, R3, 0x8, R9, 0x78, !PT ;  /* 0x0000000803037812 */ /* 0x000fe400078e7809 */
[----:B------:R-:W-:Y:S02]  /*0370*/  LOP3.LUT R232, R0, R2, R11, 0xf6, !PT ;  /* 0x0000000200e87212 */ /* 0x000fe400078ef60b */
[----:B------:R-:W-:-:S02]  /*0380*/  LOP3.LUT R2, R11, 0x10, R12, 0xf8, !PT ;  /* 0x000000100b027812 */ /* 0x000fc400078ef80c */
[----:B------:R-:W-:Y:S02]  /*0390*/  LOP3.LUT R0, R4, R3, RZ, 0xfc, !PT ;  /* 0x0000000304007212 */ /* 0x000fe400078efcff */
[----:B------:R-:W-:Y:S02]  /*03a0*/  LOP3.LUT R176, R9, 0x30, RZ, 0xc0, !PT ;  /* 0x0000003009b07812 */ /* 0x000fe400078ec0ff */
[----:B------:R-:W-:Y:S02]  /*03b0*/  R2P PR, R12, 0xe ;  /* 0x0000000e0c007804 */ /* 0x000fe40000000000 */
[----:B------:R-:W-:Y:S02]  /*03c0*/  LOP3.LUT R3, R10, 0xd8, RZ, 0xc0, !PT ;  /* 0x000000d80a037812 */ /* 0x000fe400078ec0ff */
[----:B------:R-:W-:Y:S02]  /*03d0*/  LOP3.LUT R2, R2, 0xc0, R7, 0xf8, !PT ;  /* 0x000000c002027812 */ /* 0x000fe400078ef807 */
[----:B------:R-:W-:-:S02]  /*03e0*/  LOP3.LUT R176, R176, 0x8, R12, 0xf8, !PT ;  /* 0x00000008b0b07812 */ /* 0x000fc400078ef80c */
[----:B------:R-:W-:Y:S02]  /*03f0*/  LEA R182, R0, UR5, 0x1 ;  /* 0x0000000500b67c11 */ /* 0x000fe4000f8e08ff */
[----:B------:R-:W-:Y:S02]  /*0400*/  LOP3.LUT R0, R3, 0x18, R12, 0x78, !PT ;  /* 0x0000001803007812 */ /* 0x000fe400078e780c */
[----:B------:R-:W-:Y:S01]  /*0410*/  LOP3.LUT R2, R2, R8, RZ, 0x3c, !PT ;  /* 0x0000000802027212 */ /* 0x000fe200078e3cff */
[----:B------:R-:W-:Y:S01]  /*0420*/  VIADD R230, R182, 0x15000 ;  /* 0x00015000b6e67836 */ /* 0x000fe20000000000 */
[----:B------:R-:W-:Y:S01]  /*0430*/  LOP3.LUT R176, R176, 0x1c0, R13, 0xf8, !PT ;  /* 0x000001c0b0b07812 */ /* 0x000fe200078ef80d */
[----:B------:R-:W-:Y:S01]  /*0440*/  VIADD R3, R182, 0x15040 ;  /* 0x00015040b6037836 */ /* 0x000fe20000000000 */
[----:B------:R-:W-:Y:S01]  /*0450*/  LOP3.LUT R209, R0, 0x1f20, R10, 0xf8, !PT ;  /* 0x00001f2000d17812 */ /* 0x000fe200078ef80a */
[----:B------:R-:W-:Y:S01]  /*0460*/  @P2 VIADD R3, R230, 0xffffffc0 ;  /* 0xffffffc0e6032836 */ /* 0x000fe20000000000 */
[----:B------:R-:W-:-:S02]  /*0470*/  LOP3.LUT R179, R179, 0x8, R12, 0x78, !PT ;  /* 0x00000008b3b37812 */ /* 0x000fc400078e780c */
[----:B------:R-:W-:Y:S01]  /*0480*/  LOP3.LUT R176, R176, 0x38, R10, 0x78, !PT ;  /* 0x00000038b0b07812 */ /* 0x000fe200078e780a */
[----:B--2---:R-:W-:Y:S01]  /*0490*/  IMAD.U32 R10, RZ, RZ, UR4 ;  /* 0x00000004ff0a7e24 */ /* 0x004fe2000f8e00ff */
[----:B------:R-:W-:Y:S01]  /*04a0*/  LOP3.LUT R0, R2, 0x120, R7, 0xf8, !PT ;  /* 0x0000012002007812 */ /* 0x000fe200078ef807 */
[----:B------:R-:W-:Y:S01]  /*04b0*/  UIADD3 UR4, UPT, UPT, UR5, 0x9000, URZ ;  /* 0x0000900005047890 */ /* 0x000fe2000fffe0ff */
[----:B------:R-:W-:Y:S01]  /*04c0*/  LEA R201, R201, UR8, 0x1 ;  /* 0x00000008c9c97c11 */ /* 0x000fe2000f8e08ff */
[----:B------:R-:W-:Y:S01]  /*04d0*/  VIADD R183, R3, 0x20 ;  /* 0x0000002003b77836 */ /* 0x000fe20000000000 */
[----:B------:R-:W-:Y:S01]  /*04e0*/  LOP3.LUT R2, R13, 0x400, RZ, 0xc0, !PT ;  /* 0x000004000d027812 */ /* 0x000fe200078ec0ff */
[----:B------:R-:W-:Y:S01]  /*04f0*/  @P1 VIADD R183, R3, 0xffffffe0 ;  /* 0xffffffe003b71836 */ /* 0x000fe20000000000 */
[----:B------:R-:W-:Y:S01]  /*0500*/  SHF.R.U32.HI R252, RZ, 0x2, R12 ;  /* 0x00000002fffc7819 */ /* 0x000fe2000001160c */
[----:B------:R-:W-:Y:S01]  /*0510*/  VIADD R200, R201, 0x20 ;  /* 0x00000020c9c87836 */ /* 0x000fe20000000000 */
[----:B------:R-:W-:Y:S01]  /*0520*/  LOP3.LUT R223, R9, 0x10, RZ, 0xc0, !PT ;  /* 0x0000001009df7812 */ /* 0x000fe200078ec0ff */
[----:B------:R-:W-:Y:S01]  /*0530*/  IMAD R176, R176, 0x2, R2 ;  /* 0x00000002b0b07824 */ /* 0x000fe200078e0202 */
[----:B------:R-:W-:Y:S01]  /*0540*/  LOP3.LUT R179, R6, R179, RZ, 0xfc, !PT ;  /* 0x000000b306b37212 */ /* 0x000fe200078efcff */
[----:B------:R-:W-:Y:S01]  /*0550*/  @P3 VIADD R200, R201, 0xffffffe0 ;  /* 0xffffffe0c9c83836 */ /* 0x000fe20000000000 */
[----:B------:R-:W-:-:S02]  /*0560*/  LOP3.LUT R223, R223, 0x7, R252, 0xf8, !PT ;  /* 0x00000007dfdf7812 */ /* 0x000fc400078ef8fc */
[----:B------:R-:W-:Y:S02]  /*0570*/  LEA R209, R209, UR5, 0x1 ;  /* 0x00000005d1d17c11 */ /* 0x000fe4000f8e08ff */
[----:B------:R-:W-:Y:S02]  /*0580*/  LEA R181, R181, UR5, 0x1 ;  /* 0x00000005b5b57c11 */ /* 0x000fe4000f8e08ff */
[----:B------:R-:W-:Y:S02]  /*0590*/  LEA R0, R0, UR5, 0x1 ;  /* 0x0000000500007c11 */ /* 0x000fe4000f8e08ff */
[----:B------:R-:W-:Y:S02]  /*05a0*/  LEA R232, R232, UR4, 0x1 ;  /* 0x00000004e8e87c11 */ /* 0x000fe4000f8e08ff */
[----:B------:R-:W-:Y:S01]  /*05b0*/  LEA R179, R179, UR4, 0x1 ;  /* 0x00000004b3b37c11 */ /* 0x000fe2000f8e08ff */
[----:B---34-:R-:W-:-:S06]  /*05c0*/  UMOV UR4, URZ ;  /* 0x000000ff00047c82 */ /* 0x018fcc0008000000 */
.L_x_700:
[----:B------:R-:W1:Y:S01]  /*05d0*/  LDC.64 R2, c[0x0][0x478] ;  /* 0x00011e00ff027b82 */ /* 0x000e620000000a00 */
[----:B------:R-:W2:Y:S01]  /*05e0*/  S2R R33, SR_CTAID.Y ;  /* 0x0000000000217919 */ /* 0x000ea20000002600 */
[----:B------:R-:W-:Y:S01]  /*05f0*/  ISETP.NE.U32.AND P5, PT, RZ, UR6, PT ;  /* 0x00000006ff007c0c */ /* 0x000fe2000bfa5070 */
[----:B------:R-:W-:-:S03]  /*0600*/  IMAD.MOV.U32 R231, RZ, RZ, RZ ;  /* 0x000000ffffe77224 */ /* 0x000fc600078e00ff */
[----:B------:R-:W-:Y:S02]  /*0610*/  ISETP.NE.AND.EX P5, PT, RZ, UR7, PT, P5 ;  /* 0x00000007ff007c0c */ /* 0x000fe4000bfa5350 */
[----:B------:R-:W3:Y:S08]  /*0620*/  LDC.64 R6, c[0x0][0x460] ;  /* 0x00011800ff067b82 */ /* 0x000ef00000000a00 */
[----:B------:R-:W4:Y:S01]  /*0630*/  LDC.U8 R16, c[0x0][0x532] ;  /* 0x00014c80ff107b82 */ /* 0x000f220000000000 */
[----:B-1----:R-:W-:-:S07]  /*0640*/  ISETP.NE.U32.AND P4, PT, R2, RZ, PT ;  /* 0x000000ff0200720c */ /* 0x002fce0003f85070 */
[----:B------:R-:W1:Y:S01]  /*0650*/  LDC.64 R8, c[0x0][0x468] ;  /* 0x00011a00ff087b82 */ /* 0x000e620000000a00 */
[----:B------:R-:W-:Y:S02]  /*0660*/  ISETP.NE.AND.EX P4, PT, R3, RZ, PT, P4 ;  /* 0x000000ff0300720c */ /* 0x000fe40003f85340 */
[----:B---3--:R-:W-:Y:S01]  /*0670*/  ISETP.NE.U32.AND P3, PT, R6, RZ, PT ;  /* 0x000000ff0600720c */ /* 0x008fe20003f65070 */
[----:B--2---:R-:W-:Y:S01]  /*0680*/  IMAD.SHL.U32 R12, R33, 0x4, RZ ;  /* 0x00000004210c7824 */ /* 0x004fe200078e00ff */
[----:B------:R-:W-:-:S03]  /*0690*/  SHF.R.U32.HI R13, RZ, 0x1e, R33 ;  /* 0x0000001eff0d7819 */ /* 0x000fc60000011621 */
[----:B------:R-:W2:Y:S01]  /*06a0*/  LDC.64 R14, c[0x0][0x460] ;  /* 0x00011800ff0e7b82 */ /* 0x000ea20000000a00 */
[----:B------:R-:W-:Y:S02]  /*06b0*/  ISETP.NE.U32.AND P2, PT, R6, RZ, PT ;  /* 0x000000ff0600720c */ /* 0x000fe40003f45070 */
[C---:B------:R-:W-:Y:S02]  /*06c0*/  @P5 IADD3 R4, P1, PT, R12.reuse, UR6, RZ ;  /* 0x000000060c045c10 */ /* 0x040fe4000ff3e0ff */
[----:B------:R-:W-:Y:S02]  /*06d0*/  ISETP.NE.AND.EX P3, PT, R7, RZ, PT, P3 ;  /* 0x000000ff0700720c */ /* 0x000fe40003f65330 */
[----:B------:R-:W-:Y:S02]  /*06e0*/  @P4 IADD3 R2, P0, PT, R12, R2, RZ ;  /* 0x000000020c024210 */ /* 0x000fe40007f1e0ff */
[----:B------:R-:W-:Y:S02]  /*06f0*/  @P5 IADD3.X R5, PT, PT, R13, UR7, RZ, P1, !PT ;  /* 0x000000070d055c10 */ /* 0x000fe40008ffe4ff */
[----:B------:R-:W-:Y:S01]  /*0700*/  ISETP.NE.AND.EX P2, PT, R7, RZ, PT, P2 ;  /* 0x000000ff0700720c */ /* 0x000fe20003f45320 */
[----:B------:R-:W-:-:S02]  /*0710*/  @P4 IMAD.X R3, R13, 0x1, R3, P0 ;  /* 0x000000010d034824 */ /* 0x000fc400000e0603 */
[----:B------:R3:W2:Y:S04]  /*0720*/  @P5 LDG.E R231, desc[UR26][R4.64] ;  /* 0x0000001a04e75981 */ /* 0x0006a8000c1e1900 */
[----:B------:R2:W2:Y:S01]  /*0730*/  @P4 LDG.E R7, desc[UR26][R2.64] ;  /* 0x0000001a02074981 */ /* 0x0004a2000c1e1900 */
[----:B------:R-:W-:Y:S01]  /*0740*/  IMAD.MOV.U32 R6, RZ, RZ, -0x1 ;  /* 0xffffffffff067424 */ /* 0x000fe200078e00ff */
[----:B----4-:R-:W-:Y:S02]  /*0750*/  ISETP.NE.AND P5, PT, R16, RZ, PT ;  /* 0x000000ff1000720c */ /* 0x010fe40003fa5270 */
[----:B-1----:R-:W-:-:S04]  /*0760*/  ISETP.EQ.U32.AND P1, PT, R8, RZ, PT ;  /* 0x000000ff0800720c */ /* 0x002fc80003f22070 */
[----:B------:R-:W-:Y:S01]  /*0770*/  ISETP.EQ.OR.EX P1, PT, R9, RZ, !P5, P1 ;  /* 0x000000ff0900720c */ /* 0x000fe20006f22710 */
[----:B------:R-:W-:Y:S01]  /*0780*/  IMAD.MOV.U32 R237, RZ, RZ, -0x1 ;  /* 0xffffffffffed7424 */ /* 0x000fe200078e00ff */
[----:B---3--:R-:W1:Y:S01]  /*0790*/  @!P4 LDC.64 R4, c[0x0][0x488] ;  /* 0x00012200ff04cb82 */ /* 0x008e620000000a00 */
[----:B--2---:R-:W-:-:S05]  /*07a0*/  IMAD.WIDE.U32 R2, R33, 0x4, R14 ;  /* 0x0000000421027825 */ /* 0x004fca00078e000e */
[----:B-----5:R-:W5:Y:S04]  /*07b0*/  @P3 LDG.E R6, desc[UR26][R2.64] ;  /* 0x0000001a02063981 */ /* 0x020f68000c1e1900 */
[----:B------:R2:W5:Y:S01]  /*07c0*/  @P2 LDG.E R11, desc[UR26][R2.64+0x4] ;  /* 0x0000041a020b2981 */ /* 0x000562000c1e1900 */
[----:B------:R-:W3:Y:S01]  /*07d0*/  @!P2 LDC R199, c[0x0][0x434] ;  /* 0x00010d00ffc7ab82 */ /* 0x000ee20000000800 */
[----:B--2---:R-:W-:-:S07]  /*07e0*/  IADD3 R2, P0, PT, R12, R8, RZ ;  /* 0x000000080c027210 */ /* 0x004fce0007f1e0ff */
[----:B------:R-:W2:Y:S01]  /*07f0*/  @!P4 LDC R12, c[0x0][0x43c] ;  /* 0x00010f00ff0ccb82 */ /* 0x000ea20000000800 */
[----:B------:R-:W-:-:S05]  /*0800*/  IMAD.X R3, R13, 0x1, R9, P0 ;  /* 0x000000010d037824 */ /* 0x000fca00000e0609 */
[----:B------:R4:W5:Y:S01]  /*0810*/  @!P1 LDG.E R237, desc[UR26][R2.64] ;  /* 0x0000001a02ed9981 */ /* 0x000962000c1e1900 */
[----:B------:R-:W-:Y:S02]  /*0820*/  ISETP.NE.U32.AND P1, PT, R8, RZ, PT ;  /* 0x000000ff0800720c */ /* 0x000fe40003f25070 */
[----:B-1----:R-:W-:Y:S02]  /*0830*/  @!P4 ISETP.NE.U32.AND P0, PT, R4, RZ, PT ;  /* 0x000000ff0400c20c */ /* 0x002fe40003f05070 */
[----:B------:R-:W-:Y:S02]  /*0840*/  ISETP.NE.AND.EX P1, PT, R9, RZ, PT, P1 ;  /* 0x000000ff0900720c */ /* 0x000fe40003f25310 */
[----:B------:R-:W-:-:S04]  /*0850*/  @!P4 ISETP.NE.AND.EX P0, PT, R5, RZ, PT, P0 ;  /* 0x000000ff0500c20c */ /* 0x000fc80003f05300 */
[----:B--2---:R-:W-:Y:S01]  /*0860*/  @!P4 SEL R4, R12, RZ, P0 ;  /* 0x000000ff0c04c207 */ /* 0x004fe20000000000 */
[----:B------:R-:W-:-:S06]  /*0870*/  @P4 IMAD.IADD R207, R7, 0x1, -R231 ;  /* 0x0000000107cf4824 */ /* 0x000fcc00078e0ae7 */
[----:B---34-:R-:W-:Y:S05]  /*0880*/  @!P1 BRA `(.L_x_664) ;  /* 0x00000000000c9947 */ /* 0x018fea0003800000 */
[----:B------:R-:W2:Y:S02]  /*0890*/  @P5 LDG.E R5, desc[UR26][R2.64+0x4] ;  /* 0x0000041a02055981 */ /* 0x000ea4000c1e1900 */
[----:B--2--5:R-:W-:-:S06]  /*08a0*/  @P5 IADD3 R10, PT, PT, R5, -R237, RZ ;  /* 0x800000ed050a5210 */ /* 0x024fcc0007ffe0ff */
[----:B------:R1:W5:Y:S02]  /*08b0*/  @!P5 LDG.E R10, desc[UR26][R2.64] ;  /* 0x0000001a020ad981 */ /* 0x000364000c1e1900 */
.L_x_664:
[----:B------:R-:W-:Y:S01]  /*08c0*/  IMAD.SHL.U32 R18, R229, 0x80, RZ ;  /* 0x00000080e5127824 */ /* 0x000fe200078e00ff */
[----:B-----5:R-:W-:Y:S01]  /*08d0*/  @!P4 IADD3 R207, PT, PT, R4, R10, -R231 ;  /* 0x0000000a04cfc210 */ /* 0x020fe20007ffe8e7 */
[----:B------:R-:W-:-:S03]  /*08e0*/  @P2 IMAD.IADD R199, R11, 0x1, -R6 ;  /* 0x000000010bc72824 */ /* 0x000fc600078e0a06 */
[----:B------:R-:W-:-:S13]  /*08f0*/  ISETP.GT.AND P0, PT, R207, R18, PT ;  /* 0x00000012cf00720c */ /* 0x000fda0003f04270 */
[----:B------:R-:W-:Y:S05]  /*0900*/  @!P0 BRA `(.L_x_665) ;  /* 0x0000007400f88947 */ /* 0x000fea0003800000 */
[----:B------:R-:W-:Y:S01]  /*0910*/  ISETP.NE.AND P4, PT, R6, -0x1, PT ;  /* 0xffffffff0600780c */ /* 0x000fe20003f85270 */
[----:B-1----:R-:W-:Y:S01]  /*0920*/  VIADD R2, R199, 0x3f ;  /* 0x0000003fc7027836 */ /* 0x002fe20000000000 */
[----:B------:R-:W-:-:S04]  /*0930*/  ISETP.NE.AND P0, PT, R237, -0x1, PT ;  /* 0xffffffffed00780c */ /* 0x000fc80003f05270 */
[----:B------:R-:W-:-:S04]  /*0940*/  SHF.R.S32.HI R3, RZ, 0x1f, R2 ;  /* 0x0000001fff037819 */ /* 0x000fc80000011402 */
[----:B------:R-:W-:-:S03]  /*0950*/  LEA.HI R3, R3, R2, RZ, 0x6 ;  /* 0x0000000203037211 */ /* 0x000fc600078f30ff */
[----:B------:R-:W1:Y:S01]  /*0960*/  @!P4 LDC.64 R8, c[0x0][0x398] ;  /* 0x0000e600ff08cb82 */ /* 0x000e620000000a00 */
[----:B------:R-:W-:-:S04]  /*0970*/  SHF.R.S32.HI R206, RZ, 0x6, R3 ;  /* 0x00000006ffce7819 */ /* 0x000fc80000011403 */
[----:B------:R-:W-:-:S03]  /*0980*/  SHF.L.U32 R222, R206, 0x6, RZ ;  /* 0x00000006cede7819 */ /* 0x000fc600000006ff */
[----:B------:R-:W2:Y:S01]  /*0990*/  @P4 LDC.64 R10, c[0x0][0x3b0] ;  /* 0x0000ec00ff0a4b82 */ /* 0x000ea20000000a00 */
[----:B------:R-:W-:-:S04]  /*09a0*/  IADD3 R12, PT, PT, R222, -0x40, RZ ;  /* 0xffffffc0de0c7810 */ /* 0x000fc80007ffe0ff */
[----:B------:R-:W-:Y:S01]  /*09b0*/  SHF.R.S32.HI R16, RZ, 0x1f, R12 ;  /* 0x0000001fff107819 */ /* 0x000fe2000001140c */
[----:B-1----:R-:W-:-:S04]  /*09c0*/  @!P4 IMAD.WIDE.U32 R4, R33, R8, RZ ;  /* 0x000000082104c225 */ /* 0x002fc800078e00ff */
[----:B------:R-:W-:Y:S02]  /*09d0*/  @!P4 IMAD R24, R33, R9, R5 ;  /* 0x000000092118c224 */ /* 0x000fe400078e0205 */
[----:B------:R-:W-:Y:S02]  /*09e0*/  @!P4 IMAD.MOV.U32 R17, RZ, RZ, R4 ;  /* 0x000000ffff11c224 */ /* 0x000fe400078e0004 */
[----:B--2---:R-:W-:-:S04]  /*09f0*/  @P4 IMAD.WIDE.U32 R2, R6, R10, RZ ;  /* 0x0000000a06024225 */ /* 0x004fc800078e00ff */
[----:B------:R-:W-:Y:S02]  /*0a00*/  @P4 IMAD R24, R6, R11, R3 ;  /* 0x0000000b06184224 */ /* 0x000fe400078e0203 */
[----:B------:R-:W-:Y:S01]  /*0a10*/  @P4 IMAD.MOV.U32 R17, RZ, RZ, R2 ;  /* 0x000000ffff114224 */ /* 0x000fe200078e0002 */
[----:B------:R-:W-:Y:S06]  /*0a20*/  @P0 BRA `(.L_x_666) ;  /* 0x00000000002c0947 */ /* 0x000fec0003800000 */
        /* <DEDUP_REMOVED lines=11> */
.L_x_666:
[----:B------:R-:W1:Y:S01]  /*0ae0*/  LDCU.64 UR20, c[0x0][0x3b8] ;  /* 0x00007700ff1477ac */ /* 0x000e620008000a00 */
[----:B------:R-:W-:-:S05]  /*0af0*/  IADD3 R2, PT, PT, R231, R237, RZ ;  /* 0x000000ede7027210 */ /* 0x000fca0007ffe0ff */
[C---:B-1----:R-:W-:Y:S02]  /*0b00*/  IMAD R4, R2.reuse, UR21, RZ ;  /* 0x0000001502047c24 */ /* 0x042fe4000f8e02ff */
[----:B------:R-:W-:-:S05]  /*0b10*/  IMAD.WIDE.U32 R2, R2, UR20, RZ ;  /* 0x0000001402027c25 */ /* 0x000fca000f8e00ff */
[----:B------:R-:W-:Y:S02]  /*0b20*/  IADD3 R31, PT, PT, R3, R4, RZ ;  /* 0x00000004031f7210 */ /* 0x000fe40007ffe0ff */
[----:B------:R-:W-:-:S07]  /*0b30*/  MOV R30, R2 ;  /* 0x00000002001e7202 */ /* 0x000fce0000000f00 */
.L_x_667:
[----:B------:R-:W1:Y:S01]  /*0b40*/  LDC R7, c[0x0][0x3e8] ;  /* 0x0000fa00ff077b82 */ /* 0x000e620000000800 */
[----:B------:R-:W2:Y:S01]  /*0b50*/  S2R R34, SR_CTAID.Z ;  /* 0x0000000000227919 */ /* 0x000ea20000002700 */
[----:B------:R-:W-:Y:S02]  /*0b60*/  SHF.R.S32.HI R25, RZ, 0x1f, R18 ;  /* 0x0000001fff197819 */ /* 0x000fe40000011412 */
[----:B-1----:R-:W-:-:S04]  /*0b70*/  IABS R5, R7 ;  /* 0x0000000700057213 */ /* 0x002fc80000000000 */
[----:B------:R-:W1:Y:S01]  /*0b80*/  I2F.RP R2, R5 ;  /* 0x0000000500027306 */ /* 0x000e620000209400 */
[----:B--2---:R-:W-:-:S07]  /*0b90*/  IABS R8, R34 ;  /* 0x0000002200087213 */ /* 0x004fce0000000000 */
[----:B-1----:R-:W1:Y:S02]  /*0ba0*/  MUFU.RCP R2, R2 ;  /* 0x0000000200027308 */ /* 0x002e640000001000 */
[----:B-1----:R-:W-:-:S06]  /*0bb0*/  VIADD R2, R2, 0xffffffe ;  /* 0x0ffffffe02027836 */ /* 0x002fcc0000000000 */
[----:B------:R-:W1:Y:S02]  /*0bc0*/  F2I.FTZ.U32.TRUNC.NTZ R3, R2 ;  /* 0x0000000200037305 */ /* 0x000e64000021f000 */
[----:B-1----:R-:W-:-:S04]  /*0bd0*/  IMAD.MOV R2, RZ, RZ, -R3 ;  /* 0x000000ffff027224 */ /* 0x002fc800078e0a03 */
[----:B------:R-:W-:Y:S02]  /*0be0*/  IMAD R4, R2, R5, RZ ;  /* 0x0000000502047224 */ /* 0x000fe400078e02ff */
[----:B------:R-:W-:-:S04]  /*0bf0*/  IMAD.MOV.U32 R2, RZ, RZ, RZ ;  /* 0x000000ffff027224 */ /* 0x000fc800078e00ff */
        /* <DEDUP_REMOVED lines=12> */
[----:B------:R-:W-:-:S04]  /*0cc0*/  @P5 VIADD R2, R2, 0x1 ;  /* 0x0000000102025836 */ /* 0x000fc80000000000 */
[----:B------:R-:W-:-:S05]  /*0cd0*/  IMAD.MOV.U32 R13, RZ, RZ, R2 ;  /* 0x000000ffff0d7224 */ /* 0x000fca00078e0002 */
[----:B------:R-:W-:Y:S02]  /*0ce0*/  @!P1 IADD3 R13, PT, PT, -R13, RZ, RZ ;  /* 0x000000ff0d0d9210 */ /* 0x000fe40007ffe1ff */
[----:B------:R-:W-:-:S04]  /*0cf0*/  @!P2 LOP3.LUT R13, RZ, R7, RZ, 0x33, !PT ;  /* 0x00000007ff0da212 */ /* 0x000fc800078e33ff */
[----:B------:R-:W-:Y:S01]  /*0d00*/  SHF.R.S32.HI R28, RZ, 0x1f, R13 ;  /* 0x0000001fff1c7819 */ /* 0x000fe2000001140d */
        /* <DEDUP_REMOVED lines=12> */
.L_x_668:
[----:B------:R-:W1:Y:S01]  /*0dd0*/  LDCU.64 UR18, c[0x0][0x3c0] ;  /* 0x00007800ff1277ac */ /* 0x000e620008000a00 */
[----:B------:R-:W-:-:S05]  /*0de0*/  IADD3 R2, PT, PT, R231, R237, RZ ;  /* 0x000000ede7027210 */ /* 0x000fca0007ffe0ff */
[C---:B-1----:R-:W-:Y:S02]  /*0df0*/  IMAD R4, R2.reuse, UR19, RZ ;  /* 0x0000001302047c24 */ /* 0x042fe4000f8e02ff */
[----:B------:R-:W-:-:S05]  /*0e00*/  IMAD.WIDE.U32 R2, R2, UR18, RZ ;  /* 0x0000001202027c25 */ /* 0x000fca000f8e00ff */
[----:B------:R-:W-:Y:S02]  /*0e10*/  IADD3 R27, PT, PT, R3, R4, RZ ;  /* 0x00000004031b7210 */ /* 0x000fe40007ffe0ff */
[----:B------:R-:W-:-:S07]  /*0e20*/  MOV R26, R2 ;  /* 0x00000002001a7202 */ /* 0x000fce0000000f00 */
.L_x_669:
[----:B------:R-:W1:Y:S01]  /*0e30*/  @!P4 LDC.64 R2, c[0x0][0x588] ;  /* 0x00016200ff02cb82 */ /* 0x000e620000000a00 */
[----:B------:R-:W2:Y:S07]  /*0e40*/  LDCU UR28, c[0x0][0x44c] ;  /* 0x00008980ff1c77ac */ /* 0x000eae0008000800 */
[----:B------:R-:W3:Y:S08]  /*0e50*/  @P4 LDC.64 R8, c[0x0][0x590] ;  /* 0x00016400ff084b82 */ /* 0x000ef00000000a00 */
[----:B------:R-:W2:Y:S01]  /*0e60*/  LDC R32, c[0x0][0x3e0] ;  /* 0x0000f800ff207b82 */ /* 0x000ea20000000800 */
[----:B-1----:R-:W-:-:S04]  /*0e70*/  @!P4 IMAD.WIDE.U32 R4, R33, R2, RZ ;  /* 0x000000022104c225 */ /* 0x002fc800078e00ff */
[----:B------:R-:W-:Y:S01]  /*0e80*/  @!P4 IMAD R15, R33, R3, R5 ;  /* 0x00000003210fc224 */ /* 0x000fe200078e0205 */
[----:B------:R-:W-:Y:S01]  /*0e90*/  @!P4 MOV R7, R4 ;  /* 0x000000040007c202 */ /* 0x000fe20000000f00 */
        /* <DEDUP_REMOVED lines=10> */
[----:B------:R-:W-:-:S05]  /*0f40*/  IMAD R2, R33, UR9, RZ ;  /* 0x0000000921027c24 */ /* 0x000fca000f8e02ff */
[----:B------:R-:W-:-:S05]  /*0f50*/  IADD3 R2, PT, PT, R9, R2, RZ ;  /* 0x0000000209027210 */ /* 0x000fca0007ffe0ff */
[-C--:B------:R-:W-:Y:S02]  /*0f60*/  IMAD R4, R2, R32.reuse, RZ ;  /* 0x0000002002047224 */ /* 0x080fe400078e02ff */
[----:B------:R-:W-:-:S04]  /*0f70*/  IMAD.WIDE.U32 R2, R8, R32, RZ ;  /* 0x0000002008027225 */ /* 0x000fc800078e00ff */
        /* <DEDUP_REMOVED lines=8> */
.L_x_670:
[-C--:B------:R-:W-:Y:S02]  /*1000*/  IMAD R4, R11, R6.reuse, RZ ;  /* 0x000000060b047224 */ /* 0x080fe400078e02ff */
[----:B------:R-:W-:-:S05]  /*1010*/  IMAD.WIDE.U32 R2, R10, R6, RZ ;  /* 0x000000060a027225 */ /* 0x000fca00078e00ff */
[----:B------:R-:W-:Y:S02]  /*1020*/  IADD3 R19, PT, PT, R3, R4, RZ ;  /* 0x0000000403137210 */ /* 0x000fe40007ffe0ff */
[----:B------:R-:W-:-:S07]  /*1030*/  MOV R14, R2 ;  /* 0x00000002000e7202 */ /* 0x000fce0000000f00 */
.L_x_671:
        /* <DEDUP_REMOVED lines=20> */
.L_x_672:
[----:B------:R-:W1:Y:S01]  /*1180*/  LDC R22, c[0x0][0x434] ;  /* 0x00010d00ff167b82 */ /* 0x000e620000000800 */
[----:B------:R-:W-:-:S04]  /*1190*/  IMAD R2, R33, R32, R34 ;  /* 0x0000002021027224 */ /* 0x000fc800078e0222 */
[----:B-1----:R-:W-:-:S03]  /*11a0*/  IMAD R22, R2, R22, RZ ;  /* 0x0000001602167224 */ /* 0x002fc600078e02ff */
.L_x_673:
        /* <DEDUP_REMOVED lines=11> */
.L_x_674:
[----:B------:R-:W1:Y:S01]  /*1260*/  LDC R21, c[0x0][0x444] ;  /* 0x00011100ff157b82 */ /* 0x000e620000000800 */
[----:B------:R-:W-:-:S04]  /*1270*/  IMAD R2, R33, R32, R34 ;  /* 0x0000002021027224 */ /* 0x000fc800078e0222 */
[----:B-1----:R-:W-:-:S07]  /*1280*/  IMAD R21, R2, R21, RZ ;  /* 0x0000001502157224 */ /* 0x002fce00078e02ff */
.L_x_675:
[----:B------:R-:W1:Y:S01]  /*1290*/  S2R R35, SR_TID.X ;  /* 0x0000000000237919 */ /* 0x000e620000002100 */
[----:B------:R-:W2:Y:S01]  /*12a0*/  LDCU.64 UR12, c[0x0][0x3b0] ;  /* 0x00007600ff0c77ac */ /* 0x000ea20008000a00 */
[----:B------:R-:W-:Y:S01]  /*12b0*/  IMAD.MOV.U32 R11, RZ, RZ, RZ ;  /* 0x000000ffff0b7224 */ /* 0x000fe200078e00ff */
[----:B------:R-:W-:Y:S01]  /*12c0*/  ISETP.NE.AND P6, PT, RZ, UR25, PT ;  /* 0x00000019ff007c0c */ /* 0x000fe2000bfc5270 */
[----:B------:R-:W-:Y:S01]  /*12d0*/  IMAD R227, R32, UR28, RZ ;  /* 0x0000001c20e37c24 */ /* 0x000fe2000f8e02ff */
[----:B------:R-:W3:Y:S01]  /*12e0*/  LDCU.128 UR8, c[0x0][0x590] ;  /* 0x0000b200ff0877ac */ /* 0x000ee20008000c00 */
[----:B------:R-:W4:Y:S01]  /*12f0*/  LDC.64 R36, c[0x0][0x5e8] ;  /* 0x00017a00ff247b82 */ /* 0x000f220000000a00 */
[----:B------:R-:W-:Y:S01]  /*1300*/  BSSY.RECONVERGENT B1, `(.L_x_665) ;  /* 0x00006de000017945 */ /* 0x000fe20003800200 */
[----:B------:R-:W5:Y:S01]  /*1310*/  LDCU.64 UR16, c[0x0][0x3c8] ;  /* 0x00007900ff1077ac */ /* 0x000f620008000a00 */
[----:B------:R-:W5:Y:S05]  /*1320*/  LDCU.64 UR14, c[0x0][0x380] ;  /* 0x00007000ff0e77ac */ /* 0x000f6a0008000a00 */
[----:B------:R-:W4:Y:S01]  /*1330*/  LDC.64 R210, c[0x0][0x420] ;  /* 0x00010800ffd27b82 */ /* 0x000f220000000a00 */
[----:B--2---:R-:W-:-:S04]  /*1340*/  IMAD R3, R16, UR12, RZ ;  /* 0x0000000c10037c24 */ /* 0x004fc8000f8e02ff */
[----:B------:R-:W-:Y:S02]  /*1350*/  IMAD R6, R12, UR13, R3 ;  /* 0x0000000d0c067c24 */ /* 0x000fe4000f8e0203 */
[C---:B-1----:R-:W-:Y:S01]  /*1360*/  IMAD.SHL.U32 R10, R35.reuse, 0x8, RZ ;  /* 0x00000008230a7824 */ /* 0x042fe200078e00ff */
[----:B------:R-:W-:-:S04]  /*1370*/  LOP3.LUT R218, R35, 0x1f, RZ, 0xc0, !PT ;  /* 0x0000001f23da7812 */ /* 0x000fc800078ec0ff */
[----:B------:R-:W-:-:S04]  /*1380*/  LOP3.LUT R10, R10, 0x18, RZ, 0xc0, !PT ;  /* 0x000000180a0a7812 */ /* 0x000fc800078ec0ff */
[----:B------:R-:W-:Y:S01]  /*1390*/  IADD3 R2, P1, PT, R10, R7, RZ ;  /* 0x000000070a027210 */ /* 0x000fe20007f3e0ff */
[----:B------:R-:W-:-:S04]  /*13a0*/  IMAD.WIDE.U32 R4, R12, UR12, R10 ;  /* 0x0000000c0c047c25 */ /* 0x000fc8000f8e000a */
[----:B---3--:R-:W-:Y:S01]  /*13b0*/  IMAD R7, R16, UR8, RZ ;  /* 0x0000000810077c24 */ /* 0x008fe2000f8e02ff */
[----:B------:R-:W-:Y:S01]  /*13c0*/  IADD3 R4, P2, PT, R17, R4, RZ ;  /* 0x0000000411047210 */ /* 0x000fe20007f5e0ff */
[----:B------:R-:W-:Y:S01]  /*13d0*/  IMAD.X R3, RZ, RZ, R15, P1 ;  /* 0x000000ffff037224 */ /* 0x000fe200008e060f */
[----:B------:R-:W1:Y:S01]  /*13e0*/  LDC.64 R16, c[0x0][0x5f8] ;  /* 0x00017e00ff107b82 */ /* 0x000e620000000a00 */
[----:B------:R-:W-:Y:S02]  /*13f0*/  LEA.HI R15, R35, 0x40, RZ, 0x1e ;  /* 0x00000040230f7811 */ /* 0x000fe400078ff0ff */
[----:B------:R-:W-:Y:S01]  /*1400*/  IADD3.X R5, PT, PT, R24, R5, R6, P2, !PT ;  /* 0x0000000518057210 */ /* 0x000fe200017fe406 */
[----:B------:R-:W-:Y:S01]  /*1410*/  IMAD R6, R12, UR9, R7 ;  /* 0x000000090c067c24 */ /* 0x000fe2000f8e0207 */
[----:B------:R-:W-:Y:S01]  /*1420*/  IADD3 R8, P2, P1, R8, R14, R29 ;  /* 0x0000000e08087210 */ /* 0x000fe2000795e01d */
[----:B------:R-:W-:Y:S01]  /*1430*/  IMAD.WIDE.U32 R2, R12, UR8, R2 ;  /* 0x000000080c027c25 */ /* 0x000fe2000f8e0002 */
[----:B------:R-:W-:Y:S01]  /*1440*/  SHF.R.S32.HI R14, RZ, 0x1f, R29 ;  /* 0x0000001fff0e7819 */ /* 0x000fe2000001141d */
[----:B------:R-:W2:Y:S01]  /*1450*/  LDC R12, c[0x0][0x508] ;  /* 0x00014200ff0c7b82 */ /* 0x000ea20000000800 */
[----:B------:R-:W-:Y:S01]  /*1460*/  SHF.R.U32.HI R29, RZ, 0x5, R35 ;  /* 0x00000005ff1d7819 */ /* 0x000fe20000011623 */
[----:B-----5:R-:W-:Y:S01]  /*1470*/  IMAD.WIDE.U32 R4, R34, UR16, R4 ;  /* 0x0000001022047c25 */ /* 0x020fe2000f8e0004 */
[----:B------:R-:W-:-:S03]  /*1480*/  IADD3.X R14, PT, PT, R23, R19, R14, P2, P1 ;  /* 0x00000013170e7210 */ /* 0x000fc600017e240e */
[----:B------:R-:W-:Y:S02]  /*1490*/  IMAD R5, R34, UR17, R5 ;  /* 0x0000001122057c24 */ /* 0x000fe4000f8e0205 */
[----:B------:R-:W-:Y:S02]  /*14a0*/  IMAD.IADD R3, R3, 0x1, R6 ;  /* 0x0000000103037824 */ /* 0x000fe400078e0206 */
[----:B------:R-:W-:-:S04]  /*14b0*/  IMAD.WIDE.U32 R4, R252, UR12, R4 ;  /* 0x0000000cfc047c25 */ /* 0x000fc8000f8e0004 */
[----:B------:R-:W-:Y:S01]  /*14c0*/  IMAD R5, R252, UR13, R5 ;  /* 0x0000000dfc057c24 */ /* 0x000fe2000f8e0205 */
[----:B------:R-:W-:Y:S01]  /*14d0*/  LEA R204, P3, R4, UR14, 0x1 ;  /* 0x0000000e04cc7c11 */ /* 0x000fe2000f8608ff */
[----:B------:R-:W-:Y:S01]  /*14e0*/  IMAD.IADD R19, R18, 0x1, R199 ;  /* 0x0000000112137824 */ /* 0x000fe200078e02c7 */
[----:B------:R-:W3:Y:S01]  /*14f0*/  LDCU.64 UR12, c[0x0][0x550] ;  /* 0x0000aa00ff0c77ac */ /* 0x000ee20008000a00 */
[----:B------:R-:W-:Y:S01]  /*1500*/  IMAD R6, R227, R29, R218 ;  /* 0x0000001de3067224 */ /* 0x000fe200078e02da */
[----:B------:R-:W-:Y:S01]  /*1510*/  LEA.HI.X R205, R4, UR15, R5, 0x1, P3 ;  /* 0x0000000f04cd7c11 */ /* 0x000fe200098f0c05 */
[----:B-1----:R-:W-:-:S04]  /*1520*/  IMAD.WIDE.U32 R4, R16, UR23, RZ ;  /* 0x0000001710047c25 */ /* 0x002fc8000f8e00ff */
[----:B------:R-:W-:Y:S01]  /*1530*/  IMAD R7, R17, UR23, R5 ;  /* 0x0000001711077c24 */ /* 0x000fe2000f8e0205 */
[----:B------:R-:W-:Y:S01]  /*1540*/  SEL R4, R4, RZ, P6 ;  /* 0x000000ff04047207 */ /* 0x000fe20003000000 */
[----:B------:R-:W-:Y:S01]  /*1550*/  IMAD.WIDE.U32 R2, R34, UR10, R2 ;  /* 0x0000000a22027c25 */ /* 0x000fe2000f8e0002 */
[----:B--2---:R-:W-:Y:S02]  /*1560*/  IADD3 R5, PT, PT, R19, -R12, -R207 ;  /* 0x8000000c13057210 */ /* 0x004fe40007ffe8cf */
[----:B------:R-:W-:Y:S01]  /*1570*/  IADD3 R9, P2, P1, R6, R8, R4 ;  /* 0x0000000806097210 */ /* 0x000fe2000795e004 */
[----:B------:R-:W-:Y:S01]  /*1580*/  IMAD R3, R34, UR11, R3 ;  /* 0x0000000b22037c24 */ /* 0x000fe2000f8e0203 */
[----:B------:R-:W-:Y:S01]  /*1590*/  SHF.R.S32.HI R8, RZ, 0x1f, R6 ;  /* 0x0000001fff087819 */ /* 0x000fe20000011406 */
[----:B------:R-:W1:Y:S01]  /*15a0*/  LDCU.64 UR10, c[0x0][0x570] ;  /* 0x0000ae00ff0a77ac */ /* 0x000e620008000a00 */
[----:B------:R-:W-:Y:S01]  /*15b0*/  SEL R6, R7, RZ, P6 ;  /* 0x000000ff07067207 */ /* 0x000fe20003000000 */
[----:B------:R-:W-:Y:S01]  /*15c0*/  IMAD.WIDE.U32 R2, R252, UR8, R2 ;  /* 0x00000008fc027c25 */ /* 0x000fe2000f8e0002 */
[----:B------:R-:W-:-:S02]  /*15d0*/  SHF.R.S32.HI R7, RZ, 0x1f, R5 ;  /* 0x0000001fff077819 */ /* 0x000fc40000011405 */
[----:B------:R-:W-:Y:S01]  /*15e0*/  IADD3.X R6, PT, PT, R8, R14, R6, P2, P1 ;  /* 0x0000000e08067210 */ /* 0x000fe200017e2406 */
[----:B------:R-:W-:Y:S01]  /*15f0*/  IMAD R12, R252, UR9, R3 ;  /* 0x00000009fc0c7c24 */ /* 0x000fe2000f8e0203 */
[----:B------:R-:W-:Y:S01]  /*1600*/  LEA.HI R5, R7, R5, RZ, 0x6 ;  /* 0x0000000507057211 */ /* 0x000fe200078f30ff */
[----:B------:R-:W-:Y:S01]  /*1610*/  IMAD.SHL.U32 R4, R227, 0x40, RZ ;  /* 0x00000040e3047824 */ /* 0x000fe200078e00ff */
[----:B---3--:R-:W-:Y:S01]  /*1620*/  LEA R202, P2, R2, UR12, 0x1 ;  /* 0x0000000c02ca7c11 */ /* 0x008fe2000f8408ff */
[----:B------:R-:W-:Y:S01]  /*1630*/  IMAD R7, R20, 0x40, R21 ;  /* 0x0000004014077824 */ /* 0x000fe200078e0215 */
[----:B------:R-:W-:Y:S02]  /*1640*/  SHF.R.S32.HI R5, RZ, 0x6, R5 ;  /* 0x00000006ff057819 */ /* 0x000fe40000011405 */
[----:B------:R-:W-:Y:S01]  /*1650*/  LEA.HI.X R203, R2, UR13, R12, 0x1, P2 ;  /* 0x0000000d02cb7c11 */ /* 0x000fe200090f0c0c */
[----:B------:R-:W-:Y:S01]  /*1660*/  IMAD R2, R20, 0x40, R22 ;  /* 0x0000004014027824 */ /* 0x000fe200078e0216 */
[----:B------:R-:W-:-:S02]  /*1670*/  VIMNMX R226, PT, PT, RZ, R5, !PT ;  /* 0x00000005ffe27248 */ /* 0x000fc40007fe0100 */
[----:B------:R-:W-:Y:S01]  /*1680*/  IADD3 R3, P1, PT, R4, R9, RZ ;  /* 0x0000000904037210 */ /* 0x000fe20007f3e0ff */
[----:B----4-:R-:W-:Y:S01]  /*1690*/  IMAD.WIDE R210, R2, 0x4, R210 ;  /* 0x0000000402d27825 */ /* 0x010fe200078e02d2 */
[----:B------:R-:W-:Y:S02]  /*16a0*/  ISETP.GT.AND P2, PT, R206, R226, PT ;  /* 0x000000e2ce00720c */ /* 0x000fe40003f44270 */
[----:B------:R-:W-:Y:S01]  /*16b0*/  LEA.HI.X.SX32 R4, R4, R6, 0x1, P1 ;  /* 0x0000000604047211 */ /* 0x000fe200008f0eff */
[----:B------:R-:W-:Y:S01]  /*16c0*/  IMAD.WIDE R6, R7, 0x4, R36 ;  /* 0x0000000407067825 */ /* 0x000fe200078e0224 */
[----:B-1----:R-:W-:-:S03]  /*16d0*/  LEA R196, P1, R3, UR10, 0x2 ;  /* 0x0000000a03c47c11 */ /* 0x002fc6000f8210ff */
[----:B------:R-:W-:Y:S01]  /*16e0*/  IMAD.MOV.U32 R221, RZ, RZ, R6 ;  /* 0x000000ffffdd7224 */ /* 0x000fe200078e0006 */
[----:B------:R-:W-:Y:S01]  /*16f0*/  LEA.HI.X R197, R3, UR11, R4, 0x2, P1 ;  /* 0x0000000b03c57c11 */ /* 0x000fe200088f1404 */
[----:B------:R-:W-:Y:S01]  /*1700*/  IMAD.MOV.U32 R220, RZ, RZ, R7 ;  /* 0x000000ffffdc7224 */ /* 0x000fe200078e0007 */
[----:B------:R-:W-:-:S05]  /*1710*/  IADD3 R17, P1, PT, R252, 0x40, RZ ;  /* 0x00000040fc117810 */ /* 0x000fca0007f3e0ff */
[----:B------:R-:W-:Y:S01]  /*1720*/  IMAD.X R14, RZ, RZ, RZ, P1 ;  /* 0x000000ffff0e7224 */ /* 0x000fe200008e06ff */
[----:B------:R-:W-:Y:S07]  /*1730*/  @P2 BRA `(.L_x_676) ;  /* 0x0000000400b02947 */ /* 0x000fee0003800000 */
        /* <DEDUP_REMOVED lines=12> */
.L_x_677:
[----:B------:R-:W1:Y:S01]  /*1800*/  LDCU.64 UR12, c[0x0][0x5c0] ;  /* 0x0000b800ff0c77ac */ /* 0x000e620008000a00 */
[----:B------:R-:W-:-:S05]  /*1810*/  IADD3 R2, PT, PT, R231, R237, RZ ;  /* 0x000000ede7027210 */ /* 0x000fca0007ffe0ff */
[C---:B-1----:R-:W-:Y:S02]  /*1820*/  IMAD R4, R2.reuse, UR13, RZ ;  /* 0x0000000d02047c24 */ /* 0x042fe4000f8e02ff */
[----:B------:R-:W-:-:S05]  /*1830*/  IMAD.WIDE.U32 R2, R2, UR12, RZ ;  /* 0x0000000c02027c25 */ /* 0x000fca000f8e00ff */
[----:B------:R-:W-:Y:S02]  /*1840*/  IADD3 R7, PT, PT, R3, R4, RZ ;  /* 0x0000000403077210 */ /* 0x000fe40007ffe0ff */
[----:B------:R-:W-:Y:S02]  /*1850*/  MOV R6, R2 ;  /* 0x0000000200067202 */ /* 0x000fe40000000f00 */
.L_x_678:
        /* <DEDUP_REMOVED lines=12> */
.L_x_679:
[----:B------:R-:W1:Y:S01]  /*1920*/  LDCU.64 UR10, c[0x0][0x5c8] ;  /* 0x0000b900ff0a77ac */ /* 0x000e620008000a00 */
[----:B------:R-:W-:-:S05]  /*1930*/  IADD3 R2, PT, PT, R231, R237, RZ ;  /* 0x000000ede7027210 */ /* 0x000fca0007ffe0ff */
[C---:B-1----:R-:W-:Y:S02]  /*1940*/  IMAD R4, R2.reuse, UR11, RZ ;  /* 0x0000000b02047c24 */ /* 0x042fe4000f8e02ff */
[----:B------:R-:W-:-:S05]  /*1950*/  IMAD.WIDE.U32 R2, R2, UR10, RZ ;  /* 0x0000000a02027c25 */ /* 0x000fca000f8e00ff */
[----:B------:R-:W-:Y:S02]  /*1960*/  IADD3 R12, PT, PT, R3, R4, RZ ;  /* 0x00000004030c7210 */ /* 0x000fe40007ffe0ff */
[----:B------:R-:W-:-:S07]  /*1970*/  MOV R9, R2 ;  /* 0x0000000200097202 */ /* 0x000fce0000000f00 */
.L_x_680:
[----:B------:R-:W1:Y:S01]  /*1980*/  LDCU.64 UR8, c[0x0][0x5d8] ;  /* 0x0000bb00ff0877ac */ /* 0x000e620008000a00 */
[----:B------:R-:W-:Y:S01]  /*1990*/  IMAD R4, R25, UR12, RZ ;  /* 0x0000000c19047c24 */ /* 0x000fe2000f8e02ff */
[----:B------:R-:W-:Y:S01]  /*19a0*/  BSSY.RECONVERGENT B0, `(.L_x_681) ;  /* 0x0000015000007945 */ /* 0x000fe20003800200 */
[----:B------:R-:W-:-:S04]  /*19b0*/  IMAD.WIDE.U32 R2, R18, UR12, R10 ;  /* 0x0000000c12027c25 */ /* 0x000fc8000f8e000a */
[----:B------:R-:W-:Y:S01]  /*19c0*/  IMAD R5, R18, UR13, R4 ;  /* 0x0000000d12057c24 */ /* 0x000fe2000f8e0204 */
[----:B------:R-:W-:Y:S02]  /*19d0*/  IADD3 R4, P0, PT, R6, R2, RZ ;  /* 0x0000000206047210 */ /* 0x000fe40007f1e0ff */
[----:B------:R-:W-:Y:S02]  /*19e0*/  IADD3 R2, PT, PT, -R18, R207, RZ ;  /* 0x000000cf12027210 */ /* 0x000fe40007ffe1ff */
[----:B------:R-:W-:Y:S02]  /*19f0*/  IADD3.X R5, PT, PT, R7, R3, R5, P0, !PT ;  /* 0x0000000307057210 */ /* 0x000fe400007fe405 */
[-C--:B------:R-:W-:Y:S02]  /*1a00*/  ISETP.GE.AND P2, PT, R252, R2.reuse, PT ;  /* 0x00000002fc00720c */ /* 0x080fe40003f46270 */
[----:B------:R-:W-:Y:S01]  /*1a10*/  ISETP.GE.AND P1, PT, R15, R2, PT ;  /* 0x000000020f00720c */ /* 0x000fe20003f26270 */
[----:B-1----:R-:W-:-:S04]  /*1a20*/  IMAD.WIDE.U32 R4, R34, UR8, R4 ;  /* 0x0000000822047c25 */ /* 0x002fc8000f8e0004 */
[----:B------:R-:W-:-:S06]  /*1a30*/  IMAD R8, R34, UR9, R5 ;  /* 0x0000000922087c24 */ /* 0x000fcc000f8e0205 */
[----:B------:R-:W-:Y:S05]  /*1a40*/  @P2 BRA `(.L_x_682) ;  /* 0x0000000000282947 */ /* 0x000fea0003800000 */
        /* <DEDUP_REMOVED lines=10> */
.L_x_682:
[----:B------:R-:W-:Y:S05]  /*1af0*/  BSYNC.RECONVERGENT B0 ;  /* 0x0000000000007941 */ /* 0x000fea0003800200 */
.L_x_681:
        /* <DEDUP_REMOVED lines=13> */
.L_x_684:
[----:B------:R-:W-:Y:S05]  /*1bd0*/  BSYNC.RECONVERGENT B0 ;  /* 0x0000000000007941 */ /* 0x000fea0003800200 */
.L_x_683:
[----:B------:R-:W3:Y:S01]  /*1be0*/  LDCU.64 UR8, c[0x0][0x5e0] ;  /* 0x0000bc00ff0877ac */ /* 0x000ee20008000a00 */
[----:B-12---:R-:W-:Y:S01]  /*1bf0*/  IMAD.WIDE.U32 R2, R18, UR10, R10 ;  /* 0x0000000a12027c25 */ /* 0x006fe2000f8e000a */
[----:B------:R-:W-:Y:S03]  /*1c00*/  BSSY.RECONVERGENT B0, `(.L_x_685) ;  /* 0x0000012000007945 */ /* 0x000fe60003800200 */
[----:B------:R-:W-:-:S04]  /*1c10*/  IMAD R4, R25, UR10, RZ ;  /* 0x0000000a19047c24 */ /* 0x000fc8000f8e02ff */
[----:B------:R-:W-:Y:S01]  /*1c20*/  IMAD R5, R18, UR11, R4 ;  /* 0x0000000b12057c24 */ /* 0x000fe2000f8e0204 */
[----:B------:R-:W-:-:S04]  /*1c30*/  IADD3 R4, P0, PT, R9, R2, RZ ;  /* 0x0000000209047210 */ /* 0x000fc80007f1e0ff */
[----:B------:R-:W-:-:S03]  /*1c40*/  IADD3.X R5, PT, PT, R12, R3, R5, P0, !PT ;  /* 0x000000030c057210 */ /* 0x000fc600007fe405 */
[----:B---3--:R-:W-:-:S04]  /*1c50*/  IMAD.WIDE.U32 R4, R34, UR8, R4 ;  /* 0x0000000822047c25 */ /* 0x008fc8000f8e0004 */
        /* <DEDUP_REMOVED lines=12> */
.L_x_686:
[----:B------:R-:W-:Y:S05]  /*1d20*/  BSYNC.RECONVERGENT B0 ;  /* 0x0000000000007941 */ /* 0x000fea0003800200 */
.L_x_685:
        /* <DEDUP_REMOVED lines=13> */
.L_x_676:
[----:B------:R-:W1:Y:S01]  /*1e00*/  LDCU.64 UR10, c[0x0][0x3d0] ;  /* 0x00007a00ff0a77ac */ /* 0x000e620008000a00 */
[----:B------:R-:W-:Y:S01]  /*1e10*/  IMAD.IADD R6, R207, 0x1, -R18 ;  /* 0x00000001cf067824 */ /* 0x000fe200078e0a12 */
[----:B------:R-:W2:Y:S01]  /*1e20*/  LDC.64 R224, c[0x0][0x528] ;  /* 0x00014a00ffe07b82 */ /* 0x000ea20000000a00 */
[----:B------:R-:W-:Y:S01]  /*1e30*/  IMAD R8, R25, UR20, RZ ;  /* 0x0000001419087c24 */ /* 0x000fe2000f8e02ff */
[----:B------:R-:W3:Y:S01]  /*1e40*/  LDCU.64 UR8, c[0x0][0x3d8] ;  /* 0x00007b00ff0877ac */ /* 0x000ee20008000a00 */
[--C-:B------:R-:W-:Y:S01]  /*1e50*/  IMAD.WIDE.U32 R4, R18, UR20, R10.reuse ;  /* 0x0000001412047c25 */ /* 0x100fe2000f8e000a */
[-C--:B------:R-:W-:Y:S02]  /*1e60*/  ISETP.GE.AND P3, PT, R252, R6.reuse, PT ;  /* 0x00000006fc00720c */ /* 0x080fe40003f66270 */
[----:B------:R-:W-:Y:S01]  /*1e70*/  ISETP.GE.AND P2, PT, R15, R6, PT ;  /* 0x000000060f00720c */ /* 0x000fe20003f46270 */
[----:B------:R-:W-:Y:S01]  /*1e80*/  IMAD.WIDE.U32 R2, R18, UR18, R10 ;  /* 0x0000001212027c25 */ /* 0x000fe2000f8e000a */
[----:B------:R-:W-:-:S03]  /*1e90*/  IADD3 R4, P1, PT, R30, R4, RZ ;  /* 0x000000041e047210 */ /* 0x000fc60007f3e0ff */
[----:B------:R-:W-:Y:S01]  /*1ea0*/  IMAD R7, R25, UR18, RZ ;  /* 0x0000001219077c24 */ /* 0x000fe2000f8e02ff */
[----:B------:R-:W-:Y:S01]  /*1eb0*/  IADD3 R6, P0, PT, R26, R2, RZ ;  /* 0x000000021a067210 */ /* 0x000fe20007f1e0ff */
[----:B------:R-:W-:Y:S02]  /*1ec0*/  IMAD R8, R18, UR21, R8 ;  /* 0x0000001512087c24 */ /* 0x000fe4000f8e0208 */
[----:B------:R-:W-:Y:S01]  /*1ed0*/  IMAD R16, R20, -0x40, R199 ;  /* 0xffffffc014107824 */ /* 0x000fe200078e02c7 */
[----:B------:R-:W-:Y:S01]  /*1ee0*/  @P6 BAR.SYNC.DEFER_BLOCKING 0x0 ;  /* 0x0000000000006b1d */ /* 0x000fe20000010000 */
[----:B------:R-:W-:Y:S01]  /*1ef0*/  IMAD R7, R18, UR19, R7 ;  /* 0x0000001312077c24 */ /* 0x000fe2000f8e0207 */
[----:B------:R-:W-:Y:S01]  /*1f00*/  IADD3.X R5, PT, PT, R31, R5, R8, P1, !PT ;  /* 0x000000051f057210 */ /* 0x000fe20000ffe408 */
[----:B-1----:R-:W-:Y:S01]  /*1f10*/  IMAD R2, R28, UR10, RZ ;  /* 0x0000000a1c027c24 */ /* 0x002fe2000f8e02ff */
[----:B------:R-:W-:Y:S01]  /*1f20*/  ISETP.GE.AND P4, PT, R252, R16, PT ;  /* 0x00000010fc00720c */ /* 0x000fe20003f86270 */
[----:B---3--:R-:W-:-:S03]  /*1f30*/  IMAD R8, R28, UR8, RZ ;  /* 0x000000081c087c24 */ /* 0x008fc6000f8e02ff */
[----:B------:R-:W1:Y:S01]  /*1f40*/  @!P3 LDC.64 R24, c[0x0][0x388] ;  /* 0x0000e200ff18bb82 */ /* 0x000e620000000a00 */
[----:B------:R-:W-:Y:S01]  /*1f50*/  IADD3.X R7, PT, PT, R27, R3, R7, P0, !PT ;  /* 0x000000031b077210 */ /* 0x000fe200007fe407 */
[C---:B------:R-:W-:Y:S01]  /*1f60*/  IMAD R9, R13.reuse, UR11, R2 ;  /* 0x0000000b0d097c24 */ /* 0x040fe2000f8e0202 */
[----:B------:R-:W3:Y:S01]  /*1f70*/  S2R R251, SR_TID.X ;  /* 0x0000000000fb7919 */ /* 0x000ee20000002100 */
[C---:B------:R-:W-:Y:S01]  /*1f80*/  IMAD.WIDE.U32 R2, R13.reuse, UR10, R4 ;  /* 0x0000000a0d027c25 */ /* 0x040fe2000f8e0004 */
[----:B------:R-:W-:Y:S01]  /*1f90*/  LOP3.LUT R4, R20, 0x80000001, RZ, 0xc0, !PT ;  /* 0x8000000114047812 */ /* 0x000fe200078ec0ff */
[----:B------:R-:W4:Y:S02]  /*1fa0*/  LDCU UR12, c[0x0][0x45c] ;  /* 0x00008b80ff0c77ac */ /* 0x000f240008000800 */
[----:B------:R-:W2:Y:S01]  /*1fb0*/  @!P2 LDC.64 R26, c[0x0][0x388] ;  /* 0x0000e200ff1aab82 */ /* 0x000ea20000000a00 */
[C---:B------:R-:W-:Y:S01]  /*1fc0*/  IMAD R8, R13.reuse, UR9, R8 ;  /* 0x000000090d087c24 */ /* 0x040fe2000f8e0208 */
[----:B------:R-:W-:Y:S01]  /*1fd0*/  ISETP.NE.AND P5, PT, R4, 0x1, PT ;  /* 0x000000010400780c */ /* 0x000fe20003fa5270 */
[----:B------:R-:W-:Y:S01]  /*1fe0*/  IMAD.WIDE.U32 R6, R13, UR8, R6 ;  /* 0x000000080d067c25 */ /* 0x000fe2000f8e0006 */
[----:B------:R-:W4:Y:S02]  /*1ff0*/  LDCU UR9, c[0x0][0x3b0] ;  /* 0x00007600ff0977ac */ /* 0x000f240008000800 */
[----:B------:R-:W-:Y:S01]  /*2000*/  SEL R177, RZ, 0x3000, P5 ;  /* 0x00003000ffb17807 */ /* 0x000fe20002800000 */
[----:B------:R-:W-:Y:S01]  /*2010*/  IMAD.IADD R5, R3, 0x1, R9 ;  /* 0x0000000103057824 */ /* 0x000fe200078e0209 */
[----:B------:R-:W4:Y:S01]  /*2020*/  @!P3 LDC.64 R20, c[0x0][0x390] ;  /* 0x0000e400ff14bb82 */ /* 0x000f220000000a00 */
[----:B------:R-:W-:Y:S01]  /*2030*/  @!P3 IMAD.MOV.U32 R4, RZ, RZ, R2 ;  /* 0x000000ffff04b224 */ /* 0x000fe200078e0002 */
[----:B------:R-:W-:Y:S01]  /*2040*/  @!PT LDS RZ, [RZ] ;  /* 0x00000000fffff984 */ /* 0x000fe20000000800 */
[----:B------:R-:W-:Y:S01]  /*2050*/  @!PT LDS RZ, [RZ] ;  /* 0x00000000fffff984 */ /* 0x000fe20000000800 */
[----:B------:R-:W-:Y:S01]  /*2060*/  @!PT LDS RZ, [RZ] ;  /* 0x00000000fffff984 */ /* 0x000fe20000000800 */
[----:B------:R-:W-:Y:S01]  /*2070*/  @!P4 LDGSTS.E.BYPASS.LTC128B.128 [R209+0x6000], desc[UR26][R202.64] ;  /* 0x06000000cad1cfae */ /* 0x000fe2000b981a1a */
[----:B------:R-:W-:Y:S01]  /*2080*/  IMAD.IADD R3, R7, 0x1, R8 ;  /* 0x0000000107037824 */ /* 0x000fe200078e0208 */
[----:B------:R-:W3:Y:S01]  /*2090*/  LDCU UR8, c[0x0][0x590] ;  /* 0x0000b200ff0877ac */ /* 0x000ee20008000800 */
[----:B------:R-:W-:Y:S01]  /*20a0*/  @!P2 IMAD.MOV.U32 R8, RZ, RZ, R2 ;  /* 0x000000ffff08a224 */ /* 0x000fe200078e0002 */
[----:B------:R-:W-:Y:S01]  /*20b0*/  @!P4 LDGSTS.E.BYPASS.LTC128B.128 [R209+0x7000], desc[UR26][R202.64+0x40] ;  /* 0x07000040cad1cfae */ /* 0x000fe2000b981a1a */
[--C-:B------:R-:W-:Y:S01]  /*20c0*/  @!P2 IMAD.MOV.U32 R9, RZ, RZ, R5.reuse ;  /* 0x000000ffff09a224 */ /* 0x100fe200078e0005 */
[----:B------:R-:W3:Y:S01]  /*20d0*/  @!P2 LDC.64 R22, c[0x0][0x390] ;  /* 0x0000e400ff16ab82 */ /* 0x000ee20000000a00 */
[----:B------:R-:W-:Y:S01]  /*20e0*/  @!P2 IMAD R7, R14, UR20, RZ ;  /* 0x000000140e07ac24 */ /* 0x000fe2000f8e02ff */
[----:B------:R-:W-:Y:S01]  /*20f0*/  @!P4 LDGSTS.E.BYPASS.LTC128B.128 [R209+0x8000], desc[UR26][R202.64+0x80] ;  /* 0x08000080cad1cfae */ /* 0x000fe2000b981a1a */
[----:B------:R-:W-:-:S04]  /*2100*/  @!P3 IMAD.WIDE.U32 R10, R252, UR20, R4 ;  /* 0x00000014fc0abc25 */ /* 0x000fc8000f8e0004 */
[----:B------:R-:W-:Y:S01]  /*2110*/  IMAD.MOV.U32 R217, RZ, RZ, 0x7f800000 ;  /* 0x7f800000ffd97424 */ /* 0x000fe200078e00ff */
[----:B------:R2:W-:Y:S01]  /*2120*/  @P4 STS.128 [R209+0x6000], RZ ;  /* 0x006000ffd1004388 */ /* 0x0005e20000000c00 */
[--C-:B------:R-:W-:Y:S01]  /*2130*/  @!P3 IMAD.MOV.U32 R2, RZ, RZ, R6.reuse ;  /* 0x000000ffff02b224 */ /* 0x100fe200078e0006 */
[----:B------:R-:W3:Y:S01]  /*2140*/  LDC R213, c[0x0][0x44c] ;  /* 0x00011300ffd57b82 */ /* 0x000ee20000000800 */
[----:B------:R-:W-:Y:S01]  /*2150*/  @!P2 IMAD.MOV.U32 R12, RZ, RZ, R6 ;  /* 0x000000ffff0ca224 */ /* 0x000fe200078e0006 */
[----:B------:R2:W-:Y:S01]  /*2160*/  @P4 STS.128 [R209+0x7000], RZ ;  /* 0x007000ffd1004388 */ /* 0x0005e20000000c00 */
[C---:B------:R-:W-:Y:S02]  /*2170*/  @!P2 IMAD R7, R17.reuse, UR21, R7 ;  /* 0x000000151107ac24 */ /* 0x040fe4000f8e0207 */
[----:B------:R-:W-:Y:S01]  /*2180*/  IMAD.MOV.U32 R216, RZ, RZ, 0x7f800000 ;  /* 0x7f800000ffd87424 */ /* 0x000fe200078e00ff */
[----:B------:R2:W-:Y:S01]  /*2190*/  @P4 STS.128 [R209+0x8000], RZ ;  /* 0x008000ffd1004388 */ /* 0x0005e20000000c00 */
[----:B------:R-:W-:Y:S01]  /*21a0*/  @!P2 IMAD.WIDE.U32 R4, R17, UR20, R8 ;  /* 0x000000141104ac25 */ /* 0x000fe2000f8e0008 */
[----:B-1----:R-:W-:-:S03]  /*21b0*/  @!P3 LEA R8, P1, R10, R24, 0x1 ;  /* 0x000000180a08b211 */ /* 0x002fc600078208ff */
[----:B------:R-:W-:Y:S02]  /*21c0*/  IMAD.MOV.U32 R215, RZ, RZ, 0x7f800000 ;  /* 0x7f800000ffd77424 */ /* 0x000fe400078e00ff */
[----:B------:R-:W-:Y:S01]  /*21d0*/  IMAD.MOV.U32 R214, RZ, RZ, 0x7f800000 ;  /* 0x7f800000ffd67424 */ /* 0x000fe200078e00ff */
[----:B------:R-:W-:Y:S01]  /*21e0*/  LOP3.LUT R212, R29, 0x1, RZ, 0xc0, !PT ;  /* 0x000000011dd47812 */ /* 0x000fe200078ec0ff */
[----:B------:R-:W-:Y:S02]  /*21f0*/  @!P2 IMAD R6, R14, UR18, RZ ;  /* 0x000000120e06ac24 */ /* 0x000fe4000f8e02ff */
[----:B------:R-:W-:Y:S02]  /*2200*/  IMAD.MOV.U32 R164, RZ, RZ, 0x20 ;  /* 0x00000020ffa47424 */ /* 0x000fe400078e00ff */
[----:B------:R-:W-:Y:S01]  /*2210*/  IMAD.MOV.U32 R238, RZ, RZ, 0x10 ;  /* 0x00000010ffee7424 */ /* 0x000fe200078e00ff */
[----:B------:R-:W-:Y:S01]  /*2220*/  IADD3 R236, PT, PT, R19, 0x80, -R207 ;  /* 0x0000008013ec7810 */ /* 0x000fe20007ffe8cf */
[----:B------:R-:W-:Y:S01]  /*2230*/  @!P3 IMAD R9, R252, UR21, R11 ;  /* 0x00000015fc09bc24 */ /* 0x000fe2000f8e020b */
[----:B------:R-:W-:Y:S01]  /*2240*/  CS2R R126, SRZ ;  /* 0x00000000007e7805 */ /* 0x000fe2000001ff00 */
[----:B------:R-:W-:Y:S01]  /*2250*/  IMAD.IADD R208, R209, 0x1, R177 ;  /* 0x00000001d1d07824 */ /* 0x000fe200078e02b1 */
[----:B------:R-:W-:Y:S01]  /*2260*/  CS2R R124, SRZ ;  /* 0x00000000007c7805 */ /* 0x000fe2000001ff00 */
[----:B------:R-:W-:Y:S01]  /*2270*/  @!P2 IMAD R11, R17, UR19, R6 ;  /* 0x00000013110bac24 */ /* 0x000fe2000f8e0206 */
[----:B--2---:R-:W-:Y:S01]  /*2280*/  @!P2 LEA R6, P0, R4, R26, 0x1 ;  /* 0x0000001a0406a211 */ /* 0x004fe200078008ff */
[----:B------:R-:W-:Y:S01]  /*2290*/  @!P2 IMAD.IADD R7, R5, 0x1, R7 ;  /* 0x000000010507a824 */ /* 0x000fe200078e0207 */
[----:B------:R-:W-:Y:S01]  /*22a0*/  @!P3 LEA.HI.X R9, R10, R25, R9, 0x1, P1 ;  /* 0x000000190a09b211 */ /* 0x000fe200008f0c09 */
[----:B------:R-:W-:Y:S01]  /*22b0*/  @!P3 IMAD.WIDE.U32 R14, R252, UR18, R2 ;  /* 0x00000012fc0ebc25 */ /* 0x000fe2000f8e0002 */
[----:B------:R-:W-:Y:S01]  /*22c0*/  @!PT LDS RZ, [RZ] ;  /* 0x00000000fffff984 */ /* 0x000fe20000000800 */
[----:B------:R-:W-:Y:S01]  /*22d0*/  @!PT LDS RZ, [RZ] ;  /* 0x00000000fffff984 */ /* 0x000fe20000000800 */
[----:B------:R-:W-:Y:S01]  /*22e0*/  @!PT LDS RZ, [RZ] ;  /* 0x00000000fffff984 */ /* 0x000fe20000000800 */
[----:B------:R-:W-:Y:S01]  /*22f0*/  @!P4 LDGSTS.E.BYPASS.LTC128B.128 [R208], desc[UR26][R204.64] ;  /* 0x00000000ccd0cfae */ /* 0x000fe2000b981a1a */
[----:B------:R-:W-:-:S02]  /*2300*/  CS2R R130, SRZ ;  /* 0x0000000000827805 */ /* 0x000fc4000001ff00 */
[----:B------:R-:W-:Y:S01]  /*2310*/  @!P2 LEA.HI.X R7, R4, R27, R7, 0x1, P0 ;  /* 0x0000001b0407a211 */ /* 0x000fe200000f0c07 */
[----:B------:R-:W-:Y:S01]  /*2320*/  @!P2 IMAD.MOV.U32 R13, RZ, RZ, R3 ;  /* 0x000000ffff0da224 */ /* 0x000fe200078e0003 */
[----:B------:R-:W-:Y:S01]  /*2330*/  @!P4 LDGSTS.E.BYPASS.LTC128B.128 [R208+0x1000], desc[UR26][R204.64+0x40] ;  /* 0x01000040ccd0cfae */ /* 0x000fe2000b981a1a */
[----:B------:R-:W-:Y:S01]  /*2340*/  @!P3 IMAD R3, R252, UR19, R15 ;  /* 0x00000013fc03bc24 */ /* 0x000fe2000f8e020f */
[C---:B----4-:R-:W-:Y:S01]  /*2350*/  @!P3 LEA R4, P1, R14.reuse, R20, 0x1 ;  /* 0x000000140e04b211 */ /* 0x050fe200078208ff */
[----:B------:R-:W-:Y:S01]  /*2360*/  @!P2 IMAD.WIDE.U32 R12, R17, UR18, R12 ;  /* 0x00000012110cac25 */ /* 0x000fe2000f8e000c */
[----:B------:R-:W-:Y:S01]  /*2370*/  @!P4 LDGSTS.E.BYPASS.LTC128B.128 [R208+0x2000], desc[UR26][R204.64+0x80] ;  /* 0x02000080ccd0cfae */ /* 0x000fe2000b981a1a */
[----:B------:R-:W-:Y:S02]  /*2380*/  CS2R R128, SRZ ;  /* 0x0000000000807805 */ /* 0x000fe4000001ff00 */
[----:B------:R-:W-:Y:S01]  /*2390*/  @!P3 LEA.HI.X R5, R14, R21, R3, 0x1, P1 ;  /* 0x000000150e05b211 */ /* 0x000fe200008f0c03 */
[----:B------:R-:W-:Y:S01]  /*23a0*/  @!P2 IMAD.IADD R10, R13, 0x1, R11 ;  /* 0x000000010d0aa824 */ /* 0x000fe200078e020b */
[----:B------:R1:W-:Y:S01]  /*23b0*/  @P4 STS.128 [R208], RZ ;  /* 0x000000ffd0004388 */ /* 0x0003e20000000c00 */
[----:B---3--:R-:W-:Y:S01]  /*23c0*/  @!P2 LEA R2, P0, R12, R22, 0x1 ;  /* 0x000000160c02a211 */ /* 0x008fe200078008ff */
[----:B------:R-:W-:Y:S01]  /*23d0*/  VIADD R235, R18, 0x80 ;  /* 0x0000008012eb7836 */ /* 0x000fe20000000000 */
[----:B------:R-:W-:Y:S01]  /*23e0*/  CS2R R122, SRZ ;  /* 0x00000000007a7805 */ /* 0x000fe2000001ff00 */
[----:B------:R1:W-:Y:S01]  /*23f0*/  @P4 STS.128 [R208+0x1000], RZ ;  /* 0x001000ffd0004388 */ /* 0x0003e20000000c00 */
[----:B------:R-:W-:Y:S01]  /*2400*/  @!P2 LEA.HI.X R3, R12, R23, R10, 0x1, P0 ;  /* 0x000000170c03a211 */ /* 0x000fe200000f0c0a */
[----:B------:R-:W-:Y:S01]  /*2410*/  IMAD.SHL.U32 R227, R227, 0x8, RZ ;  /* 0x00000008e3e37824 */ /* 0x000fe200078e00ff */
[----:B------:R-:W-:Y:S01]  /*2420*/  CS2R R120, SRZ ;  /* 0x0000000000787805 */ /* 0x000fe2000001ff00 */
[----:B------:R1:W-:Y:S01]  /*2430*/  @P4 STS.128 [R208+0x2000], RZ ;  /* 0x002000ffd0004388 */ /* 0x0003e20000000c00 */
[C---:B------:R-:W-:Y:S01]  /*2440*/  VIADD R233, R182.reuse, 0x15040 ;  /* 0x00015040b6e97836 */ /* 0x040fe20000000000 */
[----:B------:R-:W-:Y:S01]  /*2450*/  CS2R R118, SRZ ;  /* 0x0000000000767805 */ /* 0x000fe2000001ff00 */
[----:B------:R-:W-:Y:S01]  /*2460*/  VIADD R234, R182, 0x15020 ;  /* 0x00015020b6ea7836 */ /* 0x000fe20000000000 */
        /* <DEDUP_REMOVED lines=15> */
[----:B------:R1:W-:Y:S01]  /*2560*/  @P3 STS.128 [R209+0x9000], RZ ;  /* 0x009000ffd1003388 */ /* 0x0003e20000000c00 */
[----:B------:R-:W-:Y:S02]  /*2570*/  CS2R R94, SRZ ;  /* 0x00000000005e7805 */ /* 0x000fe4000001ff00 */
[----:B------:R-:W-:Y:S02]  /*2580*/  CS2R R92, SRZ ;  /* 0x00000000005c7805 */ /* 0x000fe4000001ff00 */
[----:B------:R-:W-:Y:S01]  /*2590*/  CS2R R98, SRZ ;  /* 0x0000000000627805 */ /* 0x000fe2000001ff00 */
[----:B------:R1:W-:Y:S01]  /*25a0*/  @P3 STS.128 [R209+0xb000], RZ ;  /* 0x00b000ffd1003388 */ /* 0x0003e20000000c00 */
        /* <DEDUP_REMOVED lines=40> */
[----:B------:R-:W-:Y:S01]  /*2830*/  CS2R R36, SRZ ;  /* 0x0000000000247805 */ /* 0x000fe2000001ff00 */
[----:B------:R-:W3:Y:S01]  /*2840*/  LDCU UR10, c[0x0][0x3e0] ;  /* 0x00007c00ff0a77ac */ /* 0x000ee20008000800 */
[----:B------:R-:W-:Y:S01]  /*2850*/  @!P3 LDGSTS.E.BYPASS.LTC128B.128 [R209+0x13000], desc[UR26][R4.64+0x80] ;  /* 0x1300008004d1bfae */ /* 0x000fe2000b981a1a */
[----:B------:R-:W4:Y:S03]  /*2860*/  LDCU.U8 UR11, c[0x0][0x4f8] ;  /* 0x00009f00ff0b77ac */ /* 0x000f260008000000 */
[----:B------:R1:W-:Y:S04]  /*2870*/  @P3 STS.128 [R209+0xf000], RZ ;  /* 0x00f000ffd1003388 */ /* 0x0003e80000000c00 */
[----:B------:R1:W-:Y:S04]  /*2880*/  @P3 STS.128 [R209+0x11000], RZ ;  /* 0x011000ffd1003388 */ /* 0x0003e80000000c00 */
[----:B------:R1:W-:Y:S04]  /*2890*/  @P3 STS.128 [R209+0x13000], RZ ;  /* 0x013000ffd1003388 */ /* 0x0003e80000000c00 */
[----:B------:R1:W-:Y:S04]  /*28a0*/  @P2 STS.128 [R209+0x10000], RZ ;  /* 0x010000ffd1002388 */ /* 0x0003e80000000c00 */
[----:B------:R1:W-:Y:S04]  /*28b0*/  @P2 STS.128 [R209+0x12000], RZ ;  /* 0x012000ffd1002388 */ /* 0x0003e80000000c00 */
[----:B------:R1:W-:Y:S04]  /*28c0*/  @P2 STS.128 [R209+0x14000], RZ ;  /* 0x014000ffd1002388 */ /* 0x0003e80000000c00 */
[----:B------:R-:W-:Y:S01]  /*28d0*/  @!PT LDS RZ, [RZ] ;  /* 0x00000000fffff984 */ /* 0x000fe20000000800 */
[----:B------:R-:W-:Y:S01]  /*28e0*/  @!PT LDS RZ, [RZ] ;  /* 0x00000000fffff984 */ /* 0x000fe20000000800 */
[----:B------:R-:W-:Y:S01]  /*28f0*/  @!PT LDS RZ, [RZ] ;  /* 0x00000000fffff984 */ /* 0x000fe20000000800 */
[----:B------:R-:W-:Y:S04]  /*2900*/  @!P2 LDGSTS.E.BYPASS.LTC128B.128 [R209+0x10000], desc[UR26][R2.64] ;  /* 0x1000000002d1afae */ /* 0x000fe8000b981a1a */
[----:B------:R-:W-:Y:S04]  /*2910*/  @!P2 LDGSTS.E.BYPASS.LTC128B.128 [R209+0x12000], desc[UR26][R2.64+0x40] ;  /* 0x1200004002d1afae */ /* 0x000fe8000b981a1a */
[----:B------:R3:W-:Y:S01]  /*2920*/  @!P2 LDGSTS.E.BYPASS.LTC128B.128 [R209+0x14000], desc[UR26][R2.64+0x80] ;  /* 0x1400008002d1afae */ /* 0x0007e2000b981a1a */
[----:B------:R-:W-:-:S03]  /*2930*/  ISETP.GE.AND P3, PT, R223, R16, PT ;  /* 0x00000010df00720c */ /* 0x000fc60003f66270 */
[----:B------:R-:W0:Y:S04]  /*2940*/  LDGDEPBAR ;  /* 0x00000000000079af */ /* 0x000e280000000000 */
[----:B------:R-:W4:Y:S04]  /*2950*/  LDG.E.64 R4, desc[UR26][R224.64+0x8] ;  /* 0x0000081ae0047981 */ /* 0x000f28000c1e1b00 */
[----:B------:R-:W4:Y:S01]  /*2960*/  LDG.E.64 R224, desc[UR26][R224.64] ;  /* 0x0000001ae0e07981 */ /* 0x000f22000c1e1b00 */
[C---:B--2---:R-:W-:Y:S01]  /*2970*/  VIADD R6, R223.reuse, 0x8 ;  /* 0x00000008df067836 */ /* 0x044fe20000000000 */
[C---:B---3--:R-:W-:Y:S01]  /*2980*/  LOP3.LUT R3, R223.reuse, 0x20, RZ, 0xfc, !PT ;  /* 0x00000020df037812 */ /* 0x048fe200078efcff */
[----:B------:R-:W-:-:S03]  /*2990*/  VIADD R2, R223, 0x28 ;  /* 0x00000028df027836 */ /* 0x000fc60000000000 */
[-C--:B------:R-:W-:Y:S02]  /*29a0*/  ISETP.GE.AND P2, PT, R6, R16.reuse, PT ;  /* 0x000000100600720c */ /* 0x080fe40003f46270 */
[-C--:B------:R-:W-:Y:S02]  /*29b0*/  ISETP.GE.AND P1, PT, R3, R16.reuse, PT ;  /* 0x000000100300720c */ /* 0x080fe40003f26270 */
[----:B------:R-:W-:Y:S01]  /*29c0*/  ISETP.GE.AND P0, PT, R2, R16, PT ;  /* 0x000000100200720c */ /* 0x000fe20003f06270 */
[----:B------:R-:W-:-:S05]  /*29d0*/  IMAD.WIDE.U32 R2, R223, 0x4, R210 ;  /* 0x00000004df027825 */ /* 0x000fca00078e00d2 */
[----:B------:R-:W5:Y:S04]  /*29e0*/  @!P3 LDG.E R217, desc[UR26][R2.64] ;  /* 0x0000001a02d9b981 */ /* 0x000f68000c1e1900 */
[----:B------:R-:W5:Y:S04]  /*29f0*/  @!P2 LDG.E R216, desc[UR26][R2.64+0x20] ;  /* 0x0000201a02d8a981 */ /* 0x000f68000c1e1900 */
[----:B------:R-:W5:Y:S04]  /*2a00*/  @!P1 LDG.E R215, desc[UR26][R2.64+0x80] ;  /* 0x0000801a02d79981 */ /* 0x000f68000c1e1900 */
[----:B------:R2:W5:Y:S01]  /*2a10*/  @!P0 LDG.E R214, desc[UR26][R2.64+0xa0] ;  /* 0x0000a01a02d68981 */ /* 0x000562000c1e1900 */
[----:B------:R-:W-:Y:S01]  /*2a20*/  LOP3.LUT P0, RZ, R35, 0x4, RZ, 0xc0, !PT ;  /* 0x0000000423ff7812 */ /* 0x000fe2000780c0ff */
[----:B------:R-:W-:Y:S01]  /*2a30*/  IMAD R212, R206, 0x4, R212 ;  /* 0x00000004ced47824 */ /* 0x000fe200078e02d4 */
[----:B------:R-:W-:Y:S01]  /*2a40*/  LOP3.LUT P3, RZ, R251, 0x4, RZ, 0xc0, !PT ;  /* 0x00000004fbff7812 */ /* 0x000fe2000786c0ff */
[--C-:B------:R-:W-:Y:S01]  /*2a50*/  IMAD.IADD R180, R181, 0x1, R177.reuse ;  /* 0x00000001b5b47824 */ /* 0x100fe200078e02b1 */
[----:B------:R-:W-:Y:S01]  /*2a60*/  SEL R164, R164, 0xffffffe0, !P0 ;  /* 0xffffffe0a4a47807 */ /* 0x000fe20004000000 */
[----:B------:R-:W-:Y:S01]  /*2a70*/  VIADD R212, R212, 0xfffffffc ;  /* 0xfffffffcd4d47836 */ /* 0x000fe20000000000 */
[----:B------:R-:W-:Y:S01]  /*2a80*/  SEL R238, R238, 0xfffffff0, !P3 ;  /* 0xfffffff0eeee7807 */ /* 0x000fe20005800000 */
[----:B------:R-:W-:Y:S01]  /*2a90*/  IMAD.IADD R177, R0, 0x1, R177 ;  /* 0x0000000100b17824 */ /* 0x000fe200078e02b1 */
[----:B------:R-:W-:Y:S01]  /*2aa0*/  USHF.L.U32 UR9, UR9, 0x6, URZ ;  /* 0x0000000609097899 */ /* 0x000fe200080006ff */
[----:B------:R-:W-:Y:S01]  /*2ab0*/  IMAD.IADD R178, R179, 0x1, R164 ;  /* 0x00000001b3b27824 */ /* 0x000fe200078e02a4 */
[----:B------:R-:W-:Y:S01]  /*2ac0*/  USHF.L.U32 UR8, UR8, 0x6, URZ ;  /* 0x0000000608087899 */ /* 0x000fe200080006ff */
[----:B------:R-:W-:-:S02]  /*2ad0*/  IMAD.IADD R198, R201, 0x1, R238 ;  /* 0x00000001c9c67824 */ /* 0x000fc400078e02ee */
[----:B--2---:R-:W-:Y:S01]  /*2ae0*/  IMAD R2, R33, R32, R34 ;  /* 0x0000002021027224 */ /* 0x004fe200078e0222 */
[----:B------:R-:W-:-:S03]  /*2af0*/  IADD3 R3, PT, PT, R222, R223, R207 ;  /* 0x000000dfde037210 */ /* 0x000fc60007ffe0cf */
[----:B------:R-:W-:Y:S01]  /*2b00*/  IMAD.SHL.U32 R2, R2, 0x20, RZ ;  /* 0x0000002002027824 */ /* 0x000fe200078e00ff */
[----:B------:R-:W-:-:S04]  /*2b10*/  IADD3 R199, PT, PT, R3, -0x1f, -R199 ;  /* 0xffffffe103c77810 */ /* 0x000fc80007ffe8c7 */
[----:B----4-:R-:W-:Y:S02]  /*2b20*/  IADD3 R218, P2, P1, R2, R4, R218 ;  /* 0x0000000402da7210 */ /* 0x010fe4000795e0da */
[----:B------:R-:W-:-:S03]  /*2b30*/  SHF.R.S32.HI R2, RZ, 0x1f, R2 ;  /* 0x0000001fff027819 */ /* 0x000fc60000011402 */
[----:B------:R-:W-:Y:S01]  /*2b40*/  IMAD.WIDE.U32 R218, R218, -0x2daee0ad, RZ ;  /* 0xd2511f53dada7825 */ /* 0x000fe200078e00ff */
[----:B------:R-:W-:Y:S02]  /*2b50*/  IADD3.X R228, PT, PT, R2, R5, RZ, P2, P1 ;  /* 0x0000000502e47210 */ /* 0x000fe400017e24ff */
[----:B------:R-:W-:Y:S01]  /*2b60*/  LOP3.LUT P2, RZ, R251, 0x2, RZ, 0xc0, !PT ;  /* 0x00000002fbff7812 */ /* 0x000fe2000784c0ff */
[C---:B------:R-:W-:Y:S02]  /*2b70*/  VIADD R250, R224.reuse, 0x9e3779b9 ;  /* 0x9e3779b9e0fa7836 */ /* 0x040fe40000000000 */
[C---:B------:R-:W-:Y:S02]  /*2b80*/  VIADD R249, R225.reuse, 0xbb67ae85 ;  /* 0xbb67ae85e1f97836 */ /* 0x040fe40000000000 */
[----:B------:R-:W-:Y:S02]  /*2b90*/  VIADD R248, R224, 0x3c6ef372 ;  /* 0x3c6ef372e0f87836 */ /* 0x000fe40000000000 */
[----:B------:R-:W-:-:S02]  /*2ba0*/  VIADD R247, R225, 0x76cf5d0a ;  /* 0x76cf5d0ae1f77836 */ /* 0x000fc40000000000 */
[C---:B------:R-:W-:Y:S02]  /*2bb0*/  VIADD R246, R224.reuse, 0xdaa66d2b ;  /* 0xdaa66d2be0f67836 */ /* 0x040fe40000000000 */
[C---:B------:R-:W-:Y:S02]  /*2bc0*/  VIADD R245, R225.reuse, 0x32370b8f ;  /* 0x32370b8fe1f57836 */ /* 0x040fe40000000000 */
[C---:B------:R-:W-:Y:S02]  /*2bd0*/  VIADD R244, R224.reuse, 0x78dde6e4 ;  /* 0x78dde6e4e0f47836 */ /* 0x040fe40000000000 */
[C---:B------:R-:W-:Y:S02]  /*2be0*/  VIADD R243, R225.reuse, 0xed9eba14 ;  /* 0xed9eba14e1f37836 */ /* 0x040fe40000000000 */
[----:B------:R-:W-:Y:S02]  /*2bf0*/  VIADD R242, R224, 0x1715609d ;  /* 0x1715609de0f27836 */ /* 0x000fe40000000000 */
[----:B------:R-:W-:-:S02]  /*2c00*/  VIADD R241, R225, 0xa9066899 ;  /* 0xa9066899e1f17836 */ /* 0x000fc40000000000 */
[----:B------:R-:W-:Y:S02]  /*2c10*/  VIADD R240, R224, 0xb54cda56 ;  /* 0xb54cda56e0f07836 */ /* 0x000fe40000000000 */
[----:B-1----:R-:W-:-:S07]  /*2c20*/  VIADD R239, R225, 0x646e171e ;  /* 0x646e171ee1ef7836 */ /* 0x002fce0000000000 */
.L_x_690:
[----:B------:R-:W0:Y:S01]  /*2c30*/  LDGDEPBAR ;  /* 0x00000000000079af */ /* 0x000e220000000000 */
[----:B------:R-:W-:Y:S01]  /*2c40*/  IMAD.IADD R2, R180, 0x1, R164 ;  /* 0x00000001b4027824 */ /* 0x000fe200078e02a4 */
[----:B------:R-:W-:Y:S01]  /*2c50*/  SHF.R.U32.HI R3, RZ, 0x6, R251 ;  /* 0x00000006ff037819 */ /* 0x000fe200000116fb */
[----:B------:R-:W-:Y:S01]  /*2c60*/  VIADD R222, R222, 0xffffffc0 ;  /* 0xffffffc0dede7836 */ /* 0x000fe20000000000 */
[----:B-----5:R-:W-:Y:S01]  /*2c70*/  FSETP.NEU.FTZ.AND P5, PT, R216, -INF , PT ;  /* 0xff800000d800780b */ /* 0x020fe20003fbd000 */
[----:B------:R-:W-:Y:S01]  /*2c80*/  VIADD R206, R206, 0xffffffff ;  /* 0xffffffffcece7836 */ /* 0x000fe20000000000 */
[----:B------:R-:W-:Y:S01]  /*2c90*/  FSETP.NEU.FTZ.AND P6, PT, R217, -INF , PT ;  /* 0xff800000d900780b */ /* 0x000fe20003fdd000 */
[----:B------:R-:W-:Y:S01]  /*2ca0*/  IMAD R3, R229, 0x4, R3 ;  /* 0x00000004e5037824 */ /* 0x000fe200078e0203 */
[----:B------:R-:W-:Y:S02]  /*2cb0*/  ISETP.GE.AND P0, PT, R222, R236, PT ;  /* 0x000000ecde00720c */ /* 0x000fe40003f06270 */
[----:B------:R-:W-:Y:S02]  /*2cc0*/  FSETP.NEU.FTZ.AND P4, PT, R215, -INF , PT ;  /* 0xff800000d700780b */ /* 0x000fe40003f9d000 */
[----:B------:R-:W-:Y:S02]  /*2cd0*/  LOP3.LUT R3, R225, R3, R219, 0x96, !PT ;  /* 0x00000003e1037212 */ /* 0x000fe400078e96db */
[-C--:B------:R-:W-:Y:S02]  /*2ce0*/  ISETP.LT.AND P0, PT, R235, R207.reuse, P0 ;  /* 0x000000cfeb00720c */ /* 0x080fe40000701270 */
        /* <DEDUP_REMOVED lines=42> */
[----:B------:R-:W3:Y:S07]  /*2f90*/  LDSM.16.M88.4 R156, [R180+0x2000] ;  /* 0x00200000b49c783b */ /* 0x000eee0000000200 */
[-C--:B------:R-:W-:Y:S08]  /*2fa0*/  HMMA.16816.F32.BF16 R20, R152, R132.reuse, R20 ;  /* 0x000000849814723c */ /* 0x080ff00000041814 */
[C---:B------:R-:W-:Y:S08]  /*2fb0*/  HMMA.16816.F32.BF16 R24, R160.reuse, R132, R24 ;  /* 0x00000084a018723c */ /* 0x040ff00000041818 */
[-C--:B------:R-:W-:Y:S08]  /*2fc0*/  HMMA.16816.F32.BF16 R28, R160, R134.reuse, R28 ;  /* 0x00000086a01c723c */ /* 0x080ff0000004181c */
[----:B------:R-:W-:Y:S01]  /*2fd0*/  HMMA.16816.F32.BF16 R32, R152, R134, R32 ;  /* 0x000000869820723c */ /* 0x000fe20000041820 */
[----:B------:R-:W-:Y:S03]  /*2fe0*/  LDSM.16.M88.4 R132, [R2+0x2000] ;  /* 0x002000000284783b */ /* 0x000fe60000000200 */
[C-C-:B------:R-:W-:Y:S02]  /*2ff0*/  @!P0 VIADDMNMX R153, R199.reuse, 0xffffffe0, R207.reuse, PT ;  /* 0xffffffe0c7998846 */ /* 0x140fe400038001cf */
[--C-:B------:R-:W-:Y:S02]  /*3000*/  @!P0 VIADDMNMX R152, R199, 0xffffffe8, R207.reuse, PT ;  /* 0xffffffe8c7988846 */ /* 0x100fe400038001cf */
[-C--:B-1----:R-:W-:Y:S08]  /*3010*/  HMMA.16816.F32.BF16 R4, R136, R140.reuse, R4 ;  /* 0x0000008c8804723c */ /* 0x082ff00000041804 */
[C---:B------:R-:W-:Y:S08]  /*3020*/  HMMA.16816.F32.BF16 R8, R144.reuse, R140, R8 ;  /* 0x0000008c9008723c */ /* 0x040ff00000041808 */
[-C--:B------:R-:W-:Y:S08]  /*3030*/  HMMA.16816.F32.BF16 R12, R144, R142.reuse, R12 ;  /* 0x0000008e900c723c */ /* 0x080ff0000004180c */
[C---:B------:R-:W-:Y:S01]  /*3040*/  HMMA.16816.F32.BF16 R16, R136.reuse, R142, R16 ;  /* 0x0000008e8810723c */ /* 0x040fe20000041810 */
[----:B------:R1:W-:Y:S07]  /*3050*/  LDSM.16.M88.4 R140, [R2+0x2800] ;  /* 0x00280000028c783b */ /* 0x0003ee0000000200 */
[-C--:B--2---:R-:W-:Y:S08]  /*3060*/  HMMA.16816.F32.BF16 R20, R136, R148.reuse, R20 ;  /* 0x000000948814723c */ /* 0x084ff00000041814 */
[C---:B------:R-:W-:Y:S08]  /*3070*/  HMMA.16816.F32.BF16 R24, R144.reuse, R148, R24 ;  /* 0x000000949018723c */ /* 0x040ff00000041818 */
[-C--:B------:R-:W-:Y:S03]  /*3080*/  HMMA.16816.F32.BF16 R28, R144, R150.reuse, R28 ;  /* 0x00000096901c723c */ /* 0x080fe6000004181c */
[----:B-1----:R-:W-:Y:S04]  /*3090*/  IMAD.WIDE.U32 R2, R3, -0x326172a9, RZ ;  /* 0xcd9e8d5703027825 */ /* 0x002fe800078e00ff */
[C---:B------:R-:W-:Y:S01]  /*30a0*/  VIADD R146, R212.reuse, 0x2 ;  /* 0x00000002d4927836 */ /* 0x040fe20000000000 */
[----:B------:R-:W-:Y:S01]  /*30b0*/  HMMA.16816.F32.BF16 R32, R136, R150, R32 ;  /* 0x000000968820723c */ /* 0x000fe20000041820 */
[----:B------:R-:W1:Y:S03]  /*30c0*/  LDSM.16.M88.4 R136, [R178+0x4000] ;  /* 0x00400000b288783b */ /* 0x000e660000000200 */
[C---:B------:R-:W-:Y:S01]  /*30d0*/  @!P0 VIADDMNMX R150, R199.reuse, 0x8, R207, PT ;  /* 0x00000008c7968846 */ /* 0x040fe200038001cf */
[----:B------:R-:W-:Y:S01]  /*30e0*/  IMAD.WIDE.U32 R144, R212, -0x326172a9, RZ ;  /* 0xcd9e8d57d4907825 */ /* 0x000fe200078e00ff */
[----:B------:R-:W-:Y:S02]  /*30f0*/  @!P0 VIMNMX R151, PT, PT, R199, R207, PT ;  /* 0x000000cfc7978248 */ /* 0x000fe40003fe0100 */
[-C--:B---3--:R-:W-:Y:S05]  /*3100*/  HMMA.16816.F32.BF16 R4, R156, R164.reuse, R4 ;  /* 0x000000a49c04723c */ /* 0x088fea0000041804 */
[----:B------:R-:W-:Y:S02]  /*3110*/  LOP3.LUT R147, R228, R224, R145, 0x96, !PT ;  /* 0x000000e0e4937212 */ /* 0x000fe400078e9691 */
[----:B------:R-:W-:Y:S01]  /*3120*/  LOP3.LUT R148, R250, R144, R3, 0x96, !PT ;  /* 0x00000090fa947212 */ /* 0x000fe200078e9603 */
[C---:B------:R-:W-:Y:S01]  /*3130*/  HMMA.16816.F32.BF16 R8, R168.reuse, R164, R8 ;  /* 0x000000a4a808723c */ /* 0x040fe20000041808 */
[----:B------:R-:W-:Y:S03]  /*3140*/  IMAD.MOV.U32 R164, RZ, RZ, 0x20 ;  /* 0x00000020ffa47424 */ /* 0x000fe600078e00ff */
[----:B------:R-:W-:Y:S03]  /*3150*/  IMAD.WIDE.U32 R144, R146, -0x326172a9, RZ ;  /* 0xcd9e8d5792907825 */ /* 0x000fe600078e00ff */
[----:B------:R-:W-:Y:S01]  /*3160*/  SEL R164, R164, 0xffffffe0, !P3 ;  /* 0xffffffe0a4a47807 */ /* 0x000fe20005800000 */
[-C--:B------:R-:W-:Y:S03]  /*3170*/  HMMA.16816.F32.BF16 R12, R168, R166.reuse, R12 ;  /* 0x000000a6a80c723c */ /* 0x080fe6000004180c */
[----:B------:R-:W-:Y:S01]  /*3180*/  IMAD.WIDE.U32 R146, R147, -0x2daee0ad, RZ ;  /* 0xd2511f5393927825 */ /* 0x000fe200078e00ff */
[----:B------:R-:W-:Y:S02]  /*3190*/  LOP3.LUT R145, R228, R224, R145, 0x96, !PT ;  /* 0x000000e0e4917212 */ /* 0x000fe400078e9691 */
[----:B------:R-:W-:Y:S01]  /*31a0*/  LOP3.LUT R160, R250, R144, R3, 0x96, !PT ;  /* 0x00000090faa07212 */ /* 0x000fe200078e9603 */
[----:B------:R-:W-:Y:S01]  /*31b0*/  IMAD.WIDE.U32 R148, R148, -0x2daee0ad, RZ ;  /* 0xd2511f5394947825 */ /* 0x000fe200078e00ff */
[C---:B------:R-:W-:Y:S04]  /*31c0*/  HMMA.16816.F32.BF16 R16, R156.reuse, R166, R16 ;  /* 0x000000a69c10723c */ /* 0x040fe80000041810 */
[----:B------:R-:W-:Y:S01]  /*31d0*/  IMAD.WIDE.U32 R144, R145, -0x2daee0ad, RZ ;  /* 0xd2511f5391907825 */ /* 0x000fe200078e00ff */
[----:B------:R-:W-:Y:S02]  /*31e0*/  LOP3.LUT R147, R249, R218, R147, 0x96, !PT ;  /* 0x000000daf9937212 */ /* 0x000fe400078e9693 */
[----:B------:R-:W-:Y:S01]  /*31f0*/  LOP3.LUT R154, R247, R146, R149, 0x96, !PT ;  /* 0x00000092f79a7212 */ /* 0x000fe200078e9695 */
[-C--:B------:R-:W-:Y:S03]  /*3200*/  HMMA.16816.F32.BF16 R20, R156, R172.reuse, R20 ;  /* 0x000000ac9c14723c */ /* 0x080fe60000041814 */
[----:B------:R-:W-:Y:S01]  /*3210*/  IMAD.WIDE.U32 R146, R147, -0x326172a9, RZ ;  /* 0xcd9e8d5793927825 */ /* 0x000fe200078e00ff */
[----:B------:R-:W-:Y:S02]  /*3220*/  LOP3.LUT R145, R249, R218, R145, 0x96, !PT ;  /* 0x000000daf9917212 */ /* 0x000fe400078e9691 */
[----:B------:R-:W-:Y:S01]  /*3230*/  @!P0 SHF.R.U32.HI R3, RZ, 0x1, R251 ;  /* 0x00000001ff038819 */ /* 0x000fe200000116fb */
[----:B------:R-:W-:Y:S01]  /*3240*/  IMAD.WIDE.U32 R160, R160, -0x2daee0ad, RZ ;  /* 0xd2511f53a0a07825 */ /* 0x000fe200078e00ff */
[C---:B------:R-:W-:Y:S04]  /*3250*/  HMMA.16816.F32.BF16 R24, R168.reuse, R172, R24 ;  /* 0x000000aca818723c */ /* 0x040fe80000041818 */
[----:B------:R-:W-:Y:S04]  /*3260*/  IMAD.WIDE.U32 R154, R154, -0x326172a9, RZ ;  /* 0xcd9e8d579a9a7825 */ /* 0x000fe800078e00ff */
[-C--:B------:R-:W-:Y:S03]  /*3270*/  HMMA.16816.F32.BF16 R28, R168, R174.reuse, R28 ;  /* 0x000000aea81c723c */ /* 0x080fe6000004181c */
[----:B------:R-:W-:Y:S01]  /*3280*/  LOP3.LUT R155, R246, R146, R155, 0x96, !PT ;  /* 0x00000092f69b7212 */ /* 0x000fe200078e969b */
[----:B------:R-:W-:Y:S04]  /*3290*/  @!P0 IMAD.SHL.U32 R149, R251, 0x2, RZ ;  /* 0x00000002fb958824 */ /* 0x000fe800078e00ff */
[----:B------:R-:W-:Y:S04]  /*32a0*/  HMMA.16816.F32.BF16 R32, R156, R174, R32 ;  /* 0x000000ae9c20723c */ /* 0x000fe80000041820 */
[----:B------:R-:W-:Y:S01]  /*32b0*/  LOP3.LUT R156, R247, R144, R161, 0x96, !PT ;  /* 0x00000090f79c7212 */ /* 0x000fe200078e96a1 */
[----:B------:R-:W-:Y:S01]  /*32c0*/  IMAD.WIDE.U32 R144, R145, -0x326172a9, RZ ;  /* 0xcd9e8d5791907825 */ /* 0x000fe200078e00ff */
[-C--:B------:R-:W-:Y:S02]  /*32d0*/  LOP3.LUT R158, R248, R2.reuse, R147, 0x96, !PT ;  /* 0x00000002f89e7212 */ /* 0x080fe400078e9693 */
[-C--:B-1----:R-:W-:Y:S05]  /*32e0*/  HMMA.16816.F32.BF16 R4, R132, R136.reuse, R4 ;  /* 0x000000888404723c */ /* 0x082fea0000041804 */
[----:B------:R-:W-:Y:S01]  /*32f0*/  IMAD.WIDE.U32 R156, R156, -0x326172a9, RZ ;  /* 0xcd9e8d579c9c7825 */ /* 0x000fe200078e00ff */
[----:B------:R-:W-:Y:S02]  /*3300*/  LOP3.LUT R161, R248, R2, R145, 0x96, !PT ;  /* 0x00000002f8a17212 */ /* 0x000fe400078e9691 */
[C---:B------:R-:W-:Y:S04]  /*3310*/  HMMA.16816.F32.BF16 R8, R140.reuse, R136, R8 ;  /* 0x000000888c08723c */ /* 0x040fe80000041808 */
[----:B------:R-:W-:Y:S01]  /*3320*/  LOP3.LUT R157, R246, R144, R157, 0x96, !PT ;  /* 0x00000090f69d7212 */ /* 0x000fe200078e969d */
[----:B------:R-:W-:Y:S01]  /*3330*/  IMAD.WIDE.U32 R158, R158, -0x2daee0ad, RZ ;  /* 0xd2511f539e9e7825 */ /* 0x000fe200078e00ff */
[----:B------:R1:W2:Y:S02]  /*3340*/  LDSM.16.M88.4 R144, [R178+0x4400] ;  /* 0x00440000b290783b */ /* 0x0002a40000000200 */
[-C--:B------:R-:W-:Y:S03]  /*3350*/  HMMA.16816.F32.BF16 R12, R140, R138.reuse, R12 ;  /* 0x0000008a8c0c723c */ /* 0x080fe6000004180c */
[----:B------:R-:W-:Y:S01]  /*3360*/  @!P0 LOP3.LUT R149, R149, 0x6, RZ, 0xc0, !PT ;  /* 0x0000000695958812 */ /* 0x000fe200078ec0ff */
[----:B------:R-:W-:Y:S01]  /*3370*/  FMUL.FTZ R137, R216, 1.4426950216293334961 ;  /* 0x3fb8aa3bd8897820 */ /* 0x000fe20000410000 */
[----:B------:R-:W-:Y:S01]  /*3380*/  LOP3.LUT R159, R245, R148, R159, 0x96, !PT ;  /* 0x00000094f59f7212 */ /* 0x000fe200078e969f */
[----:B------:R-:W-:Y:S01]  /*3390*/  FMUL.FTZ R148, R217, 1.4426950216293334961 ;  /* 0x3fb8aa3bd9947820 */ /* 0x000fe20000410000 */
[----:B------:R-:W-:Y:S01]  /*33a0*/  @!P0 LOP3.LUT R149, R149, 0x1e0, R3, 0xf8, !PT ;  /* 0x000001e095958812 */ /* 0x000fe200078ef803 */
[C---:B------:R-:W-:Y:S04]  /*33b0*/  HMMA.16816.F32.BF16 R16, R132.reuse, R138, R16 ;  /* 0x0000008a8410723c */ /* 0x040fe80000041810 */
[----:B------:R-:W-:Y:S01]  /*33c0*/  @!P0 IMAD R2, R229, 0x80, R149 ;  /* 0x00000080e5028824 */ /* 0x000fe200078e0295 */
[----:B------:R-:W-:Y:S01]  /*33d0*/  FSEL R137, R137, RZ, P5 ;  /* 0x000000ff89897208 */ /* 0x000fe20002800000 */
[----:B------:R-:W-:Y:S01]  /*33e0*/  FMUL.FTZ R136, R215, 1.4426950216293334961 ;  /* 0x3fb8aa3bd7887820 */ /* 0x000fe20000410000 */
[----:B------:R-:W-:Y:S01]  /*33f0*/  FSEL R148, R148, RZ, P6 ;  /* 0x000000ff94947208 */ /* 0x000fe20003000000 */
[----:B------:R-:W-:Y:S02]  /*3400*/  @!P0 VIADD R149, R2, 0x1 ;  /* 0x0000000102958836 */ /* 0x000fe40000000000 */
[----:B------:R-:W-:Y:S01]  /*3410*/  FMUL.FTZ R3, R214, 1.4426950216293334961 ;  /* 0x3fb8aa3bd6037820 */ /* 0x000fe20000410000 */
[CC--:B------:R-:W-:Y:S01]  /*3420*/  @!P0 ISETP.GE.AND P6, PT, R2.reuse, R152.reuse, PT ;  /* 0x000000980200820c */ /* 0x0c0fe20003fc6270 */
[----:B------:R-:W-:Y:S01]  /*3430*/  @!P0 VIADD R138, R2, 0x8 ;  /* 0x00000008028a8836 */ /* 0x000fe20000000000 */
[----:B------:R-:W-:Y:S01]  /*3440*/  FSEL R136, R136, RZ, P4 ;  /* 0x000000ff88887208 */ /* 0x000fe20002000000 */
[----:B-1----:R-:W-:Y:S01]  /*3450*/  IMAD.IADD R178, R179, 0x1, R164 ;  /* 0x00000001b3b27824 */ /* 0x002fe200078e02a4 */
[-C--:B------:R-:W-:Y:S01]  /*3460*/  @!P0 ISETP.GE.AND P5, PT, R149, R153.reuse, PT ;  /* 0x000000999500820c */ /* 0x080fe20003fa6270 */
[C---:B------:R-:W-:Y:S01]  /*3470*/  @!P0 VIADD R139, R2.reuse, 0x9 ;  /* 0x00000009028b8836 */ /* 0x040fe20000000000 */
[----:B------:R-:W-:Y:S02]  /*3480*/  @!P0 ISETP.GE.AND P4, PT, R2, R153, PT ;  /* 0x000000990200820c */ /* 0x000fe40003f86270 */
[----:B------:R-:W-:Y:S02]  /*3490*/  @!P0 FSEL R5, R5, -INF , !P5 ;  /* 0xff80000005058808 */ /* 0x000fe40006800000 */
[----:B------:R-:W-:Y:S02]  /*34a0*/  @!P0 FSEL R4, R4, -INF , !P4 ;  /* 0xff80000004048808 */ /* 0x000fe40006000000 */
[----:B------:R-:W-:Y:S01]  /*34b0*/  FSEL R3, R3, RZ, P1 ;  /* 0x000000ff03037208 */ /* 0x000fe20000800000 */
[--C-:B------:R-:W-:Y:S01]  /*34c0*/  FFMA.FTZ R5, R5, UR12, -R148.reuse ;  /* 0x0000000c05057c23 */ /* 0x100fe20008010894 */
[C---:B------:R-:W-:Y:S01]  /*34d0*/  @!P0 ISETP.GE.AND P1, PT, R149.reuse, R152, PT ;  /* 0x000000989500820c */ /* 0x040fe20003f26270 */
[----:B------:R-:W-:Y:S01]  /*34e0*/  FFMA.FTZ R4, R4, UR12, -R148 ;  /* 0x0000000c04047c23 */ /* 0x000fe20008010894 */
[-C--:B------:R-:W-:Y:S01]  /*34f0*/  @!P0 ISETP.GE.AND P4, PT, R149, R151.reuse, PT ;  /* 0x000000979500820c */ /* 0x080fe20003f86270 */
[----:B------:R1:W-:Y:S01]  /*3500*/  MUFU.EX2 R184, R5 ;  /* 0x0000000500b87308 */ /* 0x0003e20000000800 */
[----:B------:R-:W-:Y:S01]  /*3510*/  @!P0 FSEL R7, R7, -INF , !P1 ;  /* 0xff80000007078808 */ /* 0x000fe20004800000 */
[-C--:B--2---:R-:W-:Y:S03]  /*3520*/  HMMA.16816.F32.BF16 R20, R132, R144.reuse, R20 ;  /* 0x000000908414723c */ /* 0x084fe60000041814 */
[-C--:B------:R-:W-:Y:S01]  /*3530*/  @!P0 ISETP.GE.AND P1, PT, R2, R150.reuse, PT ;  /* 0x000000960200820c */ /* 0x080fe20003f26270 */
[--C-:B------:R-:W-:Y:S04]  /*3540*/  FFMA.FTZ R7, R7, UR12, -R137.reuse ;  /* 0x0000000c07077c23 */ /* 0x100fe80008010889 */
[----:B------:R2:W3:Y:S01]  /*3550*/  MUFU.EX2 R185, R4 ;  /* 0x0000000400b97308 */ /* 0x0004e20000000800 */
[----:B------:R-:W-:Y:S01]  /*3560*/  @!P0 FSEL R6, R6, -INF , !P6 ;  /* 0xff80000006068808 */ /* 0x000fe20007000000 */
[C---:B------:R-:W-:Y:S04]  /*3570*/  HMMA.16816.F32.BF16 R24, R140.reuse, R144, R24 ;  /* 0x000000908c18723c */ /* 0x040fe80000041818 */
[----:B------:R-:W-:Y:S01]  /*3580*/  @!P0 FSEL R10, R10, -INF , !P1 ;  /* 0xff8000000a0a8808 */ /* 0x000fe20004800000 */
[----:B------:R-:W-:Y:S01]  /*3590*/  FFMA.FTZ R6, R6, UR12, -R137 ;  /* 0x0000000c06067c23 */ /* 0x000fe20008010889 */
[CC--:B------:R-:W-:Y:S01]  /*35a0*/  @!P0 ISETP.GE.AND P6, PT, R2.reuse, R151.reuse, PT ;  /* 0x000000970200820c */ /* 0x0c0fe20003fc6270 */
[----:B-1----:R-:W-:Y:S01]  /*35b0*/  @!P0 VIADD R5, R2, 0x11 ;  /* 0x0000001102058836 */ /* 0x002fe20000000000 */
[-C--:B------:R-:W-:Y:S01]  /*35c0*/  HMMA.16816.F32.BF16 R28, R140, R146.reuse, R28 ;  /* 0x000000928c1c723c */ /* 0x080fe2000004181c */
[----:B------:R-:W-:Y:S02]  /*35d0*/  MUFU.EX2 R190, R6 ;  /* 0x0000000600be7308 */ /* 0x000fe40000000800 */
[----:B------:R-:W-:Y:S01]  /*35e0*/  @!P0 ISETP.GE.AND P1, PT, R138, R150, PT ;  /* 0x000000968a00820c */ /* 0x000fe20003f26270 */
[--C-:B------:R-:W-:Y:S01]  /*35f0*/  FFMA.FTZ R10, R10, UR12, -R3.reuse ;  /* 0x0000000c0a0a7c23 */ /* 0x100fe20008010803 */
[----:B------:R-:W-:Y:S01]  /*3600*/  @!P0 FSEL R8, R8, -INF , !P6 ;  /* 0xff80000008088808 */ /* 0x000fe20007000000 */
[----:B--2---:R-:W-:Y:S01]  /*3610*/  @!P0 VIADD R4, R2, 0x10 ;  /* 0x0000001002048836 */ /* 0x004fe20000000000 */
[----:B------:R-:W-:Y:S01]  /*3620*/  @!P0 FSEL R14, R14, -INF , !P1 ;  /* 0xff8000000e0e8808 */ /* 0x000fe20004800000 */
[----:B------:R-:W-:Y:S03]  /*3630*/  HMMA.16816.F32.BF16 R32, R132, R146, R32 ;  /* 0x000000928420723c */ /* 0x000fe60000041820 */
[----:B------:R1:W-:Y:S01]  /*3640*/  MUFU.EX2 R195, R10 ;  /* 0x0000000a00c37308 */ /* 0x0003e20000000800 */
[----:B------:R-:W-:Y:S01]  /*3650*/  @!P0 ISETP.GE.AND P6, PT, R138, R151, PT ;  /* 0x000000978a00820c */ /* 0x000fe20003fc6270 */
[--C-:B------:R-:W-:Y:S01]  /*3660*/  FFMA.FTZ R8, R8, UR12, -R136.reuse ;  /* 0x0000000c08087c23 */ /* 0x100fe20008010888 */
[-C--:B------:R-:W-:Y:S01]  /*3670*/  @!P0 ISETP.GE.AND P1, PT, R139, R153.reuse, PT ;  /* 0x000000998b00820c */ /* 0x080fe20003f26270 */
[----:B------:R-:W-:Y:S01]  /*3680*/  FFMA.FTZ R14, R14, UR12, -R3 ;  /* 0x0000000c0e0e7c23 */ /* 0x000fe20008010803 */
[----:B------:R-:W-:Y:S05]  /*3690*/  @!P0 FSEL R12, R12, -INF , !P6 ;  /* 0xff8000000c0c8808 */ /* 0x000fea0007000000 */
[----:B------:R-:W-:Y:S01]  /*36a0*/  MUFU.EX2 R193, R8 ;  /* 0x0000000800c17308 */ /* 0x000fe20000000800 */
[----:B------:R-:W-:Y:S02]  /*36b0*/  @!P0 FSEL R17, R17, -INF , !P1 ;  /* 0xff80000011118808 */ /* 0x000fe40004800000 */
[----:B------:R-:W-:Y:S01]  /*36c0*/  @!P0 ISETP.GE.AND P6, PT, R138, R152, PT ;  /* 0x000000988a00820c */ /* 0x000fe20003fc6270 */
[----:B------:R-:W-:Y:S01]  /*36d0*/  FFMA.FTZ R12, R12, UR12, -R136 ;  /* 0x0000000c0c0c7c23 */ /* 0x000fe20008010888 */
[----:B------:R-:W-:Y:S01]  /*36e0*/  @!P0 ISETP.GE.AND P1, PT, R5, R153, PT ;  /* 0x000000990500820c */ /* 0x000fe20003f26270 */
[----:B------:R-:W-:Y:S01]  /*36f0*/  FFMA.FTZ R17, R17, UR12, -R148 ;  /* 0x0000000c11117c23 */ /* 0x000fe20008010894 */
[----:B------:R-:W-:Y:S03]  /*3700*/  @!P0 ISETP.GE.AND P5, PT, R149, R150, PT ;  /* 0x000000969500820c */ /* 0x000fe60003fa6270 */
[----:B------:R-:W2:Y:S01]  /*3710*/  MUFU.EX2 R189, R7 ;  /* 0x0000000700bd7308 */ /* 0x000ea20000000800 */
[----:B------:R-:W-:Y:S02]  /*3720*/  @!P0 FSEL R9, R9, -INF , !P4 ;  /* 0xff80000009098808 */ /* 0x000fe40006000000 */
[----:B------:R-:W-:Y:S02]  /*3730*/  @!P0 FSEL R18, R18, -INF , !P6 ;  /* 0xff80000012128808 */ /* 0x000fe40007000000 */
[----:B------:R-:W-:Y:S01]  /*3740*/  @!P0 FSEL R21, R21, -INF , !P1 ;  /* 0xff80000015158808 */ /* 0x000fe20004800000 */
[----:B------:R-:W-:Y:S01]  /*3750*/  FFMA.FTZ R9, R9, UR12, -R136 ;  /* 0x0000000c09097c23 */ /* 0x000fe20008010888 */
[-C--:B------:R-:W-:Y:S03]  /*3760*/  @!P0 ISETP.GE.AND P4, PT, R139, R151.reuse, PT ;  /* 0x000000978b00820c */ /* 0x080fe60003f86270 */
[----:B------:R-:W-:Y:S01]  /*3770*/  MUFU.EX2 R188, R12 ;  /* 0x0000000c00bc7308 */ /* 0x000fe20000000800 */
[-C--:B------:R-:W-:Y:S01]  /*3780*/  @!P0 ISETP.GE.AND P6, PT, R4, R152.reuse, PT ;  /* 0x000000980400820c */ /* 0x080fe20003fc6270 */
[--C-:B------:R-:W-:Y:S01]  /*3790*/  FFMA.FTZ R18, R18, UR12, -R137.reuse ;  /* 0x0000000c12127c23 */ /* 0x100fe20008010889 */
[----:B------:R-:W-:Y:S01]  /*37a0*/  @!P0 ISETP.GE.AND P1, PT, R5, R152, PT ;  /* 0x000000980500820c */ /* 0x000fe20003f26270 */
[----:B------:R-:W-:Y:S01]  /*37b0*/  FFMA.FTZ R21, R21, UR12, -R148 ;  /* 0x0000000c15157c23 */ /* 0x000fe20008010894 */
[----:B------:R-:W-:Y:S02]  /*37c0*/  @!P0 FSEL R11, R11, -INF , !P5 ;  /* 0xff8000000b0b8808 */ /* 0x000fe40006800000 */
[----:B------:R-:W-:Y:S03]  /*37d0*/  @!P0 FSEL R13, R13, -INF , !P4 ;  /* 0xff8000000d0d8808 */ /* 0x000fe60006000000 */
[----:B------:R4:W-:Y:S01]  /*37e0*/  MUFU.EX2 R192, R9 ;  /* 0x0000000900c07308 */ /* 0x0009e20000000800 */
[----:B------:R-:W-:Y:S02]  /*37f0*/  @!P0 FSEL R22, R22, -INF , !P6 ;  /* 0xff80000016168808 */ /* 0x000fe40007000000 */
[----:B------:R-:W-:Y:S01]  /*3800*/  @!P0 FSEL R23, R23, -INF , !P1 ;  /* 0xff80000017178808 */ /* 0x000fe20004800000 */
[----:B------:R-:W-:Y:S01]  /*3810*/  FFMA.FTZ R13, R13, UR12, -R136 ;  /* 0x0000000c0d0d7c23 */ /* 0x000fe20008010888 */
[-C--:B------:R-:W-:Y:S01]  /*3820*/  @!P0 ISETP.GE.AND P4, PT, R139, R150.reuse, PT ;  /* 0x000000968b00820c */ /* 0x080fe20003f86270 */
[----:B------:R-:W-:Y:S01]  /*3830*/  FFMA.FTZ R22, R22, UR12, -R137 ;  /* 0x0000000c16167c23 */ /* 0x000fe20008010889 */
[C---:B------:R-:W-:Y:S03]  /*3840*/  @!P0 ISETP.GE.AND P6, PT, R5.reuse, R151, PT ;  /* 0x000000970500820c */ /* 0x040fe60003fc6270 */
[----:B------:R-:W-:Y:S01]  /*3850*/  MUFU.EX2 R187, R13 ;  /* 0x0000000d00bb7308 */ /* 0x000fe20000000800 */
[----:B------:R-:W-:Y:S01]  /*3860*/  @!P0 ISETP.GE.AND P1, PT, R5, R150, PT ;  /* 0x000000960500820c */ /* 0x000fe20003f26270 */
[--C-:B------:R-:W-:Y:S01]  /*3870*/  FFMA.FTZ R5, R11, UR12, -R3.reuse ;  /* 0x0000000c0b057c23 */ /* 0x100fe20008010803 */
[-C--:B------:R-:W-:Y:S01]  /*3880*/  @!P0 ISETP.GE.AND P5, PT, R138, R153.reuse, PT ;  /* 0x000000998a00820c */ /* 0x080fe20003fa6270 */
[----:B-1----:R-:W-:Y:S01]  /*3890*/  IMAD.WIDE.U32 R10, R161, -0x2daee0ad, RZ ;  /* 0xd2511f53a10a7825 */ /* 0x002fe200078e00ff */
[----:B------:R-:W-:Y:S02]  /*38a0*/  @!P0 FSEL R15, R15, -INF , !P4 ;  /* 0xff8000000f0f8808 */ /* 0x000fe40006000000 */
[----:B------:R-:W-:Y:S03]  /*38b0*/  @!P0 FSEL R16, R16, -INF , !P5 ;  /* 0xff80000010108808 */ /* 0x000fe60006800000 */
[----:B------:R1:W2:Y:S01]  /*38c0*/  MUFU.EX2 R194, R5 ;  /* 0x0000000500c27308 */ /* 0x0002a20000000800 */
[----:B------:R-:W-:Y:S01]  /*38d0*/  @!P0 ISETP.GE.AND P4, PT, R139, R152, PT ;  /* 0x000000988b00820c */ /* 0x000fe20003f86270 */
[----:B------:R-:W-:Y:S01]  /*38e0*/  IMAD.WIDE.U32 R138, R159, -0x326172a9, RZ ;  /* 0xcd9e8d579f8a7825 */ /* 0x000fe200078e00ff */
[----:B------:R-:W-:Y:S02]  /*38f0*/  @!P0 ISETP.GE.AND P5, PT, R4, R153, PT ;  /* 0x000000990400820c */ /* 0x000fe40003fa6270 */
[----:B------:R-:W-:Y:S01]  /*3900*/  @!P0 FSEL R19, R19, -INF , !P4 ;  /* 0xff80000013138808 */ /* 0x000fe20006000000 */
[----:B----4-:R-:W-:Y:S01]  /*3910*/  IMAD.WIDE.U32 R8, R157, -0x2daee0ad, RZ ;  /* 0xd2511f539d087825 */ /* 0x010fe200078e00ff */
[----:B------:R-:W-:Y:S03]  /*3920*/  @!P0 FSEL R20, R20, -INF , !P5 ;  /* 0xff80000014148808 */ /* 0x000fe60006800000 */
[----:B------:R-:W-:Y:S01]  /*3930*/  MUFU.EX2 R191, R14 ;  /* 0x0000000e00bf7308 */ /* 0x000fe20000000800 */
[CC--:B------:R-:W-:Y:S01]  /*3940*/  @!P0 ISETP.GE.AND P4, PT, R4.reuse, R151.reuse, PT ;  /* 0x000000970400820c */ /* 0x0c0fe20003f86270 */
[----:B------:R-:W-:Y:S01]  /*3950*/  FFMA.FTZ R15, R15, UR12, -R3 ;  /* 0x0000000c0f0f7c23 */ /* 0x000fe20008010803 */
[-C--:B------:R-:W-:Y:S01]  /*3960*/  @!P0 ISETP.GE.AND P5, PT, R4, R150.reuse, PT ;  /* 0x000000960400820c */ /* 0x080fe20003fa6270 */
[----:B------:R-:W-:Y:S01]  /*3970*/  @!P0 VIADD R4, R2, 0x18 ;  /* 0x0000001802048836 */ /* 0x000fe20000000000 */
[----:B------:R-:W-:Y:S01]  /*3980*/  @!P0 FSEL R24, R24, -INF , !P4 ;  /* 0xff80000018188808 */ /* 0x000fe20006000000 */
[----:B------:R-:W-:Y:S01]  /*3990*/  @!P0 VIADD R2, R2, 0x19 ;  /* 0x0000001902028836 */ /* 0x000fe20000000000 */
[----:B------:R-:W-:Y:S03]  /*39a0*/  @!P0 FSEL R26, R26, -INF , !P5 ;  /* 0xff8000001a1a8808 */ /* 0x000fe60006800000 */
[----:B------:R4:W-:Y:S01]  /*39b0*/  MUFU.EX2 R186, R15 ;  /* 0x0000000f00ba7308 */ /* 0x0009e20000000800 */
[----:B------:R-:W-:Y:S01]  /*39c0*/  @!P0 ISETP.GE.AND P4, PT, R4, R151, PT ;  /* 0x000000970400820c */ /* 0x000fe20003f86270 */
[--C-:B------:R-:W-:Y:S01]  /*39d0*/  FFMA.FTZ R16, R16, UR12, -R148.reuse ;  /* 0x0000000c10107c23 */ /* 0x100fe20008010894 */
[----:B------:R-:W-:Y:S01]  /*39e0*/  @!P0 ISETP.GE.AND P5, PT, R4, R150, PT ;  /* 0x000000960400820c */ /* 0x000fe20003fa6270 */
[----:B------:R-:W-:Y:S01]  /*39f0*/  FFMA.FTZ R20, R20, UR12, -R148 ;  /* 0x0000000c14147c23 */ /* 0x000fe20008010894 */
[----:B------:R-:W-:Y:S01]  /*3a00*/  LOP3.LUT R6, R245, R160, R11, 0x96, !PT ;  /* 0x000000a0f5067212 */ /* 0x000fe200078e960b */
[----:B------:R-:W-:Y:S01]  /*3a10*/  FFMA.FTZ R19, R19, UR12, -R137 ;  /* 0x0000000c13137c23 */ /* 0x000fe20008010889 */
[----:B------:R-:W-:Y:S03]  /*3a20*/  @!P0 FSEL R28, R28, -INF , !P4 ;  /* 0xff8000001c1c8808 */ /* 0x000fe60006000000 */
[----:B------:R-:W2:Y:S01]  /*3a30*/  MUFU.EX2 R167, R16 ;  /* 0x0000001000a77308 */ /* 0x000ea20000000800 */
[----:B------:R-:W-:Y:S01]  /*3a40*/  @!P0 FSEL R30, R30, -INF , !P5 ;  /* 0xff8000001e1e8808 */ /* 0x000fe20006800000 */
[----:B------:R-:W-:Y:S01]  /*3a50*/  IMAD.WIDE.U32 R6, R6, -0x326172a9, RZ ;  /* 0xcd9e8d5706067825 */ /* 0x000fe200078e00ff */
[----:B------:R-:W-:Y:S02]  /*3a60*/  LOP3.LUT R142, R244, R154, R139, 0x96, !PT ;  /* 0x0000009af48e7212 */ /* 0x000fe400078e968b */
[----:B------:R-:W-:Y:S01]  /*3a70*/  @!P0 ISETP.GE.AND P4, PT, R4, R153, PT ;  /* 0x000000990400820c */ /* 0x000fe20003f86270 */
[--C-:B------:R-:W-:Y:S01]  /*3a80*/  FFMA.FTZ R24, R24, UR12, -R136.reuse ;  /* 0x0000000c18187c23 */ /* 0x100fe20008010888 */
[----:B------:R-:W-:Y:S01]  /*3a90*/  @!P0 ISETP.GE.AND P5, PT, R4, R152, PT ;  /* 0x000000980400820c */ /* 0x000fe20003fa6270 */
[----:B-1----:R-:W-:Y:S01]  /*3aa0*/  IMAD.WIDE.U32 R4, R155, -0x2daee0ad, RZ ;  /* 0xd2511f539b047825 */ /* 0x002fe200078e00ff */
[C---:B------:R-:W-:Y:S01]  /*3ab0*/  LOP3.LUT R140, R243.reuse, R10, R9, 0x96, !PT ;  /* 0x0000000af38c7212 */ /* 0x040fe200078e9609 */
[----:B------:R-:W1:Y:S01]  /*3ac0*/  MUFU.EX2 R172, R18 ;  /* 0x0000001200ac7308 */ /* 0x000e620000000800 */
[----:B------:R-:W-:Y:S01]  /*3ad0*/  LOP3.LUT R12, R244, R156, R7, 0x96, !PT ;  /* 0x0000009cf40c7212 */ /* 0x000fe200078e9607 */
[----:B------:R-:W-:Y:S01]  /*3ae0*/  IMAD.WIDE.U32 R142, R142, -0x2daee0ad, RZ ;  /* 0xd2511f538e8e7825 */ /* 0x000fe200078e00ff */
[----:B------:R-:W-:Y:S02]  /*3af0*/  LOP3.LUT R5, R243, R158, R5, 0x96, !PT ;  /* 0x0000009ef3057212 */ /* 0x000fe400078e9605 */
[----:B------:R-:W-:Y:S01]  /*3b00*/  @!P0 FSEL R25, R25, -INF , !P6 ;  /* 0xff80000019198808 */ /* 0x000fe20007000000 */
[----:B------:R-:W-:Y:S01]  /*3b10*/  IMAD.WIDE.U32 R140, R140, -0x326172a9, RZ ;  /* 0xcd9e8d578c8c7825 */ /* 0x000fe200078e00ff */
[----:B------:R-:W-:Y:S03]  /*3b20*/  LOP3.LUT R10, R241, R4, R143, 0x96, !PT ;  /* 0x00000004f10a7212 */ /* 0x000fe600078e968f */
[----:B------:R-:W-:Y:S01]  /*3b30*/  MUFU.EX2 R160, R20 ;  /* 0x0000001400a07308 */ /* 0x000fe20000000800 */
[----:B------:R-:W-:Y:S01]  /*3b40*/  @!P0 FSEL R27, R27, -INF , !P1 ;  /* 0xff8000001b1b8808 */ /* 0x000fe20004800000 */
[----:B------:R-:W-:Y:S01]  /*3b50*/  IMAD.WIDE.U32 R4, R5, -0x326172a9, RZ ;  /* 0xcd9e8d5705047825 */ /* 0x000fe200078e00ff */
[----:B------:R-:W-:Y:S02]  /*3b60*/  LOP3.LUT R6, R242, R6, R141, 0x96, !PT ;  /* 0x00000006f2067212 */ /* 0x000fe400078e968d */
[----:B------:R-:W-:Y:S01]  /*3b70*/  @!P0 ISETP.GE.AND P6, PT, R2, R151, PT ;  /* 0x000000970200820c */ /* 0x000fe20003fc6270 */
[----:B------:R-:W-:Y:S01]  /*3b80*/  IMAD.WIDE.U32 R12, R12, -0x2daee0ad, RZ ;  /* 0xd2511f530c0c7825 */ /* 0x000fe200078e00ff */
[----:B------:R-:W-:Y:S03]  /*3b90*/  LOP3.LUT R9, R242, R138, R5, 0x96, !PT ;  /* 0x0000008af2097212 */ /* 0x000fe600078e9605 */
[----:B------:R-:W-:Y:S01]  /*3ba0*/  MUFU.EX2 R170, R19 ;  /* 0x0000001300aa7308 */ /* 0x000fe20000000800 */
[----:B------:R-:W-:Y:S01]  /*3bb0*/  @!P0 ISETP.GE.AND P1, PT, R2, R150, PT ;  /* 0x000000960200820c */ /* 0x000fe20003f26270 */
[----:B------:R-:W-:Y:S01]  /*3bc0*/  IMAD.WIDE.U32 R10, R10, -0x326172a9, RZ ;  /* 0xcd9e8d570a0a7825 */ /* 0x000fe200078e00ff */
[----:B------:R-:W-:Y:S02]  /*3bd0*/  LOP3.LUT R5, R241, R8, R13, 0x96, !PT ;  /* 0x00000008f1057212 */ /* 0x000fe400078e960d */
[----:B------:R-:W-:Y:S01]  /*3be0*/  @!P0 FSEL R29, R29, -INF , !P6 ;  /* 0xff8000001d1d8808 */ /* 0x000fe20007000000 */
[----:B------:R-:W-:Y:S01]  /*3bf0*/  IMAD.WIDE.U32 R6, R6, -0x2daee0ad, RZ ;  /* 0xd2511f5306067825 */ /* 0x000fe200078e00ff */
[----:B------:R-:W-:Y:S03]  /*3c00*/  LOP3.LUT R11, R240, R4, R11, 0x96, !PT ;  /* 0x00000004f00b7212 */ /* 0x000fe600078e960b */
[----:B------:R-:W1:Y:S01]  /*3c10*/  MUFU.EX2 R163, R17 ;  /* 0x0000001100a37308 */ /* 0x000e620000000800 */
[----:B------:R-:W-:Y:S01]  /*3c20*/  @!P0 FSEL R31, R31, -INF , !P1 ;  /* 0xff8000001f1f8808 */ /* 0x000fe20004800000 */
[----:B------:R-:W-:Y:S01]  /*3c30*/  IMAD.WIDE.U32 R4, R5, -0x326172a9, RZ ;  /* 0xcd9e8d5705047825 */ /* 0x000fe200078e00ff */
[C---:B------:R-:W-:Y:S02]  /*3c40*/  @!P0 ISETP.GE.AND P6, PT, R2.reuse, R153, PT ;  /* 0x000000990200820c */ /* 0x040fe40003fc6270 */
[----:B------:R-:W-:Y:S01]  /*3c50*/  @!P0 ISETP.GE.AND P1, PT, R2, R152, PT ;  /* 0x000000980200820c */ /* 0x000fe20003f26270 */
[----:B------:R-:W-:Y:S01]  /*3c60*/  IMAD.WIDE.U32 R8, R9, -0x2daee0ad, RZ ;  /* 0xd2511f5309087825 */ /* 0x000fe200078e00ff */
[C---:B------:R-:W-:Y:S03]  /*3c70*/  PRMT R132, R10.reuse, 0x7770, RZ ;  /* 0x000077700a847816 */ /* 0x040fe600000000ff */
[----:B------:R-:W-:Y:S01]  /*3c80*/  MUFU.EX2 R159, R21 ;  /* 0x00000015009f7308 */ /* 0x000fe20000000800 */
[C---:B------:R-:W-:Y:S01]  /*3c90*/  PRMT R134, R10.reuse, 0x7771, RZ ;  /* 0x000077710a867816 */ /* 0x040fe200000000ff */
[----:B------:R-:W-:Y:S01]  /*3ca0*/  FFMA.FTZ R23, R23, UR12, -R137 ;  /* 0x0000000c17177c23 */ /* 0x000fe20008010889 */
[C---:B------:R-:W-:Y:S01]  /*3cb0*/  PRMT R133, R10.reuse, 0x7772, RZ ;  /* 0x000077720a857816 */ /* 0x040fe200000000ff */
[----:B------:R-:W-:Y:S01]  /*3cc0*/  FFMA.FTZ R25, R25, UR12, -R136 ;  /* 0x0000000c19197c23 */ /* 0x000fe20008010888 */
[----:B----4-:R-:W-:Y:S01]  /*3cd0*/  PRMT R15, R10, 0x7773, RZ ;  /* 0x000077730a0f7816 */ /* 0x010fe200000000ff */
[----:B------:R-:W-:Y:S01]  /*3ce0*/  FFMA.FTZ R27, R27, UR12, -R3 ;  /* 0x0000000c1b1b7c23 */ /* 0x000fe20008010803 */
[----:B------:R-:W-:Y:S03]  /*3cf0*/  LOP3.LUT R2, R239, R12, R7, 0x96, !PT ;  /* 0x0000000cef027212 */ /* 0x000fe600078e9607 */
[----:B------:R-:W4:Y:S01]  /*3d00*/  MUFU.EX2 R173, R24 ;  /* 0x0000001800ad7308 */ /* 0x000f220000000800 */
[----:B------:R-:W-:Y:S01]  /*3d10*/  PRMT R10, R4, 0x7770, RZ ;  /* 0x00007770040a7816 */ /* 0x000fe200000000ff */
[--C-:B------:R-:W-:Y:S01]  /*3d20*/  FFMA.FTZ R30, R30, UR12, -R3.reuse ;  /* 0x0000000c1e1e7c23 */ /* 0x100fe20008010803 */
[----:B------:R-:W-:Y:S01]  /*3d30*/  PRMT R12, R4, 0x7771, RZ ;  /* 0x00007771040c7816 */ /* 0x000fe200000000ff */
[--C-:B------:R-:W-:Y:S01]  /*3d40*/  FFMA.FTZ R26, R26, UR12, -R3.reuse ;  /* 0x0000000c1a1a7c23 */ /* 0x100fe20008010803 */
[C---:B------:R-:W-:Y:S01]  /*3d50*/  PRMT R13, R4.reuse, 0x7772, RZ ;  /* 0x00007772040d7816 */ /* 0x040fe200000000ff */
[----:B------:R-:W-:Y:S01]  /*3d60*/  FFMA.FTZ R3, R31, UR12, -R3 ;  /* 0x0000000c1f037c23 */ /* 0x000fe20008010803 */
[----:B------:R-:W-:Y:S03]  /*3d70*/  PRMT R14, R4, 0x7773, RZ ;  /* 0x00007773040e7816 */ /* 0x000fe600000000ff */
[----:B------:R-:W-:Y:S01]  /*3d80*/  MUFU.EX2 R166, R22 ;  /* 0x0000001600a67308 */ /* 0x000fe20000000800 */
[C---:B------:R-:W-:Y:S01]  /*3d90*/  LOP3.LUT R4, R11.reuse, 0xff, RZ, 0xc0, !PT ;  /* 0x000000ff0b047812 */ /* 0x040fe200078ec0ff */
[----:B------:R-:W-:Y:S01]  /*3da0*/  IMAD.IADD R154, R200, 0x1, R238 ;  /* 0x00000001c89a7824 */ /* 0x000fe200078e02ee */
[----:B------:R-:W-:Y:S01]  /*3db0*/  LOP3.LUT R7, R11, 0xffff, RZ, 0xc0, !PT ;  /* 0x0000ffff0b077812 */ /* 0x000fe200078ec0ff */
[--C-:B------:R-:W-:Y:S01]  /*3dc0*/  FFMA.FTZ R28, R28, UR12, -R136.reuse ;  /* 0x0000000c1c1c7c23 */ /* 0x100fe20008010888 */
[----:B------:R-:W-:Y:S01]  /*3dd0*/  @!P0 FSEL R32, R32, -INF , !P4 ;  /* 0xff80000020208808 */ /* 0x000fe20006000000 */
[----:B------:R-:W-:Y:S01]  /*3de0*/  FFMA.FTZ R136, R29, UR12, -R136 ;  /* 0x0000000c1d887c23 */ /* 0x000fe20008010888 */
[----:B------:R-:W-:Y:S03]  /*3df0*/  ISETP.LE.U32.AND P4, PT, R4, UR11, PT ;  /* 0x0000000b04007c0c */ /* 0x000fe6000bf83070 */
[----:B------:R-:W-:Y:S01]  /*3e00*/  MUFU.EX2 R165, R23 ;  /* 0x0000001700a57308 */ /* 0x000fe20000000800 */
[----:B------:R-:W-:Y:S01]  /*3e10*/  SHF.R.U32.HI R7, RZ, 0x8, R7 ;  /* 0x00000008ff077819 */ /* 0x000fe20000011607 */
[--C-:B------:R-:W-:Y:S01]  /*3e20*/  FFMA.FTZ R32, R32, UR12, -R148.reuse ;  /* 0x0000000c20207c23 */ /* 0x100fe20008010894 */
[----:B------:R-:W-:Y:S02]  /*3e30*/  SHF.R.U32.HI R4, RZ, 0x18, R11 ;  /* 0x00000018ff047819 */ /* 0x000fe4000001160b */
[----:B------:R-:W-:Y:S02]  /*3e40*/  LOP3.LUT R5, R240, R140, R5, 0x96, !PT ;  /* 0x0000008cf0057212 */ /* 0x000fe400078e9605 */
[----:B------:R-:W-:Y:S03]  /*3e50*/  @!P0 FSEL R33, R33, -INF , !P6 ;  /* 0xff80000021218808 */ /* 0x000fe60007000000 */
[----:B------:R-:W4:Y:S01]  /*3e60*/  MUFU.EX2 R156, R32 ;  /* 0x00000020009c7308 */ /* 0x000f220000000800 */
[----:B------:R-:W-:Y:S02]  /*3e70*/  LOP3.LUT R7, R7, 0xffff, RZ, 0xc0, !PT ;  /* 0x0000ffff07077812 */ /* 0x000fe400078ec0ff */
[----:B------:R-:W-:Y:S01]  /*3e80*/  ISETP.LE.U32.AND P6, PT, R4, UR11, PT ;  /* 0x0000000b04007c0c */ /* 0x000fe2000bfc3070 */
[----:B---3--:R-:W-:Y:S01]  /*3e90*/  @!P4 FADD.FTZ R185, -R185, -RZ ;  /* 0x800000ffb9b9c221 */ /* 0x008fe20000010100 */
[----:B------:R-:W-:Y:S01]  /*3ea0*/  LOP3.LUT R4, R5, 0xffff, RZ, 0xc0, !PT ;  /* 0x0000ffff05047812 */ /* 0x000fe200078ec0ff */
[----:B------:R-:W-:Y:S01]  /*3eb0*/  FFMA.FTZ R148, R33, UR12, -R148 ;  /* 0x0000000c21947c23 */ /* 0x000fe20008010894 */
[----:B------:R-:W-:Y:S03]  /*3ec0*/  @!P0 FSEL R34, R34, -INF , !P5 ;  /* 0xff80000022228808 */ /* 0x000fe60006800000 */
[----:B------:R-:W-:Y:S01]  /*3ed0*/  MUFU.EX2 R171, R25 ;  /* 0x0000001900ab7308 */ /* 0x000fe20000000800 */
[----:B------:R-:W-:Y:S02]  /*3ee0*/  ISETP.LE.U32.AND P5, PT, R7, UR11, PT ;  /* 0x0000000b07007c0c */ /* 0x000fe4000bfa3070 */
[----:B------:R-:W-:Y:S01]  /*3ef0*/  LOP3.LUT R7, R5, 0xff, RZ, 0xc0, !PT ;  /* 0x000000ff05077812 */ /* 0x000fe200078ec0ff */
[----:B------:R-:W-:Y:S01]  /*3f00*/  FFMA.FTZ R34, R34, UR12, -R137 ;  /* 0x0000000c22227c23 */ /* 0x000fe20008010889 */
[----:B------:R-:W-:Y:S02]  /*3f10*/  SHF.R.U32.HI R4, RZ, 0x8, R4 ;  /* 0x00000008ff047819 */ /* 0x000fe40000011604 */
[----:B------:R-:W-:Y:S01]  /*3f20*/  PRMT R11, R11, 0x7632, R11 ;  /* 0x000076320b0b7816 */ /* 0x000fe2000000000b */
[----:B--2---:R-:W-:Y:S01]  /*3f30*/  @!P6 FADD.FTZ R189, -R189, -RZ ;  /* 0x800000ffbdbde221 */ /* 0x004fe20000010100 */
[----:B------:R-:W-:Y:S01]  /*3f40*/  ISETP.LE.U32.AND P4, PT, R7, UR11, PT ;  /* 0x0000000b07007c0c */ /* 0x000fe2000bf83070 */
[----:B------:R-:W-:Y:S01]  /*3f50*/  MUFU.EX2 R155, R148 ;  /* 0x00000094009b7308 */ /* 0x000fe20000000800 */
[----:B------:R-:W-:Y:S02]  /*3f60*/  LOP3.LUT R7, R4, 0xffff, RZ, 0xc0, !PT ;  /* 0x0000ffff04077812 */ /* 0x000fe400078ec0ff */
[----:B------:R-:W-:Y:S01]  /*3f70*/  PRMT R4, R5, 0x7632, R4 ;  /* 0x0000763205047816 */ /* 0x000fe20000000004 */
[----:B------:R-:W-:Y:S01]  /*3f80*/  @!P5 FADD.FTZ R184, -R184, -RZ ;  /* 0x800000ffb8b8d221 */ /* 0x000fe20000010100 */
[----:B------:R-:W-:Y:S02]  /*3f90*/  SHF.R.U32.HI R5, RZ, 0x18, R5 ;  /* 0x00000018ff057819 */ /* 0x000fe40000011605 */
[----:B------:R-:W-:Y:S03]  /*3fa0*/  LOP3.LUT R11, R11, 0xff, RZ, 0xc0, !PT ;  /* 0x000000ff0b0b7812 */ /* 0x000fe600078ec0ff */
[----:B------:R-:W-:Y:S01]  /*3fb0*/  MUFU.EX2 R174, R27 ;  /* 0x0000001b00ae7308 */ /* 0x000fe20000000800 */
[----:B------:R-:W-:Y:S02]  /*3fc0*/  @!P0 FSEL R35, R35, -INF , !P1 ;  /* 0xff80000023238808 */ /* 0x000fe40004800000 */
[----:B------:R-:W-:Y:S01]  /*3fd0*/  ISETP.LE.U32.AND P6, PT, R5, UR11, PT ;  /* 0x0000000b05007c0c */ /* 0x000fe2000bfc3070 */
[----:B------:R-:W-:Y:S01]  /*3fe0*/  @!P4 FADD.FTZ R193, -R193, -RZ ;  /* 0x800000ffc1c1c221 */ /* 0x000fe20000010100 */
[----:B------:R-:W-:Y:S01]  /*3ff0*/  ISETP.LE.U32.AND P1, PT, R11, UR11, PT ;  /* 0x0000000b0b007c0c */ /* 0x000fe2000bf23070 */
[----:B------:R-:W-:Y:S01]  /*4000*/  FFMA.FTZ R137, R35, UR12, -R137 ;  /* 0x0000000c23897c23 */ /* 0x000fe20008010889 */
[----:B------:R-:W-:Y:S03]  /*4010*/  ISETP.LE.U32.AND P5, PT, R7, UR11, PT ;  /* 0x0000000b07007c0c */ /* 0x000fe6000bfa3070 */
[----:B------:R-:W-:Y:S01]  /*4020*/  MUFU.EX2 R158, R34 ;  /* 0x00000022009e7308 */ /* 0x000fe20000000800 */
[----:B------:R-:W-:Y:S02]  /*4030*/  LOP3.LUT R4, R4, 0xff, RZ, 0xc0, !PT ;  /* 0x000000ff04047812 */ /* 0x000fe400078ec0ff */
[----:B------:R-:W-:Y:S02]  /*4040*/  ISETP.GT.U32.AND P4, PT, R12, UR11, PT ;  /* 0x0000000b0c007c0c */ /* 0x000fe4000bf84070 */
[----:B------:R-:W-:Y:S02]  /*4050*/  LOP3.LUT R9, R239, R142, R9, 0x96, !PT ;  /* 0x0000008eef097212 */ /* 0x000fe400078e9609 */
[----:B------:R-:W-:Y:S01]  /*4060*/  ISETP.LE.U32.AND P0, PT, R10, UR11, PT ;  /* 0x0000000b0a007c0c */ /* 0x000fe2000bf03070 */
[----:B------:R-:W-:Y:S01]  /*4070*/  @!P6 FADD.FTZ R194, -R194, -RZ ;  /* 0x800000ffc2c2e221 */ /* 0x000fe20000010100 */
[----:B------:R-:W-:Y:S01]  /*4080*/  ISETP.LE.U32.AND P6, PT, R132, UR11, PT ;  /* 0x0000000b84007c0c */ /* 0x000fe2000bfc3070 */
[----:B------:R-:W-:Y:S01]  /*4090*/  @!P1 FADD.FTZ R190, -R190, -RZ ;  /* 0x800000ffbebe9221 */ /* 0x000fe20000010100 */
[----:B------:R-:W-:Y:S01]  /*40a0*/  ISETP.LE.U32.AND P1, PT, R4, UR11, PT ;  /* 0x0000000b04007c0c */ /* 0x000fe2000bf23070 */
[----:B------:R-:W-:Y:S01]  /*40b0*/  @!P5 FADD.FTZ R192, -R192, -RZ ;  /* 0x800000ffc0c0d221 */ /* 0x000fe20000010100 */
[----:B------:R-:W-:Y:S01]  /*40c0*/  ISETP.GT.U32.AND P5, PT, R13, UR11, PT ;  /* 0x0000000b0d007c0c */ /* 0x000fe2000bfa4070 */
[----:B------:R-:W-:Y:S01]  /*40d0*/  MUFU.EX2 R162, R3 ;  /* 0x0000000300a27308 */ /* 0x000fe20000000800 */
[----:B------:R-:W-:Y:S01]  /*40e0*/  LOP3.LUT R4, R9, 0xff, RZ, 0xc0, !PT ;  /* 0x000000ff09047812 */ /* 0x000fe200078ec0ff */
[----:B------:R-:W-:Y:S01]  /*40f0*/  @P4 FADD.FTZ R187, -R187, -RZ ;  /* 0x800000ffbbbb4221 */ /* 0x000fe20000010100 */
[----:B------:R-:W-:Y:S02]  /*4100*/  ISETP.GT.U32.AND P4, PT, R133, UR11, PT ;  /* 0x0000000b85007c0c */ /* 0x000fe4000bf84070 */
[----:B------:R-:W-:Y:S01]  /*4110*/  PRMT R5, R8, 0x7770, RZ ;  /* 0x0000777008057816 */ /* 0x000fe200000000ff */
[----:B------:R-:W-:Y:S01]  /*4120*/  @!P0 FADD.FTZ R188, -R188, -RZ ;  /* 0x800000ffbcbc8221 */ /* 0x000fe20000010100 */
[----:B------:R-:W-:Y:S01]  /*4130*/  ISETP.GT.U32.AND P0, PT, R134, UR11, PT ;  /* 0x0000000b86007c0c */ /* 0x000fe2000bf04070 */
[----:B------:R-:W-:Y:S01]  /*4140*/  @!P6 FADD.FTZ R167, -R167, -RZ ;  /* 0x800000ffa7a7e221 */ /* 0x000fe20000010100 */
[----:B------:R-:W-:Y:S01]  /*4150*/  ISETP.LE.U32.AND P6, PT, R4, UR11, PT ;  /* 0x0000000b04007c0c */ /* 0x000fe2000bfc3070 */
[----:B------:R-:W-:Y:S01]  /*4160*/  @!P1 FADD.FTZ R195, -R195, -RZ ;  /* 0x800000ffc3c39221 */ /* 0x000fe20000010100 */
[----:B------:R-:W-:Y:S01]  /*4170*/  ISETP.GT.U32.AND P1, PT, R14, UR11, PT ;  /* 0x0000000b0e007c0c */ /* 0x000fe2000bf24070 */
[----:B------:R-:W-:Y:S01]  /*4180*/  @P5 FADD.FTZ R191, -R191, -RZ ;  /* 0x800000ffbfbf5221 */ /* 0x000fe20000010100 */
[----:B------:R-:W-:Y:S01]  /*4190*/  LOP3.LUT R4, R9, 0xffff, RZ, 0xc0, !PT ;  /* 0x0000ffff09047812 */ /* 0x000fe200078ec0ff */
[----:B------:R-:W2:Y:S01]  /*41a0*/  MUFU.EX2 R175, R26 ;  /* 0x0000001a00af7308 */ /* 0x000ea20000000800 */
[----:B------:R-:W-:Y:S01]  /*41b0*/  ISETP.GT.U32.AND P5, PT, R15, UR11, PT ;  /* 0x0000000b0f007c0c */ /* 0x000fe2000bfa4070 */
[----:B-1----:R-:W-:Y:S01]  /*41c0*/  @P4 FADD.FTZ R172, -R172, -RZ ;  /* 0x800000ffacac4221 */ /* 0x002fe20000010100 */
[----:B------:R-:W-:Y:S02]  /*41d0*/  SHF.R.U32.HI R4, RZ, 0x8, R4 ;  /* 0x00000008ff047819 */ /* 0x000fe40000011604 */
[----:B------:R-:W-:Y:S01]  /*41e0*/  LOP3.LUT R7, R2, 0xff, RZ, 0xc0, !PT ;  /* 0x000000ff02077812 */ /* 0x000fe200078ec0ff */
[----:B------:R-:W-:Y:S01]  /*41f0*/  @P0 FADD.FTZ R163, -R163, -RZ ;  /* 0x800000ffa3a30221 */ /* 0x000fe20000010100 */
[----:B------:R-:W-:Y:S01]  /*4200*/  LOP3.LUT R4, R4, 0xffff, RZ, 0xc0, !PT ;  /* 0x0000ffff04047812 */ /* 0x000fe200078ec0ff */
[----:B------:R-:W-:Y:S01]  /*4210*/  @!P6 FADD.FTZ R160, -R160, -RZ ;  /* 0x800000ffa0a0e221 */ /* 0x000fe20000010100 */
[----:B------:R-:W-:Y:S01]  /*4220*/  ISETP.LE.U32.AND P6, PT, R7, UR11, PT ;  /* 0x0000000b07007c0c */ /* 0x000fe2000bfc3070 */
[----:B------:R-:W-:Y:S01]  /*4230*/  @P1 FADD.FTZ R186, -R186, -RZ ;  /* 0x800000ffbaba1221 */ /* 0x000fe20000010100 */
[----:B------:R-:W-:Y:S01]  /*4240*/  ISETP.LE.U32.AND P4, PT, R4, UR11, PT ;  /* 0x0000000b04007c0c */ /* 0x000fe2000bf83070 */
[----:B------:R-:W-:Y:S01]  /*4250*/  MUFU.EX2 R157, R137 ;  /* 0x00000089009d7308 */ /* 0x000fe20000000800 */
[----:B------:R-:W-:Y:S01]  /*4260*/  ISETP.LE.U32.AND P1, PT, R5, UR11, PT ;  /* 0x0000000b05007c0c */ /* 0x000fe2000bf23070 */
[----:B------:R-:W-:Y:S01]  /*4270*/  @P5 FADD.FTZ R170, -R170, -RZ ;  /* 0x800000ffaaaa5221 */ /* 0x000fe20000010100 */
[--C-:B------:R-:W-:Y:S02]  /*4280*/  SHF.R.U32.HI R5, RZ, 0x18, R9.reuse ;  /* 0x00000018ff057819 */ /* 0x100fe40000011609 */
[----:B------:R-:W-:Y:S02]  /*4290*/  PRMT R9, R9, 0x7632, R9 ;  /* 0x0000763209097816 */ /* 0x000fe40000000009 */
[----:B------:R-:W-:Y:S03]  /*42a0*/  PRMT R4, R2, 0x7632, R4 ;  /* 0x0000763202047816 */ /* 0x000fe60000000004 */
[----:B------:R-:W-:Y:S01]  /*42b0*/  MUFU.EX2 R169, R28 ;  /* 0x0000001c00a97308 */ /* 0x000fe20000000800 */
[----:B------:R-:W-:Y:S01]  /*42c0*/  LOP3.LUT R9, R9, 0xff, RZ, 0xc0, !PT ;  /* 0x000000ff09097812 */ /* 0x000fe200078ec0ff */
[----:B----4-:R-:W-:Y:S01]  /*42d0*/  @!P6 FADD.FTZ R173, -R173, -RZ ;  /* 0x800000ffadade221 */ /* 0x010fe20000010100 */
[----:B------:R-:W-:Y:S01]  /*42e0*/  LOP3.LUT R4, R4, 0xff, RZ, 0xc0, !PT ;  /* 0x000000ff04047812 */ /* 0x000fe200078ec0ff */
[----:B------:R-:W-:Y:S01]  /*42f0*/  @!P4 FADD.FTZ R159, -R159, -RZ ;  /* 0x800000ff9f9fc221 */ /* 0x000fe20000010100 */
[----:B------:R-:W-:Y:S01]  /*4300*/  ISETP.LE.U32.AND P5, PT, R9, UR11, PT ;  /* 0x0000000b09007c0c */ /* 0x000fe2000bfa3070 */
[----:B------:R-:W-:Y:S01]  /*4310*/  @!P1 FADD.FTZ R156, -R156, -RZ ;  /* 0x800000ff9c9c9221 */ /* 0x000fe20000010100 */
[----:B------:R-:W-:Y:S03]  /*4320*/  ISETP.LE.U32.AND P0, PT, R5, UR11, PT ;  /* 0x0000000b05007c0c */ /* 0x000fe6000bf03070 */
[----:B------:R-:W1:Y:S01]  /*4330*/  MUFU.EX2 R161, R136 ;  /* 0x0000008800a17308 */ /* 0x000e620000000800 */
[----:B------:R-:W-:Y:S02]  /*4340*/  LOP3.LUT R5, R2, 0xffff, RZ, 0xc0, !PT ;  /* 0x0000ffff02057812 */ /* 0x000fe400078ec0ff */
[----:B------:R-:W-:Y:S02]  /*4350*/  ISETP.LE.U32.AND P4, PT, R4, UR11, PT ;  /* 0x0000000b04007c0c */ /* 0x000fe4000bf83070 */
[----:B------:R-:W-:Y:S02]  /*4360*/  PRMT R4, R6, 0x7771, RZ ;  /* 0x0000777106047816 */ /* 0x000fe400000000ff */
[----:B------:R-:W-:Y:S03]  /*4370*/  PRMT R10, R8, 0x7771, RZ ;  /* 0x00007771080a7816 */ /* 0x000fe600000000ff */
[----:B------:R-:W3:Y:S01]  /*4380*/  MUFU.EX2 R168, R30 ;  /* 0x0000001e00a87308 */ /* 0x000ee20000000800 */
[----:B------:R-:W-:Y:S01]  /*4390*/  SHF.R.U32.HI R5, RZ, 0x8, R5 ;  /* 0x00000008ff057819 */ /* 0x000fe20000011605 */
[----:B------:R-:W-:Y:S01]  /*43a0*/  @!P5 FADD.FTZ R166, -R166, -RZ ;  /* 0x800000ffa6a6d221 */ /* 0x000fe20000010100 */
[----:B------:R-:W-:Y:S01]  /*43b0*/  ISETP.GT.U32.AND P1, PT, R4, UR11, PT ;  /* 0x0000000b04007c0c */ /* 0x000fe2000bf24070 */
[----:B------:R-:W-:Y:S01]  /*43c0*/  @!P0 FADD.FTZ R165, -R165, -RZ ;  /* 0x800000ffa5a58221 */ /* 0x000fe20000010100 */
[----:B------:R-:W-:Y:S02]  /*43d0*/  F2FP.RELU.BF16.F32.PACK_AB R4, R184, R185 ;  /* 0x000000b9b804723e */ /* 0x000fe400000018ff */
[----:B------:R-:W-:Y:S01]  /*43e0*/  LOP3.LUT R5, R5, 0xffff, RZ, 0xc0, !PT ;  /* 0x0000ffff05057812 */ /* 0x000fe200078ec0ff */
[----:B--2---:R-:W-:Y:S01]  /*43f0*/  @!P4 FADD.FTZ R175, -R175, -RZ ;  /* 0x800000ffafafc221 */ /* 0x004fe20000010100 */
[----:B------:R-:W-:Y:S01]  /*4400*/  ISETP.GT.U32.AND P6, PT, R10, UR11, PT ;  /* 0x0000000b0a007c0c */ /* 0x000fe2000bfc4070 */
[----:B------:R2:W-:Y:S01]  /*4410*/  STS [R201], R4 ;  /* 0x00000004c9007388 */ /* 0x0005e20000000800 */
[----:B------:R-:W-:Y:S02]  /*4420*/  ISETP.LE.U32.AND P5, PT, R5, UR11, PT ;  /* 0x0000000b05007c0c */ /* 0x000fe4000bfa3070 */
[----:B------:R-:W-:Y:S02]  /*4430*/  SHF.R.U32.HI R2, RZ, 0x18, R2 ;  /* 0x00000018ff027819 */ /* 0x000fe40000011602 */
[----:B------:R-:W-:Y:S01]  /*4440*/  PRMT R11, R8, 0x7772, RZ ;  /* 0x00007772080b7816 */ /* 0x000fe200000000ff */
[----:B-1----:R-:W-:Y:S01]  /*4450*/  @P1 FADD.FTZ R161, -R161, -RZ ;  /* 0x800000ffa1a11221 */ /* 0x002fe20000010100 */
[----:B------:R-:W-:Y:S02]  /*4460*/  ISETP.LE.U32.AND P0, PT, R2, UR11, PT ;  /* 0x0000000b02007c0c */ /* 0x000fe4000bf03070 */
[C---:B------:R-:W-:Y:S02]  /*4470*/  PRMT R2, R6.reuse, 0x7772, RZ ;  /* 0x0000777206027816 */ /* 0x040fe400000000ff */
[----:B------:R-:W-:Y:S01]  /*4480*/  PRMT R5, R6, 0x7770, RZ ;  /* 0x0000777006057816 */ /* 0x000fe200000000ff */
[----:B------:R-:W-:Y:S01]  /*4490*/  @P6 FADD.FTZ R155, -R155, -RZ ;  /* 0x800000ff9b9b6221 */ /* 0x000fe20000010100 */
[----:B------:R-:W-:Y:S01]  /*44a0*/  ISETP.GT.U32.AND P6, PT, R2, UR11, PT ;  /* 0x0000000b02007c0c */ /* 0x000fe2000bfc4070 */
[----:B------:R-:W-:Y:S01]  /*44b0*/  @!P5 FADD.FTZ R171, -R171, -RZ ;  /* 0x800000ffababd221 */ /* 0x000fe20000010100 */
[----:B------:R-:W-:Y:S02]  /*44c0*/  F2FP.RELU.BF16.F32.PACK_AB R2, R189, R190 ;  /* 0x000000bebd02723e */ /* 0x000fe400000018ff */
[----:B------:R-:W-:Y:S02]  /*44d0*/  ISETP.GT.U32.AND P5, PT, R11, UR11, PT ;  /* 0x0000000b0b007c0c */ /* 0x000fe4000bfa4070 */
[----:B------:R-:W-:Y:S01]  /*44e0*/  PRMT R6, R6, 0x7773, RZ ;  /* 0x0000777306067816 */ /* 0x000fe200000000ff */
[----:B------:R1:W-:Y:S01]  /*44f0*/  STS [R201+0x400], R2 ;  /* 0x00040002c9007388 */ /* 0x0003e20000000800 */
[----:B------:R-:W-:Y:S01]  /*4500*/  @!P0 FADD.FTZ R174, -R174, -RZ ;  /* 0x800000ffaeae8221 */ /* 0x000fe20000010100 */
[----:B------:R-:W-:Y:S02]  /*4510*/  ISETP.LE.U32.AND P0, PT, R5, UR11, PT ;  /* 0x0000000b05007c0c */ /* 0x000fe4000bf03070 */
[----:B------:R-:W-:Y:S02]  /*4520*/  F2FP.RELU.BF16.F32.PACK_AB R5, R163, R167 ;  /* 0x000000a7a305723e */ /* 0x000fe400000018ff */
[----:B--2---:R-:W-:Y:S01]  /*4530*/  F2FP.RELU.BF16.F32.PACK_AB R4, R170, R172 ;  /* 0x000000acaa04723e */ /* 0x004fe200000018ff */
[----:B---3--:R-:W-:Y:S01]  /*4540*/  @P6 FADD.FTZ R168, -R168, -RZ ;  /* 0x800000ffa8a86221 */ /* 0x008fe20000010100 */
[----:B------:R-:W-:Y:S01]  /*4550*/  F2FP.RELU.BF16.F32.PACK_AB R3, R165, R166 ;  /* 0x000000a6a503723e */ /* 0x000fe200000018ff */
[----:B------:R2:W-:Y:S01]  /*4560*/  STS [R198], R5 ;  /* 0x00000005c6007388 */ /* 0x0005e20000000800 */
[----:B------:R-:W-:Y:S01]  /*4570*/  @P5 FADD.FTZ R158, -R158, -RZ ;  /* 0x800000ff9e9e5221 */ /* 0x000fe20000010100 */
[----:B------:R-:W-:Y:S02]  /*4580*/  ISETP.GT.U32.AND P5, PT, R6, UR11, PT ;  /* 0x0000000b06007c0c */ /* 0x000fe4000bfa4070 */
[----:B------:R-:W-:Y:S01]  /*4590*/  F2FP.RELU.BF16.F32.PACK_AB R6, R192, R193 ;  /* 0x000000c1c006723e */ /* 0x000fe200000018ff */
[----:B------:R3:W-:Y:S01]  /*45a0*/  STS [R198+0x400], R4 ;  /* 0x00040004c6007388 */ /* 0x0007e20000000800 */
[----:B------:R-:W-:Y:S01]  /*45b0*/  PRMT R8, R8, 0x7773, RZ ;  /* 0x0000777308087816 */ /* 0x000fe200000000ff */
[----:B------:R-:W-:Y:S01]  /*45c0*/  @!P0 FADD.FTZ R169, -R169, -RZ ;  /* 0x800000ffa9a98221 */ /* 0x000fe20000010100 */
[----:B------:R-:W-:Y:S01]  /*45d0*/  FSETP.GE.FTZ.AND P1, PT, R185, RZ, PT ;  /* 0x000000ffb900720b */ /* 0x000fe20003f36000 */
[----:B------:R4:W-:Y:S01]  /*45e0*/  STS [R201+0x1000], R6 ;  /* 0x00100006c9007388 */ /* 0x0009e20000000800 */
[----:B------:R-:W-:Y:S02]  /*45f0*/  ISETP.GT.U32.AND P4, PT, R8, UR11, PT ;  /* 0x0000000b08007c0c */ /* 0x000fe4000bf84070 */
[----:B------:R-:W-:Y:S03]  /*4600*/  FSETP.GE.FTZ.AND P6, PT, R167, RZ, PT ;  /* 0x000000ffa700720b */ /* 0x000fe60003fd6000 */
[----:B------:R-:W-:Y:S01]  /*4610*/  @P5 FADD.FTZ R162, -R162, -RZ ;  /* 0x800000ffa2a25221 */ /* 0x000fe20000010100 */
[----:B-1----:R-:W-:Y:S02]  /*4620*/  F2FP.RELU.BF16.F32.PACK_AB R2, R194, R195 ;  /* 0x000000c3c202723e */ /* 0x002fe400000018ff */
[----:B------:R-:W-:Y:S03]  /*4630*/  FSETP.GE.FTZ.AND P5, PT, R163, RZ, PT ;  /* 0x000000ffa300720b */ /* 0x000fe60003fb6000 */
[----:B------:R1:W-:Y:S02]  /*4640*/  STS [R201+0x1400], R2 ;  /* 0x00140002c9007388 */ /* 0x0003e40000000800 */
[----:B------:R-:W-:Y:S01]  /*4650*/  @P4 FADD.FTZ R157, -R157, -RZ ;  /* 0x800000ff9d9d4221 */ /* 0x000fe20000010100 */
[----:B------:R-:W-:Y:S02]  /*4660*/  FSETP.GE.FTZ.AND P4, PT, R160, RZ, PT ;  /* 0x000000ffa000720b */ /* 0x000fe40003f96000 */
[----:B--2---:R-:W-:Y:S02]  /*4670*/  F2FP.RELU.BF16.F32.PACK_AB R5, R186, R191 ;  /* 0x000000bfba05723e */ /* 0x004fe400000018ff */
[----:B---3--:R-:W-:Y:S03]  /*4680*/  F2FP.RELU.BF16.F32.PACK_AB R4, R159, R160 ;  /* 0x000000a09f04723e */ /* 0x008fe600000018ff */
[----:B------:R2:W-:Y:S01]  /*4690*/  STS [R198+0x1400], R5 ;  /* 0x00140005c6007388 */ /* 0x0005e20000000800 */
[----:B----4-:R-:W-:Y:S05]  /*46a0*/  F2FP.RELU.BF16.F32.PACK_AB R6, R187, R188 ;  /* 0x000000bcbb06723e */ /* 0x010fea00000018ff */
[----:B------:R3:W-:Y:S04]  /*46b0*/  STS [R198+0x1000], R6 ;  /* 0x00100006c6007388 */ /* 0x0007e80000000800 */
[----:B------:R4:W-:Y:S01]  /*46c0*/  STS [R200], R4 ;  /* 0x00000004c8007388 */ /* 0x0009e20000000800 */
[----:B-1----:R-:W-:Y:S03]  /*46d0*/  F2FP.RELU.BF16.F32.PACK_AB R2, R155, R156 ;  /* 0x0000009c9b02723e */ /* 0x002fe600000018ff */
[----:B------:R1:W-:Y:S04]  /*46e0*/  STS [R200+0x400], R3 ;  /* 0x00040003c8007388 */ /* 0x0003e80000000800 */
[----:B------:R1:W-:Y:S01]  /*46f0*/  STS [R154], R2 ;  /* 0x000000029a007388 */ /* 0x0003e20000000800 */
[----:B--2---:R-:W-:Y:S02]  /*4700*/  F2FP.RELU.BF16.F32.PACK_AB R5, R174, R175 ;  /* 0x000000afae05723e */ /* 0x004fe400000018ff */
[----:B---3--:R-:W-:Y:S02]  /*4710*/  F2FP.RELU.BF16.F32.PACK_AB R6, R171, R173 ;  /* 0x000000adab06723e */ /* 0x008fe400000018ff */
[----:B----4-:R-:W-:Y:S02]  /*4720*/  F2FP.RELU.BF16.F32.PACK_AB R4, R157, R158 ;  /* 0x0000009e9d04723e */ /* 0x010fe400000018ff */
[----:B-1----:R-:W-:Y:S03]  /*4730*/  F2FP.RELU.BF16.F32.PACK_AB R3, R161, R169 ;  /* 0x000000a9a103723e */ /* 0x002fe600000018ff */
[----:B------:R-:W-:Y:S01]  /*4740*/  STS [R154+0x400], R4 ;  /* 0x000400049a007388 */ /* 0x000fe20000000800 */
[----:B------:R-:W-:Y:S03]  /*4750*/  F2FP.RELU.BF16.F32.PACK_AB R2, R162, R168 ;  /* 0x000000a8a202723e */ /* 0x000fe600000018ff */
[----:B------:R-:W-:Y:S04]  /*4760*/  STS [R200+0x1000], R6 ;  /* 0x00100006c8007388 */ /* 0x000fe80000000800 */
[----:B------:R-:W-:Y:S04]  /*4770*/  STS [R200+0x1400], R5 ;  /* 0x00140005c8007388 */ /* 0x000fe80000000800 */
[----:B------:R-:W-:Y:S04]  /*4780*/  STS [R154+0x1000], R3 ;  /* 0x001000039a007388 */ /* 0x000fe80000000800 */
[----:B------:R1:W-:Y:S04]  /*4790*/  STS [R154+0x1400], R2 ;  /* 0x001400029a007388 */ /* 0x0003e80000000800 */
[----:B------:R-:W-:Y:S08]  /*47a0*/  LDSM.16.M88.4 R32, [R181+0x6000] ;  /* 0x00600000b520783b */ /* 0x000ff00000000200 */
[----:B------:R-:W2:Y:S08]  /*47b0*/  LDSM.16.M88.4 R16, [R179+0x6000] ;  /* 0x00600000b310783b */ /* 0x000eb00000000200 */
[----:B------:R-:W3:Y:S01]  /*47c0*/  LDSM.16.M88.4 R28, [R181+0x6800] ;  /* 0x00680000b51c783b */ /* 0x000ee20000000200 */
[----:B-1----:R-:W-:Y:S07]  /*47d0*/  IMAD.IADD R2, R181, 0x1, R164 ;  /* 0x00000001b5027824 */ /* 0x002fee00078e02a4 */
[----:B------:R-:W1:Y:S08]  /*47e0*/  LDSM.16.M88.4 R132, [R179+0x6400] ;  /* 0x00640000b384783b */ /* 0x000e700000000200 */
[----:B------:R-:W-:Y:S08]  /*47f0*/  LDSM.16.M88.4 R136, [R2+0x6000] ;  /* 0x006000000288783b */ /* 0x000ff00000000200 */
[----:B------:R-:W4:Y:S01]  /*4800*/  LDSM.16.M88.4 R140, [R178+0x6000] ;  /* 0x00600000b28c783b */ /* 0x000f220000000200 */
[-C--:B--2---:R-:W-:Y:S07]  /*4810*/  HMMA.16816.F32.BF16 R4, R32, R16.reuse, RZ ;  /* 0x000000102004723c */ /* 0x084fee00000418ff */
[----:B------:R-:W2:Y:S01]  /*4820*/  LDSM.16.M88.4 R144, [R2+0x6800] ;  /* 0x006800000290783b */ /* 0x000ea20000000200 */
[C---:B---3--:R-:W-:Y:S07]  /*4830*/  HMMA.16816.F32.BF16 R8, R28.reuse, R16, RZ ;  /* 0x000000101c08723c */ /* 0x048fee00000418ff */
[----:B------:R-:W3:Y:S01]  /*4840*/  LDSM.16.M88.4 R148, [R178+0x6400] ;  /* 0x00640000b294783b */ /* 0x000ee20000000200 */
[-C--:B------:R-:W-:Y:S08]  /*4850*/  HMMA.16816.F32.BF16 R12, R28, R18.reuse, RZ ;  /* 0x000000121c0c723c */ /* 0x080ff000000418ff */
[C---:B------:R-:W-:Y:S08]  /*4860*/  HMMA.16816.F32.BF16 R16, R32.reuse, R18, RZ ;  /* 0x000000122010723c */ /* 0x040ff000000418ff */
[-C--:B-1----:R-:W-:Y:S08]  /*4870*/  HMMA.16816.F32.BF16 R20, R32, R132.reuse, RZ ;  /* 0x000000842014723c */ /* 0x082ff000000418ff */
[C---:B------:R-:W-:Y:S08]  /*4880*/  HMMA.16816.F32.BF16 R24, R28.reuse, R132, RZ ;  /* 0x000000841c18723c */ /* 0x040ff000000418ff */
[-C--:B------:R-:W-:Y:S08]  /*4890*/  HMMA.16816.F32.BF16 R28, R28, R134.reuse, RZ ;  /* 0x000000861c1c723c */ /* 0x080ff000000418ff */
[----:B------:R-:W-:Y:S01]  /*48a0*/  HMMA.16816.F32.BF16 R32, R32, R134, RZ ;  /* 0x000000862020723c */ /* 0x000fe200000418ff */
[----:B------:R-:W-:Y:S07]  /*48b0*/  LDSM.16.M88.4 R132, [R181+0x7000] ;  /* 0x00700000b584783b */ /* 0x000fee0000000200 */
[-C--:B----4-:R-:W-:Y:S08]  /*48c0*/  HMMA.16816.F32.BF16 R4, R136, R140.reuse, R4 ;  /* 0x0000008c8804723c */ /* 0x090ff00000041804 */
[C---:B--2---:R-:W-:Y:S08]  /*48d0*/  HMMA.16816.F32.BF16 R8, R144.reuse, R140, R8 ;  /* 0x0000008c9008723c */ /* 0x044ff00000041808 */
[-C--:B------:R-:W-:Y:S08]  /*48e0*/  HMMA.16816.F32.BF16 R12, R144, R142.reuse, R12 ;  /* 0x0000008e900c723c */ /* 0x080ff0000004180c */
[C---:B------:R-:W-:Y:S01]  /*48f0*/  HMMA.16816.F32.BF16 R16, R136.reuse, R142, R16 ;  /* 0x0000008e8810723c */ /* 0x040fe20000041810 */
[----:B------:R-:W1:Y:S07]  /*4900*/  LDSM.16.M88.4 R140, [R179+0x8000] ;  /* 0x00800000b38c783b */ /* 0x000e6e0000000200 */
[-C--:B---3--:R-:W-:Y:S08]  /*4910*/  HMMA.16816.F32.BF16 R20, R136, R148.reuse, R20 ;  /* 0x000000948814723c */ /* 0x088ff00000041814 */
[C---:B------:R-:W-:Y:S04]  /*4920*/  HMMA.16816.F32.BF16 R24, R144.reuse, R148, R24 ;  /* 0x000000949018723c */ /* 0x040fe80000041818 */
[----:B------:R-:W-:Y:S02]  /*4930*/  IMAD.MOV.U32 R148, RZ, RZ, R221 ;  /* 0x000000ffff947224 */ /* 0x000fe400078e00dd */
[----:B------:R-:W-:Y:S02]  /*4940*/  IMAD.MOV.U32 R149, RZ, RZ, R220 ;  /* 0x000000ffff957224 */ /* 0x000fe400078e00dc */
[-C--:B------:R-:W-:Y:S01]  /*4950*/  HMMA.16816.F32.BF16 R28, R144, R150.reuse, R28 ;  /* 0x00000096901c723c */ /* 0x080fe2000004181c */
[----:B------:R-:W2:Y:S02]  /*4960*/  LDSM.16.M88.4 R144, [R181+0x7800] ;  /* 0x00780000b590783b */ /* 0x000ea40000000200 */
[C---:B------:R-:W-:Y:S04]  /*4970*/  LEA R152, P0, R223.reuse, R148, 0x2 ;  /* 0x00000094df987211 */ /* 0x040fe800078010ff */
[----:B------:R-:W-:Y:S01]  /*4980*/  LEA.HI.X R153, R223, R149, RZ, 0x2, P0 ;  /* 0x00000095df997211 */ /* 0x000fe200000f14ff */
[----:B------:R-:W-:Y:S01]  /*4990*/  HMMA.16816.F32.BF16 R32, R136, R150, R32 ;  /* 0x000000968820723c */ /* 0x000fe20000041820 */
[----:B------:R-:W3:Y:S03]  /*49a0*/  LDSM.16.M88.4 R136, [R179+0x8400] ;  /* 0x00840000b388783b */ /* 0x000ee60000000200 */
[----:B------:R-:W-:Y:S04]  /*49b0*/  FSETP.GE.FTZ.AND P0, PT, R184, RZ, PT ;  /* 0x000000ffb800720b */ /* 0x000fe80003f16000 */
[-C--:B-1----:R-:W-:Y:S01]  /*49c0*/  HMMA.16816.F32.BF16 R4, R132, R140.reuse, R4 ;  /* 0x0000008c8404723c */ /* 0x082fe20000041804 */
[----:B------:R-:W4:Y:S04]  /*49d0*/  LDG.E R150, desc[UR26][R152.64] ;  /* 0x0000001a98967981 */ /* 0x000f28000c1e1900 */
[----:B------:R-:W4:Y:S04]  /*49e0*/  LDG.E R149, desc[UR26][R152.64+0x20] ;  /* 0x0000201a98957981 */ /* 0x000f28000c1e1900 */
[----:B------:R1:W5:Y:S04]  /*49f0*/  LDG.E R148, desc[UR26][R152.64+0x80] ;  /* 0x0000801a98947981 */ /* 0x000368000c1e1900 */
[----:B------:R1:W5:Y:S01]  /*4a00*/  LDG.E R3, desc[UR26][R152.64+0xa0] ;  /* 0x0000a01a98037981 */ /* 0x000362000c1e1900 */
[C---:B--2---:R-:W-:Y:S08]  /*4a10*/  HMMA.16816.F32.BF16 R8, R144.reuse, R140, R8 ;  /* 0x0000008c9008723c */ /* 0x044ff00000041808 */
[-C--:B------:R-:W-:Y:S08]  /*4a20*/  HMMA.16816.F32.BF16 R12, R144, R142.reuse, R12 ;  /* 0x0000008e900c723c */ /* 0x080ff0000004180c */
[C---:B------:R-:W-:Y:S01]  /*4a30*/  HMMA.16816.F32.BF16 R16, R132.reuse, R142, R16 ;  /* 0x0000008e8410723c */ /* 0x040fe20000041810 */
[----:B------:R-:W-:Y:S07]  /*4a40*/  LDSM.16.M88.4 R140, [R2+0x7000] ;  /* 0x00700000028c783b */ /* 0x000fee0000000200 */
[-C--:B---3--:R-:W-:Y:S08]  /*4a50*/  HMMA.16816.F32.BF16 R20, R132, R136.reuse, R20 ;  /* 0x000000888414723c */ /* 0x088ff00000041814 */
[C---:B------:R-:W-:Y:S08]  /*4a60*/  HMMA.16816.F32.BF16 R24, R144.reuse, R136, R24 ;  /* 0x000000889018723c */ /* 0x040ff00000041818 */
[-C--:B------:R-:W-:Y:S01]  /*4a70*/  HMMA.16816.F32.BF16 R28, R144, R138.reuse, R28 ;  /* 0x0000008a901c723c */ /* 0x080fe2000004181c */
[----:B------:R-:W-:Y:S07]  /*4a80*/  LDSM.16.M88.4 R144, [R178+0xa400] ;  /* 0x00a40000b290783b */ /* 0x000fee0000000200 */
[----:B------:R-:W-:Y:S01]  /*4a90*/  HMMA.16816.F32.BF16 R32, R132, R138, R32 ;  /* 0x0000008a8420723c */ /* 0x000fe20000041820 */
[----:B------:R-:W2:Y:S08]  /*4aa0*/  LDSM.16.M88.4 R132, [R178+0x8000] ;  /* 0x00800000b284783b */ /* 0x000eb00000000200 */
[----:B------:R-:W3:Y:S01]  /*4ab0*/  LDSM.16.M88.4 R136, [R2+0x7800] ;  /* 0x007800000288783b */ /* 0x000ee20000000200 */
[-C--:B--2---:R-:W-:Y:S08]  /*4ac0*/  HMMA.16816.F32.BF16 R4, R140, R132.reuse, R4 ;  /* 0x000000848c04723c */ /* 0x084ff00000041804 */
[C---:B---3--:R-:W-:Y:S08]  /*4ad0*/  HMMA.16816.F32.BF16 R8, R136.reuse, R132, R8 ;  /* 0x000000848808723c */ /* 0x048ff00000041808 */
[-C--:B------:R-:W-:Y:S08]  /*4ae0*/  HMMA.16816.F32.BF16 R12, R136, R134.reuse, R12 ;  /* 0x00000086880c723c */ /* 0x080ff0000004180c */
[C---:B------:R-:W-:Y:S01]  /*4af0*/  HMMA.16816.F32.BF16 R16, R140.reuse, R134, R16 ;  /* 0x000000868c10723c */ /* 0x040fe20000041810 */
[----:B------:R-:W2:Y:S07]  /*4b00*/  LDSM.16.M88.4 R132, [R178+0x8400] ;  /* 0x00840000b284783b */ /* 0x000eae0000000200 */
[-C--:B--2---:R-:W-:Y:S08]  /*4b10*/  HMMA.16816.F32.BF16 R20, R140, R132.reuse, R20 ;  /* 0x000000848c14723c */ /* 0x084ff00000041814 */
        /* <DEDUP_REMOVED lines=16> */
[----:B------:R-:W-:Y:S08]  /*4c20*/  LDSM.16.M88.4 R132, [R2+0x8000] ;  /* 0x008000000284783b */ /* 0x000ff00000000200 */
[----:B------:R-:W2:Y:S02]  /*4c30*/  LDSM.16.M88.4 R136, [R178+0xa000] ;  /* 0x00a00000b288783b */ /* 0x000ea40000000200 */
[-C--:B--2---:R-:W-:Y:S08]  /*4c40*/  HMMA.16816.F32.BF16 R4, R132, R136.reuse, R4 ;  /* 0x000000888404723c */ /* 0x084ff00000041804 */
[C---:B------:R-:W-:Y:S08]  /*4c50*/  HMMA.16816.F32.BF16 R8, R140.reuse, R136, R8 ;  /* 0x000000888c08723c */ /* 0x040ff00000041808 */
[-C--:B------:R-:W-:Y:S03]  /*4c60*/  HMMA.16816.F32.BF16 R12, R140, R138.reuse, R12 ;  /* 0x0000008a8c0c723c */ /* 0x080fe6000004180c */
[C---:B----4-:R-:W-:Y:S01]  /*4c70*/  FADD.FTZ R5, -R150.reuse, R5 ;  /* 0x0000000596057221 */ /* 0x050fe20000010100 */
[----:B------:R-:W-:Y:S01]  /*4c80*/  FADD.FTZ R4, -R150, R4 ;  /* 0x0000000496047221 */ /* 0x000fe20000010100 */
[C---:B------:R-:W-:Y:S01]  /*4c90*/  FADD.FTZ R6, -R149.reuse, R6 ;  /* 0x0000000695067221 */ /* 0x040fe20000010100 */
[----:B------:R-:W-:Y:S02]  /*4ca0*/  FADD.FTZ R7, -R149, R7 ;  /* 0x0000000795077221 */ /* 0x000fe40000010100 */
[C---:B------:R-:W-:Y:S04]  /*4cb0*/  HMMA.16816.F32.BF16 R16, R132.reuse, R138, R16 ;  /* 0x0000008a8410723c */ /* 0x040fe80000041810 */
[-C--:B------:R-:W-:Y:S02]  /*4cc0*/  FSEL R5, R5, R150.reuse, P0 ;  /* 0x0000009605057208 */ /* 0x080fe40000000000 */
[----:B------:R-:W-:Y:S02]  /*4cd0*/  FSETP.GE.FTZ.AND P0, PT, R155, RZ, PT ;  /* 0x000000ff9b00720b */ /* 0x000fe40003f16000 */
[-C--:B------:R-:W-:Y:S03]  /*4ce0*/  HMMA.16816.F32.BF16 R20, R132, R144.reuse, R20 ;  /* 0x000000908414723c */ /* 0x080fe60000041814 */
[----:B------:R-:W-:Y:S01]  /*4cf0*/  FSEL R2, R4, R150, P1 ;  /* 0x0000009604027208 */ /* 0x000fe20000800000 */
[----:B------:R-:W-:Y:S01]  /*4d00*/  FMUL.FTZ R5, R184, R5 ;  /* 0x00000005b8057220 */ /* 0x000fe20000410000 */
[----:B------:R-:W-:Y:S03]  /*4d10*/  FSETP.GE.FTZ.AND P1, PT, R159, RZ, PT ;  /* 0x000000ff9f00720b */ /* 0x000fe60003f36000 */
[C---:B------:R-:W-:Y:S04]  /*4d20*/  HMMA.16816.F32.BF16 R24, R140.reuse, R144, R24 ;  /* 0x000000908c18723c */ /* 0x040fe80000041818 */
[C---:B------:R-:W-:Y:S01]  /*4d30*/  FADD.FTZ R16, -R150.reuse, R16 ;  /* 0x0000001096107221 */ /* 0x040fe20000010100 */
[----:B------:R-:W-:Y:S01]  /*4d40*/  FADD.FTZ R17, -R150, R17 ;  /* 0x0000001196117221 */ /* 0x000fe20000010100 */
[----:B------:R-:W-:Y:S02]  /*4d50*/  FMUL.FTZ R2, R185, R2 ;  /* 0x00000002b9027220 */ /* 0x000fe40000410000 */
[-C--:B------:R-:W-:Y:S03]  /*4d60*/  HMMA.16816.F32.BF16 R28, R140, R146.reuse, R28 ;  /* 0x000000928c1c723c */ /* 0x080fe6000004181c */
[-C--:B------:R-:W-:Y:S01]  /*4d70*/  FSEL R16, R16, R150.reuse, P6 ;  /* 0x0000009610107208 */ /* 0x080fe20003000000 */
[C---:B------:R-:W-:Y:S01]  /*4d80*/  FADD.FTZ R20, -R150.reuse, R20 ;  /* 0x0000001496147221 */ /* 0x040fe20000010100 */
[----:B------:R-:W-:Y:S01]  /*4d90*/  FSEL R17, R17, R150, P5 ;  /* 0x0000009611117208 */ /* 0x000fe20002800000 */
[----:B------:R-:W-:Y:S01]  /*4da0*/  FADD.FTZ R21, -R150, R21 ;  /* 0x0000001596157221 */ /* 0x000fe20000010100 */
[----:B------:R-:W-:Y:S01]  /*4db0*/  F2FP.BF16.F32.PACK_AB R5, R5, R2 ;  /* 0x000000020505723e */ /* 0x000fe200000010ff */
[----:B------:R-:W-:Y:S04]  /*4dc0*/  HMMA.16816.F32.BF16 R32, R132, R146, R32 ;  /* 0x000000928420723c */ /* 0x000fe80000041820 */
[----:B------:R-:W-:Y:S01]  /*4dd0*/  FSEL R20, R20, R150, P4 ;  /* 0x0000009614147208 */ /* 0x000fe20002000000 */
[----:B------:R-:W-:Y:S01]  /*4de0*/  FMUL.FTZ R16, R167, R16 ;  /* 0x00000010a7107220 */ /* 0x000fe20000410000 */
[----:B------:R-:W-:Y:S01]  /*4df0*/  ISETP.GT.AND P4, PT, R206, R226, PT ;  /* 0x000000e2ce00720c */ /* 0x000fe20003f84270 */
[----:B------:R-:W-:Y:S01]  /*4e00*/  FMUL.FTZ R17, R163, R17 ;  /* 0x00000011a3117220 */ /* 0x000fe20000410000 */
[----:B------:R-:W-:Y:S01]  /*4e10*/  FSEL R21, R21, R150, P1 ;  /* 0x0000009615157208 */ /* 0x000fe20000800000 */
[----:B------:R-:W-:Y:S01]  /*4e20*/  FMUL.FTZ R20, R160, R20 ;  /* 0x00000014a0147220 */ /* 0x000fe20000410000 */
[----:B------:R-:W-:Y:S02]  /*4e30*/  FSETP.GE.FTZ.AND P1, PT, R156, RZ, PT ;  /* 0x000000ff9c00720b */ /* 0x000fe40003f36000 */
[----:B------:R-:W-:Y:S01]  /*4e40*/  F2FP.BF16.F32.PACK_AB R17, R17, R16 ;  /* 0x000000101111723e */ /* 0x000fe200000010ff */
[----:B------:R-:W-:Y:S05]  /*4e50*/  FMUL.FTZ R21, R159, R21 ;  /* 0x000000159f157220 */ /* 0x000fea0000410000 */
[----:B------:R-:W-:Y:S01]  /*4e60*/  F2FP.BF16.F32.PACK_AB R132, R21, R20 ;  /* 0x000000141584723e */ /* 0x000fe200000010ff */
[----:B------:R-:W-:Y:S05]  /*4e70*/  FADD.FTZ R32, -R150, R32 ;  /* 0x0000002096207221 */ /* 0x000fea0000010100 */
        /* <DEDUP_REMOVED lines=8> */
[----:B-1----:R-:W-:Y:S08]  /*4f00*/  @!P4 BRA `(.L_x_688) ;  /* 0x000000000050c947 */ /* 0x002ff00003800000 */
[----:B------:R-:W-:Y:S01]  /*4f10*/  IADD3 R4, P0, PT, RZ, -UR4, RZ ;  /* 0x80000004ff047c10 */ /* 0x000fe2000ff1e0ff */
[----:B------:R-:W-:Y:S01]  /*4f20*/  IMAD.MOV.U32 R21, RZ, RZ, -0x3000 ;  /* 0xffffd000ff157424 */ /* 0x000fe200078e00ff */
[----:B------:R-:W-:Y:S03]  /*4f30*/  LOP3.LUT R6, R206, 0x1, RZ, 0xc0, !PT ;  /* 0x00000001ce067812 */ /* 0x000fe600078ec0ff */
[----:B------:R-:W-:Y:S01]  /*4f40*/  IMAD.X R2, RZ, RZ, ~UR9, P0 ;  /* 0x80000009ff027e24 */ /* 0x000fe200080e06ff */
[----:B------:R-:W-:Y:S04]  /*4f50*/  ISETP.NE.U32.AND P1, PT, R6, 0x1, PT ;  /* 0x000000010600780c */ /* 0x000fe80003f25070 */
[----:B------:R-:W-:Y:S04]  /*4f60*/  SHF.R.S64 R4, R4, 0x1f, R2 ;  /* 0x0000001f04047819 */ /* 0x000fe80000001002 */
[----:B------:R-:W-:Y:S02]  /*4f70*/  IADD3 R6, P0, PT, R204, R4, RZ ;  /* 0x00000004cc067210 */ /* 0x000fe40007f1e0ff */
[----:B------:R-:W-:Y:S02]  /*4f80*/  SEL R4, R21, 0x3000, !P1 ;  /* 0x0000300015047807 */ /* 0x000fe40004800000 */
[----:B------:R-:W-:Y:S01]  /*4f90*/  LEA.HI.X.SX32 R2, R2, R205, 0x1, P0 ;  /* 0x000000cd02027211 */ /* 0x000fe200000f0eff */
[----:B------:R-:W-:Y:S02]  /*4fa0*/  IMAD.MOV.U32 R204, RZ, RZ, R6 ;  /* 0x000000ffffcc7224 */ /* 0x000fe400078e0006 */
[----:B------:R-:W-:Y:S02]  /*4fb0*/  IMAD.IADD R208, R208, 0x1, R4 ;  /* 0x00000001d0d07824 */ /* 0x000fe400078e0204 */
[----:B------:R-:W-:Y:S02]  /*4fc0*/  IMAD.MOV.U32 R205, RZ, RZ, R2 ;  /* 0x000000ffffcd7224 */ /* 0x000fe400078e0002 */
[----:B------:R-:W-:Y:S03]  /*4fd0*/  IMAD.IADD R180, R180, 0x1, R4 ;  /* 0x00000001b4b47824 */ /* 0x000fe600078e0204 */
[----:B------:R-:W-:Y:S01]  /*4fe0*/  @!PT LDS RZ, [RZ] ;  /* 0x00000000fffff984 */ /* 0x000fe20000000800 */
[----:B------:R-:W-:Y:S01]  /*4ff0*/  @!PT LDS RZ, [RZ] ;  /* 0x00000000fffff984 */ /* 0x000fe20000000800 */
[----:B------:R-:W-:Y:S01]  /*5000*/  @!PT LDS RZ, [RZ] ;  /* 0x00000000fffff984 */ /* 0x000fe20000000800 */
[----:B------:R1:W-:Y:S04]  /*5010*/  LDGSTS.E.BYPASS.LTC128B.128 [R208], desc[UR26][R204.64] ;  /* 0x00000000ccd07fae */ /* 0x0003e8000b981a1a */
[----:B------:R1:W-:Y:S04]  /*5020*/  LDGSTS.E.BYPASS.LTC128B.128 [R208+0x1000], desc[UR26][R204.64+0x40] ;  /* 0x01000040ccd07fae */ /* 0x0003e8000b981a1a */
[----:B------:R1:W-:Y:S04]  /*5030*/  LDGSTS.E.BYPASS.LTC128B.128 [R208+0x2000], desc[UR26][R204.64+0x80] ;  /* 0x02000080ccd07fae */ /* 0x0003e8000b981a1a */
[----:B------:R-:W0:Y:S02]  /*5040*/  LDGDEPBAR ;  /* 0x00000000000079af */ /* 0x000e240000000000 */
.L_x_688:
[----:B------:R-:W-:Y:S01]  /*5050*/  FADD.FTZ R4, -R149, R19 ;  /* 0x0000001395047221 */ /* 0x000fe20000010100 */
[----:B------:R-:W-:Y:S01]  /*5060*/  FSETP.GE.FTZ.AND P6, PT, R170, RZ, PT ;  /* 0x000000ffaa00720b */ /* 0x000fe20003fd6000 */
[----:B------:R2:W-:Y:S01]  /*5070*/  STS [R201+-0x4000], R5 ;  /* 0xffc00005c9007388 */ /* 0x0005e20000000800 */
[----:B------:R-:W-:Y:S01]  /*5080*/  F2FP.BF16.F32.PACK_AB R20, R20, R32 ;  /* 0x000000201414723e */ /* 0x000fe200000010ff */
[----:B------:R-:W-:Y:S01]  /*5090*/  FMUL.FTZ R32, R190, R16 ;  /* 0x00000010be207220 */ /* 0x000fe20000410000 */
[----:B------:R-:W-:Y:S01]  /*50a0*/  FSEL R4, R4, R149, P6 ;  /* 0x0000009504047208 */ /* 0x000fe20003000000 */
[----:B------:R-:W-:Y:S01]  /*50b0*/  FMUL.FTZ R21, R189, R7 ;  /* 0x00000007bd157220 */ /* 0x000fe20000410000 */
[C---:B------:R-:W-:Y:S01]  /*50c0*/  FADD.FTZ R2, -R149.reuse, R18 ;  /* 0x0000001295027221 */ /* 0x040fe20000010100 */
[----:B------:R-:W-:Y:S01]  /*50d0*/  FSETP.GE.FTZ.AND P0, PT, R172, RZ, PT ;  /* 0x000000ffac00720b */ /* 0x000fe20003f16000 */
[----:B------:R-:W-:Y:S01]  /*50e0*/  FADD.FTZ R22, -R149, R22 ;  /* 0x0000001695167221 */ /* 0x000fe20000010100 */
[----:B------:R-:W-:Y:S01]  /*50f0*/  FMUL.FTZ R6, R170, R4 ;  /* 0x00000004aa067220 */ /* 0x000fe20000410000 */
[----:B------:R-:W-:Y:S01]  /*5100*/  F2FP.BF16.F32.PACK_AB R4, R21, R32 ;  /* 0x000000201504723e */ /* 0x000fe200000010ff */
[C---:B------:R-:W-:Y:S01]  /*5110*/  FADD.FTZ R23, -R149.reuse, R23 ;  /* 0x0000001795177221 */ /* 0x040fe20000010100 */
[-C--:B------:R-:W-:Y:S01]  /*5120*/  FSEL R2, R2, R149.reuse, P0 ;  /* 0x0000009502027208 */ /* 0x080fe20000000000 */
[----:B------:R-:W-:Y:S01]  /*5130*/  FADD.FTZ R34, -R149, R34 ;  /* 0x0000002295227221 */ /* 0x000fe20000010100 */
[----:B------:R-:W-:Y:S01]  /*5140*/  FSETP.GE.FTZ.AND P5, PT, R166, RZ, PT ;  /* 0x000000ffa600720b */ /* 0x000fe20003fb6000 */
[----:B------:R3:W-:Y:S01]  /*5150*/  STS [R201+-0x3c00], R4 ;  /* 0xffc40004c9007388 */ /* 0x0007e20000000800 */
[----:B------:R-:W-:Y:S01]  /*5160*/  FSETP.GE.FTZ.AND P1, PT, R165, RZ, PT ;  /* 0x000000ffa500720b */ /* 0x000fe20003f36000 */
[----:B------:R-:W-:Y:S01]  /*5170*/  FMUL.FTZ R7, R172, R2 ;  /* 0x00000002ac077220 */ /* 0x000fe20000410000 */
[-C--:B------:R-:W-:Y:S01]  /*5180*/  FSEL R2, R22, R149.reuse, P5 ;  /* 0x0000009516027208 */ /* 0x080fe20002800000 */
[C---:B-----5:R-:W-:Y:S01]  /*5190*/  FADD.FTZ R13, -R148.reuse, R13 ;  /* 0x0000000d940d7221 */ /* 0x060fe20000010100 */
[----:B------:R-:W-:Y:S01]  /*51a0*/  FSEL R23, R23, R149, P1 ;  /* 0x0000009517177208 */ /* 0x000fe20000800000 */
[----:B------:R-:W-:Y:S01]  /*51b0*/  STS [R198+-0x4000], R17 ;  /* 0xffc00011c6007388 */ /* 0x000fe20000000800 */
[----:B------:R-:W-:Y:S01]  /*51c0*/  FSETP.GE.FTZ.AND P0, PT, R157, RZ, PT ;  /* 0x000000ff9d00720b */ /* 0x000fe20003f16000 */
[----:B------:R-:W-:Y:S01]  /*51d0*/  FADD.FTZ R28, -R148, R28 ;  /* 0x0000001c941c7221 */ /* 0x000fe20000010100 */
[----:B------:R-:W-:Y:S01]  /*51e0*/  FSETP.GE.FTZ.AND P1, PT, R158, RZ, PT ;  /* 0x000000ff9e00720b */ /* 0x000fe20003f36000 */
[----:B------:R-:W-:Y:S01]  /*51f0*/  FMUL.FTZ R16, R165, R23 ;  /* 0x00000017a5107220 */ /* 0x000fe20000410000 */
[----:B--2---:R-:W-:Y:S01]  /*5200*/  FMUL.FTZ R5, R166, R2 ;  /* 0x00000002a6057220 */ /* 0x004fe20000410000 */
[----:B------:R-:W-:Y:S01]  /*5210*/  F2FP.BF16.F32.PACK_AB R2, R6, R7 ;  /* 0x000000070602723e */ /* 0x000fe200000010ff */
[----:B------:R-:W-:Y:S01]  /*5220*/  FADD.FTZ R6, -R148, R8 ;  /* 0x0000000894067221 */ /* 0x000fe20000010100 */
[----:B------:R-:W-:Y:S01]  /*5230*/  FSEL R34, R34, R149, P1 ;  /* 0x0000009522227208 */ /* 0x000fe20000800000 */
[----:B------:R-:W-:Y:S01]  /*5240*/  FADD.FTZ R10, -R3, R10 ;  /* 0x0000000a030a7221 */ /* 0x000fe20000010100 */
[----:B------:R-:W-:Y:S01]  /*5250*/  F2FP.BF16.F32.PACK_AB R16, R16, R5 ;  /* 0x000000051010723e */ /* 0x000fe200000010ff */
[----:B------:R2:W-:Y:S01]  /*5260*/  STS [R198+-0x3c00], R2 ;  /* 0xffc40002c6007388 */ /* 0x0005e20000000800 */
[----:B------:R-:W-:Y:S01]  /*5270*/  FADD.FTZ R5, -R148, R9 ;  /* 0x0000000994057221 */ /* 0x000fe20000010100 */
[----:B------:R-:W-:Y:S01]  /*5280*/  FSETP.GE.FTZ.AND P1, PT, R192, RZ, PT ;  /* 0x000000ffc000720b */ /* 0x000fe20003f36000 */
[----:B------:R-:W-:Y:S01]  /*5290*/  @P0 FADD.FTZ R149, -R149, R35 ;  /* 0x0000002395950221 */ /* 0x000fe20000010100 */
[----:B------:R-:W-:Y:S01]  /*52a0*/  FSETP.GE.FTZ.AND P0, PT, R188, RZ, PT ;  /* 0x000000ffbc00720b */ /* 0x000fe20003f16000 */
[C---:B------:R-:W-:Y:S01]  /*52b0*/  FADD.FTZ R24, -R148.reuse, R24 ;  /* 0x0000001894187221 */ /* 0x040fe20000010100 */
[-C--:B------:R-:W-:Y:S01]  /*52c0*/  FSEL R5, R5, R148.reuse, P1 ;  /* 0x0000009405057208 */ /* 0x080fe20000800000 */
[C---:B------:R-:W-:Y:S01]  /*52d0*/  FADD.FTZ R25, -R148.reuse, R25 ;  /* 0x0000001994197221 */ /* 0x040fe20000010100 */
[----:B---3--:R-:W-:Y:S01]  /*52e0*/  FADD.FTZ R4, -R148, R12 ;  /* 0x0000000c94047221 */ /* 0x008fe20000010100 */
[----:B------:R-:W-:Y:S01]  /*52f0*/  FSETP.GE.FTZ.AND P1, PT, R187, RZ, PT ;  /* 0x000000ffbb00720b */ /* 0x000fe20003f36000 */
[----:B------:R-:W-:Y:S01]  /*5300*/  FADD.FTZ R11, -R3, R11 ;  /* 0x0000000b030b7221 */ /* 0x000fe20000010100 */
[----:B------:R-:W-:Y:S01]  /*5310*/  FSETP.GE.FTZ.AND P5, PT, R193, RZ, PT ;  /* 0x000000ffc100720b */ /* 0x000fe20003fb6000 */
[C---:B------:R-:W-:Y:S01]  /*5320*/  FADD.FTZ R15, -R3.reuse, R15 ;  /* 0x0000000f030f7221 */ /* 0x040fe20000010100 */
[----:B------:R-:W-:Y:S01]  /*5330*/  FSEL R4, R4, R148, P0 ;  /* 0x0000009404047208 */ /* 0x000fe20000000000 */
[----:B------:R-:W-:Y:S01]  /*5340*/  FADD.FTZ R26, -R3, R26 ;  /* 0x0000001a031a7221 */ /* 0x000fe20000010100 */
[----:B------:R-:W-:Y:S01]  /*5350*/  FSETP.GE.FTZ.AND P0, PT, R161, RZ, PT ;  /* 0x000000ffa100720b */ /* 0x000fe20003f16000 */
[----:B------:R-:W-:Y:S01]  /*5360*/  FMUL.FTZ R34, R158, R34 ;  /* 0x000000229e227220 */ /* 0x000fe20000410000 */
[----:B------:R-:W-:Y:S01]  /*5370*/  FSEL R13, R13, R148, P1 ;  /* 0x000000940d0d7208 */ /* 0x000fe20000800000 */
[----:B------:R-:W-:Y:S01]  /*5380*/  FMUL.FTZ R4, R188, R4 ;  /* 0x00000004bc047220 */ /* 0x000fe20000410000 */
[----:B------:R-:W-:Y:S01]  /*5390*/  FSETP.GE.FTZ.AND P1, PT, R169, RZ, PT ;  /* 0x000000ffa900720b */ /* 0x000fe20003f36000 */
[----:B------:R-:W-:Y:S01]  /*53a0*/  FMUL.FTZ R149, R157, R149 ;  /* 0x000000959d957220 */ /* 0x000fe20000410000 */
[-C--:B------:R-:W-:Y:S01]  /*53b0*/  FSEL R6, R6, R148.reuse, P5 ;  /* 0x0000009406067208 */ /* 0x080fe20002800000 */
[----:B------:R-:W-:Y:S01]  /*53c0*/  FMUL.FTZ R8, R187, R13 ;  /* 0x0000000dbb087220 */ /* 0x000fe20000410000 */
[----:B------:R-:W-:Y:S01]  /*53d0*/  FSEL R28, R28, R148, P1 ;  /* 0x000000941c1c7208 */ /* 0x000fe20000800000 */
[----:B------:R-:W-:Y:S01]  /*53e0*/  IMAD R165, R213, UR10, RZ ;  /* 0x0000000ad5a57c24 */ /* 0x000fe2000f8e02ff */
[----:B------:R-:W-:Y:S01]  /*53f0*/  FSETP.GE.FTZ.AND P1, PT, R195, RZ, PT ;  /* 0x000000ffc300720b */ /* 0x000fe20003f36000 */
[----:B------:R-:W-:Y:S01]  /*5400*/  FMUL.FTZ R6, R193, R6 ;  /* 0x00000006c1067220 */ /* 0x000fe20000410000 */
[----:B------:R-:W-:Y:S01]  /*5410*/  FSETP.GE.FTZ.AND P5, PT, R171, RZ, PT ;  /* 0x000000ffab00720b */ /* 0x000fe20003fb6000 */
[----:B--2---:R-:W-:Y:S01]  /*5420*/  FMUL.FTZ R2, R192, R5 ;  /* 0x00000005c0027220 */ /* 0x004fe20000410000 */
[----:B------:R-:W-:Y:S01]  /*5430*/  FSETP.GE.FTZ.AND P6, PT, R173, RZ, PT ;  /* 0x000000ffad00720b */ /* 0x000fe20003fd6000 */
[----:B------:R-:W-:Y:S01]  /*5440*/  FADD.FTZ R5, -R3, R27 ;  /* 0x0000001b03057221 */ /* 0x000fe20000010100 */
[----:B------:R-:W-:Y:S01]  /*5450*/  F2FP.BF16.F32.PACK_AB R8, R8, R4 ;  /* 0x000000040808723e */ /* 0x000fe200000010ff */
[----:B------:R-:W-:Y:S01]  /*5460*/  FMUL.FTZ R28, R169, R28 ;  /* 0x0000001ca91c7220 */ /* 0x000fe20000410000 */
[-C--:B------:R-:W-:Y:S01]  /*5470*/  FSEL R4, R10, R3.reuse, P1 ;  /* 0x000000030a047208 */ /* 0x080fe20000800000 */
[----:B------:R-:W-:Y:S01]  /*5480*/  FADD.FTZ R10, -R3, R14 ;  /* 0x0000000e030a7221 */ /* 0x000fe20000010100 */
[-C--:B------:R-:W-:Y:S02]  /*5490*/  FSEL R25, R25, R148.reuse, P5 ;  /* 0x0000009419197208 */ /* 0x080fe40002800000 */
[----:B------:R-:W-:Y:S01]  /*54a0*/  FSEL R24, R24, R148, P6 ;  /* 0x0000009418187208 */ /* 0x000fe20003000000 */
[----:B------:R-:W-:Y:S01]  /*54b0*/  @P0 FADD.FTZ R148, -R148, R29 ;  /* 0x0000001d94940221 */ /* 0x000fe20000010100 */
[----:B------:R-:W-:Y:S01]  /*54c0*/  FSETP.GE.FTZ.AND P5, PT, R191, RZ, PT ;  /* 0x000000ffbf00720b */ /* 0x000fe20003fb6000 */
[----:B------:R-:W-:Y:S01]  /*54d0*/  FMUL.FTZ R18, R195, R4 ;  /* 0x00000004c3127220 */ /* 0x000fe20000410000 */
[----:B------:R-:W-:Y:S01]  /*54e0*/  FSETP.GE.FTZ.AND P0, PT, R194, RZ, PT ;  /* 0x000000ffc200720b */ /* 0x000fe20003f16000 */
[----:B------:R-:W-:Y:S01]  /*54f0*/  FADD.FTZ R4, -R3, R30 ;  /* 0x0000001e03047221 */ /* 0x000fe20000010100 */
[----:B------:R-:W-:Y:S01]  /*5500*/  FSEL R10, R10, R3, P5 ;  /* 0x000000030a0a7208 */ /* 0x000fe20002800000 */
[----:B------:R-:W-:Y:S01]  /*5510*/  FMUL.FTZ R24, R173, R24 ;  /* 0x00000018ad187220 */ /* 0x000fe20000410000 */
[----:B------:R-:W-:Y:S01]  /*5520*/  FSETP.GE.FTZ.AND P1, PT, R186, RZ, PT ;  /* 0x000000ffba00720b */ /* 0x000fe20003f36000 */
[----:B------:R-:W-:Y:S01]  /*5530*/  FMUL.FTZ R7, R171, R25 ;  /* 0x00000019ab077220 */ /* 0x000fe20000410000 */
[----:B------:R-:W-:Y:S01]  /*5540*/  F2FP.BF16.F32.PACK_AB R2, R2, R6 ;  /* 0x000000060202723e */ /* 0x000fe200000010ff */
[----:B------:R-:W-:Y:S01]  /*5550*/  FMUL.FTZ R6, R161, R148 ;  /* 0x00000094a1067220 */ /* 0x000fe20000410000 */
[-C--:B------:R-:W-:Y:S02]  /*5560*/  FSEL R11, R11, R3.reuse, P0 ;  /* 0x000000030b0b7208 */ /* 0x080fe40000000000 */
[----:B------:R-:W-:Y:S01]  /*5570*/  FSETP.GE.FTZ.AND P5, PT, R174, RZ, PT ;  /* 0x000000ffae00720b */ /* 0x000fe20003fb6000 */
[----:B------:R2:W-:Y:S01]  /*5580*/  STS [R201+-0x3000], R2 ;  /* 0xffd00002c9007388 */ /* 0x0005e20000000800 */
[----:B------:R-:W-:Y:S01]  /*5590*/  FSEL R14, R15, R3, P1 ;  /* 0x000000030f0e7208 */ /* 0x000fe20000800000 */
[----:B------:R-:W-:Y:S01]  /*55a0*/  FMUL.FTZ R17, R194, R11 ;  /* 0x0000000bc2117220 */ /* 0x000fe20000410000 */
[----:B------:R-:W-:Y:S01]  /*55b0*/  FSEL R5, R5, R3, P5 ;  /* 0x0000000305057208 */ /* 0x000fe20002800000 */
[----:B------:R-:W-:Y:S01]  /*55c0*/  FMUL.FTZ R15, R191, R10 ;  /* 0x0000000abf0f7220 */ /* 0x000fe20000410000 */
[----:B------:R-:W-:Y:S01]  /*55d0*/  FSETP.GE.FTZ.AND P1, PT, R168, RZ, PT ;  /* 0x000000ffa800720b */ /* 0x000fe20003f36000 */
[----:B------:R-:W-:Y:S01]  /*55e0*/  FMUL.FTZ R14, R186, R14 ;  /* 0x0000000eba0e7220 */ /* 0x000fe20000410000 */
[----:B------:R-:W-:Y:S01]  /*55f0*/  FSETP.GE.FTZ.AND P0, PT, R162, RZ, PT ;  /* 0x000000ffa200720b */ /* 0x000fe20003f16000 */
[----:B------:R-:W-:Y:S01]  /*5600*/  FMUL.FTZ R12, R174, R5 ;  /* 0x00000005ae0c7220 */ /* 0x000fe20000410000 */
[----:B------:R-:W-:Y:S02]  /*5610*/  FSEL R4, R4, R3, P1 ;  /* 0x0000000304047208 */ /* 0x000fe40000800000 */
[----:B------:R-:W-:Y:S02]  /*5620*/  F2FP.BF16.F32.PACK_AB R5, R17, R18 ;  /* 0x000000121105723e */ /* 0x000fe400000010ff */
[----:B------:R-:W-:Y:S01]  /*5630*/  FSETP.GE.FTZ.AND P6, PT, R175, RZ, PT ;  /* 0x000000ffaf00720b */ /* 0x000fe20003fd6000 */
[----:B------:R-:W-:Y:S01]  /*5640*/  FMUL.FTZ R11, R168, R4 ;  /* 0x00000004a80b7220 */ /* 0x000fe20000410000 */
[----:B------:R-:W-:Y:S01]  /*5650*/  F2FP.BF16.F32.PACK_AB R4, R14, R15 ;  /* 0x0000000f0e04723e */ /* 0x000fe200000010ff */
[----:B------:R-:W-:Y:S01]  /*5660*/  STS [R201+-0x2c00], R5 ;  /* 0xffd40005c9007388 */ /* 0x000fe20000000800 */
[----:B------:R-:W-:Y:S02]  /*5670*/  FSEL R10, R26, R3, P6 ;  /* 0x000000031a0a7208 */ /* 0x000fe40003000000 */
[----:B------:R-:W-:Y:S02]  /*5680*/  F2FP.BF16.F32.PACK_AB R9, R149, R34 ;  /* 0x000000229509723e */ /* 0x000fe400000010ff */
[----:B------:R-:W-:Y:S01]  /*5690*/  STS [R198+-0x3000], R8 ;  /* 0xffd00008c6007388 */ /* 0x000fe20000000800 */
[----:B------:R-:W-:Y:S01]  /*56a0*/  @P0 FADD.FTZ R3, -R3, R31 ;  /* 0x0000001f03030221 */ /* 0x000fe20000010100 */
[----:B------:R-:W-:Y:S01]  /*56b0*/  FMUL.FTZ R13, R175, R10 ;  /* 0x0000000aaf0d7220 */ /* 0x000fe20000410000 */
[----:B------:R-:W-:Y:S02]  /*56c0*/  F2FP.BF16.F32.PACK_AB R7, R7, R24 ;  /* 0x000000180707723e */ /* 0x000fe400000010ff */
[----:B------:R-:W-:Y:S01]  /*56d0*/  STS [R198+-0x2c00], R4 ;  /* 0xffd40004c6007388 */ /* 0x000fe20000000800 */
[----:B------:R-:W-:Y:S01]  /*56e0*/  FMUL.FTZ R10, R162, R3 ;  /* 0x00000003a20a7220 */ /* 0x000fe20000410000 */
[----:B------:R-:W-:Y:S03]  /*56f0*/  F2FP.BF16.F32.PACK_AB R6, R6, R28 ;  /* 0x0000001c0606723e */ /* 0x000fe600000010ff */
[----:B------:R-:W-:Y:S01]  /*5700*/  STS [R200+-0x4000], R132 ;  /* 0xffc00084c8007388 */ /* 0x000fe20000000800 */
[----:B------:R-:W-:Y:S02]  /*5710*/  F2FP.BF16.F32.PACK_AB R3, R12, R13 ;  /* 0x0000000d0c03723e */ /* 0x000fe400000010ff */
[----:B--2---:R-:W-:Y:S02]  /*5720*/  F2FP.BF16.F32.PACK_AB R2, R10, R11 ;  /* 0x0000000b0a02723e */ /* 0x004fe400000010ff */
[----:B------:R-:W-:Y:S05]  /*5730*/  STS [R200+-0x3c00], R16 ;  /* 0xffc40010c8007388 */ /* 0x000fea0000000800 */
[----:B------:R-:W-:Y:S05]  /*5740*/  STS [R154+-0x4000], R20 ;  /* 0xffc000149a007388 */ /* 0x000fea0000000800 */
[----:B------:R-:W-:Y:S05]  /*5750*/  STS [R154+-0x3c00], R9 ;  /* 0xffc400099a007388 */ /* 0x000fea0000000800 */
[----:B------:R-:W-:Y:S05]  /*5760*/  STS [R200+-0x3000], R7 ;  /* 0xffd00007c8007388 */ /* 0x000fea0000000800 */
[----:B------:R-:W-:Y:S05]  /*5770*/  STS [R200+-0x2c00], R3 ;  /* 0xffd40003c8007388 */ /* 0x000fea0000000800 */
[----:B------:R-:W-:Y:S05]  /*5780*/  STS [R154+-0x3000], R6 ;  /* 0xffd000069a007388 */ /* 0x000fea0000000800 */
[----:B------:R2:W-:Y:S01]  /*5790*/  STS [R154+-0x2c00], R2 ;  /* 0xffd400029a007388 */ /* 0x0005e20000000800 */
[----:B------:R-:W-:Y:S01]  /*57a0*/  BAR.SYNC.DEFER_BLOCKING 0x0 ;  /* 0x0000000000007b1d */ /* 0x000fe20000010000 */
[----:B--2---:R-:W-:Y:S05]  /*57b0*/  IMAD.U32 R2, R165, -0x40, RZ ;  /* 0xffffffc0a5027824 */ /* 0x004fea00078e00ff */
[----:B------:R-:W-:Y:S01]  /*57c0*/  LDSM.16.MT88.4 R4, [R176+UR5+0x19000] ;  /* 0x01900005b004783b */ /* 0x000fe20008004200 */
[C---:B------:R-:W-:Y:S04]  /*57d0*/  LEA R3, P0, R2.reuse, R196, 0x2 ;  /* 0x000000c402037211 */ /* 0x040fe800078010ff */
[----:B------:R-:W2:Y:S01]  /*57e0*/  LDSM.16.MT88.4 R8, [R0+0x6000] ;  /* 0x006000000008783b */ /* 0x000ea20000004200 */
[----:B------:R-:W-:Y:S01]  /*57f0*/  LEA.HI.X.SX32 R2, R2, R197, 0x2, P0 ;  /* 0x000000c502027211 */ /* 0x000fe200000f16ff */
[----:B------:R-:W-:Y:S03]  /*5800*/  IMAD.MOV.U32 R196, RZ, RZ, R3 ;  /* 0x000000ffffc47224 */ /* 0x000fe600078e0003 */
[----:B------:R-:W3:Y:S01]  /*5810*/  LDSM.16.MT88.4 R12, [R176+UR5+0x1b000] ;  /* 0x01b00005b00c783b */ /* 0x000ee20008004200 */
[----:B------:R-:W-:Y:S04]  /*5820*/  IMAD.MOV.U32 R197, RZ, RZ, R2 ;  /* 0x000000ffffc57224 */ /* 0x000fe800078e0002 */
        /* <DEDUP_REMOVED lines=82> */
.L_x_689:
[----:B------:R-:W-:Y:S01]  /*5d50*/  LDSM.16.M88.4 R24, [R182+0x15000] ;  /* 0x01500000b618783b */ /* 0x000fe20000000200 */
[----:B------:R-:W-:Y:S01]  /*5d60*/  IMAD.MOV.U32 R2, RZ, RZ, R234 ;  /* 0x000000ffff027224 */ /* 0x000fe200078e00ea */
[C---:B------:R-:W-:Y:S01]  /*5d70*/  LEA R168, P0, R227.reuse, R196, 0x2 ;  /* 0x000000c4e3a87211 */ /* 0x040fe200078010ff */
[C---:B------:R-:W-:Y:S01]  /*5d80*/  @P2 VIADD R2, R230.reuse, 0xffffffe0 ;  /* 0xffffffe0e6022836 */ /* 0x040fe20000000000 */
[----:B------:R-:W2:Y:S01]  /*5d90*/  LDSM.16.MT88.4 R8, [R0+0x9000] ;  /* 0x009000000008783b */ /* 0x000ea20000004200 */
[----:B------:R-:W-:Y:S01]  /*5da0*/  IMAD.MOV.U32 R3, RZ, RZ, R233 ;  /* 0x000000ffff037224 */ /* 0x000fe200078e00e9 */
[----:B------:R-:W-:Y:S01]  /*5db0*/  LEA.HI.X.SX32 R169, R227, R197, 0x2, P0 ;  /* 0x000000c5e3a97211 */ /* 0x000fe200000f16ff */
[----:B------:R-:W-:Y:S01]  /*5dc0*/  @P3 VIADD R3, R230, 0xffffffc0 ;  /* 0xffffffc0e6033836 */ /* 0x000fe20000000000 */
[----:B------:R-:W3:Y:S01]  /*5dd0*/  LDSM.16.MT88.4 R16, [R0+0xb000] ;  /* 0x00b000000010783b */ /* 0x000ee20000004200 */
[----:B------:R-:W-:Y:S01]  /*5de0*/  LEA R166, P0, R165, R168, 0x5 ;  /* 0x000000a8a5a67211 */ /* 0x000fe200078028ff */
[----:B------:R-:W-:Y:S01]  /*5df0*/  VIADD R199, R199, 0xffffffc0 ;  /* 0xffffffc0c7c77836 */ /* 0x000fe20000000000 */
[----:B------:R-:W-:Y:S01]  /*5e00*/  ISETP.GT.AND P1, PT, R206, R226, PT ;  /* 0x000000e2ce00720c */ /* 0x000fe20003f24270 */
[----:B------:R-:W4:Y:S01]  /*5e10*/  LDSM.16.MT88.4 R28, [R0+0xd000] ;  /* 0x00d00000001c783b */ /* 0x000f220000004200 */
[----:B------:R-:W-:Y:S01]  /*5e20*/  LEA.HI.X.SX32 R167, R165, R169, 0x5, P0 ;  /* 0x000000a9a5a77211 */ /* 0x000fe200000f2eff */
[----:B------:R-:W-:Y:S01]  /*5e30*/  VIADD R212, R212, 0xfffffffc ;  /* 0xfffffffcd4d47836 */ /* 0x000fe20000000000 */
[----:B------:R-:W-:Y:S01]  /*5e40*/  @P4 IADD3 R221, P5, PT, R221, -0x100, RZ ;  /* 0xffffff00dddd4810 */ /* 0x000fe20007fbe0ff */
[----:B------:R-:W-:Y:S03]  /*5e50*/  LDSM.16.MT88.4 R132, [R0+0x9400] ;  /* 0x009400000084783b */ /* 0x000fe60000004200 */
[----:B------:R-:W-:Y:S01]  /*5e60*/  @P4 IADD3.X R220, PT, PT, R220, -0x1, RZ, P5, !PT ;  /* 0xffffffffdcdc4810 */ /* 0x000fe20002ffe4ff */
[----:B------:R-:W1:Y:S04]  /*5e70*/  LDSM.16.M88.4 R32, [R2] ;  /* 0x000000000220783b */ /* 0x000e680000000200 */
[----:B------:R-:W1:Y:S04]  /*5e80*/  LDSM.16.MT88.4 R136, [R0+0xb400] ;  /* 0x00b400000088783b */ /* 0x000e680000004200 */
[----:B------:R-:W1:Y:S04]  /*5e90*/  LDSM.16.MT88.4 R140, [R0+0xd400] ;  /* 0x00d40000008c783b */ /* 0x000e680000004200 */
[----:B------:R-:W-:Y:S04]  /*5ea0*/  LDSM.16.MT88.4 R148, [R0+0x9800] ;  /* 0x009800000094783b */ /* 0x000fe80000004200 */
[----:B------:R-:W1:Y:S04]  /*5eb0*/  LDSM.16.M88.4 R144, [R3] ;  /* 0x000000000390783b */ /* 0x000e680000000200 */
[----:B------:R-:W-:Y:S01]  /*5ec0*/  LDSM.16.MT88.4 R152, [R0+0xdc00] ;  /* 0x00dc00000098783b */ /* 0x000fe20000004200 */
[C---:B--2---:R-:W-:Y:S03]  /*5ed0*/  HMMA.16816.F32.BF16 R4, R24.reuse, R8, RZ ;  /* 0x000000081804723c */ /* 0x044fe600000418ff */
[----:B------:R-:W-:Y:S04]  /*5ee0*/  LDSM.16.MT88.4 R156, [R0+0xa000] ;  /* 0x00a00000009c783b */ /* 0x000fe80000004200 */
[----:B------:R-:W-:Y:S01]  /*5ef0*/  LDSM.16.MT88.4 R160, [R0+0xe000] ;  /* 0x00e0000000a0783b */ /* 0x000fe20000004200 */
[C---:B------:R-:W-:Y:S08]  /*5f00*/  HMMA.16816.F32.BF16 R8, R24.reuse, R10, RZ ;  /* 0x0000000a1808723c */ /* 0x040ff000000418ff */
[C---:B---3--:R-:W-:Y:S08]  /*5f10*/  HMMA.16816.F32.BF16 R12, R24.reuse, R16, RZ ;  /* 0x00000010180c723c */ /* 0x048ff000000418ff */
[C---:B------:R-:W-:Y:S08]  /*5f20*/  HMMA.16816.F32.BF16 R16, R24.reuse, R18, RZ ;  /* 0x000000121810723c */ /* 0x040ff000000418ff */
[C---:B----4-:R-:W-:Y:S08]  /*5f30*/  HMMA.16816.F32.BF16 R20, R24.reuse, R28, RZ ;  /* 0x0000001c1814723c */ /* 0x050ff000000418ff */
[----:B------:R-:W-:Y:S01]  /*5f40*/  HMMA.16816.F32.BF16 R24, R24, R30, RZ ;  /* 0x0000001e1818723c */ /* 0x000fe200000418ff */
[----:B------:R-:W2:Y:S07]  /*5f50*/  LDSM.16.MT88.4 R28, [R0+0xb800] ;  /* 0x00b80000001c783b */ /* 0x000eae0000004200 */
[C---:B-1----:R-:W-:Y:S08]  /*5f60*/  HMMA.16816.F32.BF16 R4, R32.reuse, R132, R4 ;  /* 0x000000842004723c */ /* 0x042ff00000041804 */
[C---:B------:R-:W-:Y:S01]  /*5f70*/  HMMA.16816.F32.BF16 R8, R32.reuse, R134, R8 ;  /* 0x000000862008723c */ /* 0x040fe20000041808 */
[----:B------:R-:W1:Y:S07]  /*5f80*/  LDSM.16.MT88.4 R132, [R0+0xd800] ;  /* 0x00d800000084783b */ /* 0x000e6e0000004200 */
[C---:B------:R-:W-:Y:S08]  /*5f90*/  HMMA.16816.F32.BF16 R12, R32.reuse, R136, R12 ;  /* 0x00000088200c723c */ /* 0x040ff0000004180c */
[C---:B------:R-:W-:Y:S01]  /*5fa0*/  HMMA.16816.F32.BF16 R16, R32.reuse, R138, R16 ;  /* 0x0000008a2010723c */ /* 0x040fe20000041810 */
[----:B------:R-:W-:Y:S07]  /*5fb0*/  LDSM.16.MT88.4 R136, [R0+0x9c00] ;  /* 0x009c00000088783b */ /* 0x000fee0000004200 */
[C---:B------:R-:W-:Y:S08]  /*5fc0*/  HMMA.16816.F32.BF16 R20, R32.reuse, R140, R20 ;  /* 0x0000008c2014723c */ /* 0x040ff00000041814 */
[----:B------:R-:W-:Y:S01]  /*5fd0*/  HMMA.16816.F32.BF16 R24, R32, R142, R24 ;  /* 0x0000008e2018723c */ /* 0x000fe20000041818 */
[----:B------:R-:W3:Y:S04]  /*5fe0*/  LDSM.16.M88.4 R32, [R183] ;  /* 0x00000000b720783b */ /* 0x000ee80000000200 */
[----:B------:R-:W4:Y:S03]  /*5ff0*/  LDSM.16.MT88.4 R140, [R0+0xbc00] ;  /* 0x00bc0000008c783b */ /* 0x000f260000004200 */
[C---:B------:R-:W-:Y:S08]  /*6000*/  HMMA.16816.F32.BF16 R4, R144.reuse, R148, R4 ;  /* 0x000000949004723c */ /* 0x040ff00000041804 */
[C---:B------:R-:W-:Y:S01]  /*6010*/  HMMA.16816.F32.BF16 R8, R144.reuse, R150, R8 ;  /* 0x000000969008723c */ /* 0x040fe20000041808 */
[----:B------:R-:W4:Y:S07]  /*6020*/  LDSM.16.M88.4 R148, [R182+0x17000] ;  /* 0x01700000b694783b */ /* 0x000f2e0000000200 */
[C---:B--2---:R-:W-:Y:S08]  /*6030*/  HMMA.16816.F32.BF16 R12, R144.reuse, R28, R12 ;  /* 0x0000001c900c723c */ /* 0x044ff0000004180c */
[C---:B------:R-:W-:Y:S01]  /*6040*/  HMMA.16816.F32.BF16 R16, R144.reuse, R30, R16 ;  /* 0x0000001e9010723c */ /* 0x040fe20000041810 */
[----:B------:R-:W2:Y:S07]  /*6050*/  LDSM.16.MT88.4 R28, [R0+0xc000] ;  /* 0x00c00000001c783b */ /* 0x000eae0000004200 */
[C---:B-1----:R-:W-:Y:S08]  /*6060*/  HMMA.16816.F32.BF16 R20, R144.reuse, R132, R20 ;  /* 0x000000849014723c */ /* 0x042ff00000041814 */
[----:B------:R-:W-:Y:S01]  /*6070*/  HMMA.16816.F32.BF16 R24, R144, R134, R24 ;  /* 0x000000869018723c */ /* 0x000fe20000041818 */
[----:B------:R-:W-:Y:S07]  /*6080*/  LDSM.16.M88.4 R132, [R2+0x2000] ;  /* 0x002000000284783b */ /* 0x000fee0000000200 */
[C---:B---3--:R-:W-:Y:S08]  /*6090*/  HMMA.16816.F32.BF16 R4, R32.reuse, R136, R4 ;  /* 0x000000882004723c */ /* 0x048ff00000041804 */
[C---:B------:R-:W-:Y:S01]  /*60a0*/  HMMA.16816.F32.BF16 R8, R32.reuse, R138, R8 ;  /* 0x0000008a2008723c */ /* 0x040fe20000041808 */
[----:B------:R-:W1:Y:S07]  /*60b0*/  LDSM.16.MT88.4 R136, [R0+0xa400] ;  /* 0x00a400000088783b */ /* 0x000e6e0000004200 */
[C---:B----4-:R-:W-:Y:S08]  /*60c0*/  HMMA.16816.F32.BF16 R12, R32.reuse, R140, R12 ;  /* 0x0000008c200c723c */ /* 0x050ff0000004180c */
[C---:B------:R-:W-:Y:S01]  /*60d0*/  HMMA.16816.F32.BF16 R16, R32.reuse, R142, R16 ;  /* 0x0000008e2010723c */ /* 0x040fe20000041810 */
[----:B------:R-:W-:Y:S07]  /*60e0*/  LDSM.16.MT88.4 R140, [R0+0xa800] ;  /* 0x00a80000008c783b */ /* 0x000fee0000004200 */
[C---:B------:R-:W-:Y:S08]  /*60f0*/  HMMA.16816.F32.BF16 R20, R32.reuse, R152, R20 ;  /* 0x000000982014723c */ /* 0x040ff00000041814 */
[----:B------:R-:W-:Y:S01]  /*6100*/  HMMA.16816.F32.BF16 R24, R32, R154, R24 ;  /* 0x0000009a2018723c */ /* 0x000fe20000041818 */
[----:B------:R-:W-:Y:S07]  /*6110*/  LDSM.16.MT88.4 R32, [R0+0xe400] ;  /* 0x00e400000020783b */ /* 0x000fee0000004200 */
[C---:B------:R-:W-:Y:S08]  /*6120*/  HMMA.16816.F32.BF16 R4, R148.reuse, R156, R4 ;  /* 0x0000009c9404723c */ /* 0x040ff00000041804 */
[C---:B------:R-:W-:Y:S08]  /*6130*/  HMMA.16816.F32.BF16 R8, R148.reuse, R158, R8 ;  /* 0x0000009e9408723c */ /* 0x040ff00000041808 */
[C---:B--2---:R-:W-:Y:S08]  /*6140*/  HMMA.16816.F32.BF16 R12, R148.reuse, R28, R12 ;  /* 0x0000001c940c723c */ /* 0x044ff0000004180c */
[C---:B------:R-:W-:Y:S01]  /*6150*/  HMMA.16816.F32.BF16 R16, R148.reuse, R30, R16 ;  /* 0x0000001e9410723c */ /* 0x040fe20000041810 */
[----:B------:R-:W2:Y:S07]  /*6160*/  LDSM.16.MT88.4 R28, [R0+0xc400] ;  /* 0x00c40000001c783b */ /* 0x000eae0000004200 */
[C---:B------:R-:W-:Y:S08]  /*6170*/  HMMA.16816.F32.BF16 R20, R148.reuse, R160, R20 ;  /* 0x000000a09414723c */ /* 0x040ff00000041814 */
[----:B------:R-:W-:Y:S03]  /*6180*/  HMMA.16816.F32.BF16 R24, R148, R162, R24 ;  /* 0x000000a29418723c */ /* 0x000fe60000041818 */
[C---:B------:R-:W-:Y:S04]  /*6190*/  LEA R162, P0, R165.reuse, R166, 0x5 ;  /* 0x000000a6a5a27211 */ /* 0x040fe800078028ff */
[C---:B------:R-:W-:Y:S01]  /*61a0*/  LEA.HI.X.SX32 R163, R165.reuse, R167, 0x5, P0 ;  /* 0x000000a7a5a37211 */ /* 0x040fe200000f2eff */
[C---:B-1----:R-:W-:Y:S05]  /*61b0*/  HMMA.16816.F32.BF16 R4, R132.reuse, R136, R4 ;  /* 0x000000888404723c */ /* 0x042fea0000041804 */
[C---:B------:R-:W-:Y:S03]  /*61c0*/  LEA R160, P0, R165.reuse, R162, 0x5 ;  /* 0x000000a2a5a07211 */ /* 0x040fe600078028ff */
[C---:B------:R-:W-:Y:S01]  /*61d0*/  HMMA.16816.F32.BF16 R8, R132.reuse, R138, R8 ;  /* 0x0000008a8408723c */ /* 0x040fe20000041808 */
[----:B------:R1:W3:Y:S02]  /*61e0*/  LDSM.16.M88.4 R136, [R3+0x2000] ;  /* 0x002000000388783b */ /* 0x0002e40000000200 */
[C---:B------:R-:W-:Y:S02]  /*61f0*/  LEA.HI.X.SX32 R161, R165.reuse, R163, 0x5, P0 ;  /* 0x000000a3a5a17211 */ /* 0x040fe400000f2eff */
[C---:B------:R-:W-:Y:S03]  /*6200*/  LEA R158, P0, R165.reuse, R160, 0x5 ;  /* 0x000000a0a59e7211 */ /* 0x040fe600078028ff */
[C---:B--2---:R-:W-:Y:S03]  /*6210*/  HMMA.16816.F32.BF16 R12, R132.reuse, R28, R12 ;  /* 0x0000001c840c723c */ /* 0x044fe6000004180c */
[C---:B------:R-:W-:Y:S02]  /*6220*/  LEA.HI.X.SX32 R159, R165.reuse, R161, 0x5, P0 ;  /* 0x000000a1a59f7211 */ /* 0x040fe400000f2eff */
[C---:B------:R-:W-:Y:S03]  /*6230*/  LEA R156, P0, R165.reuse, R158, 0x5 ;  /* 0x0000009ea59c7211 */ /* 0x040fe600078028ff */
[C---:B------:R-:W-:Y:S01]  /*6240*/  HMMA.16816.F32.BF16 R16, R132.reuse, R30, R16 ;  /* 0x0000001e8410723c */ /* 0x040fe20000041810 */
[----:B------:R-:W2:Y:S02]  /*6250*/  LDSM.16.MT88.4 R28, [R0+0xc800] ;  /* 0x00c80000001c783b */ /* 0x000ea40000004200 */
[C---:B------:R-:W-:Y:S02]  /*6260*/  LEA.HI.X.SX32 R157, R165.reuse, R159, 0x5, P0 ;  /* 0x0000009fa59d7211 */ /* 0x040fe400000f2eff */
[----:B------:R-:W-:Y:S01]  /*6270*/  LEA R172, P0, R165, R156, 0x5 ;  /* 0x0000009ca5ac7211 */ /* 0x000fe200078028ff */
[----:B-1----:R-:W-:Y:S02]  /*6280*/  @P4 IMAD.WIDE.U32 R2, R223, 0x4, R210 ;  /* 0x00000004df024825 */ /* 0x002fe400078e00d2 */
[C---:B------:R-:W-:Y:S03]  /*6290*/  HMMA.16816.F32.BF16 R20, R132.reuse, R32, R20 ;  /* 0x000000208414723c */ /* 0x040fe60000041814 */
[C---:B------:R-:W-:Y:S01]  /*62a0*/  LEA.HI.X.SX32 R173, R165.reuse, R157, 0x5, P0 ;  /* 0x0000009da5ad7211 */ /* 0x040fe200000f2eff */
[----:B------:R-:W5:Y:S04]  /*62b0*/  @P4 LDG.E R217, desc[UR26][R2.64+-0x100] ;  /* 0xffff001a02d94981 */ /* 0x000f68000c1e1900 */
[----:B------:R-:W-:Y:S01]  /*62c0*/  HMMA.16816.F32.BF16 R24, R132, R34, R24 ;  /* 0x000000228418723c */ /* 0x000fe20000041818 */
[----:B------:R-:W1:Y:S02]  /*62d0*/  LDSM.16.MT88.4 R32, [R0+0xe800] ;  /* 0x00e800000020783b */ /* 0x000e640000004200 */
[C---:B------:R-:W-:Y:S02]  /*62e0*/  IMAD.WIDE R174, R165.reuse, -0xc0, R172 ;  /* 0xffffff40a5ae7825 */ /* 0x040fe400078e02ac */
[----:B------:R-:W-:Y:S03]  /*62f0*/  LDSM.16.M88.4 R132, [R183+0x2000] ;  /* 0x00200000b784783b */ /* 0x000fe60000000200 */
[C---:B---3--:R-:W-:Y:S01]  /*6300*/  HMMA.16816.F32.BF16 R4, R136.reuse, R140, R4 ;  /* 0x0000008c8804723c */ /* 0x048fe20000041804 */
[----:B------:R-:W5:Y:S04]  /*6310*/  @P4 LDG.E R216, desc[UR26][R2.64+-0xe0] ;  /* 0xffff201a02d84981 */ /* 0x000f68000c1e1900 */
[----:B------:R-:W5:Y:S01]  /*6320*/  @P4 LDG.E R215, desc[UR26][R2.64+-0x80] ;  /* 0xffff801a02d74981 */ /* 0x000f62000c1e1900 */
[C---:B------:R-:W-:Y:S02]  /*6330*/  LEA R152, P0, R165.reuse, R174, 0x5 ;  /* 0x000000aea5987211 */ /* 0x040fe400078028ff */
[C---:B------:R-:W-:Y:S01]  /*6340*/  HMMA.16816.F32.BF16 R8, R136.reuse, R142, R8 ;  /* 0x0000008e8808723c */ /* 0x040fe20000041808 */
[----:B------:R-:W3:Y:S02]  /*6350*/  LDSM.16.MT88.4 R140, [R0+0xac00] ;  /* 0x00ac0000008c783b */ /* 0x000ee40000004200 */
[C---:B------:R-:W-:Y:S02]  /*6360*/  LEA.HI.X.SX32 R153, R165.reuse, R175, 0x5, P0 ;  /* 0x000000afa5997211 */ /* 0x040fe400000f2eff */
[----:B------:R4:W5:Y:S01]  /*6370*/  @P4 LDG.E R214, desc[UR26][R2.64+-0x60] ;  /* 0xffffa01a02d64981 */ /* 0x000962000c1e1900 */
[C---:B------:R-:W-:Y:S02]  /*6380*/  LEA R150, P0, R165.reuse, R152, 0x5 ;  /* 0x00000098a5967211 */ /* 0x040fe400078028ff */
[C---:B--2---:R-:W-:Y:S03]  /*6390*/  HMMA.16816.F32.BF16 R12, R136.reuse, R28, R12 ;  /* 0x0000001c880c723c */ /* 0x044fe6000004180c */
        /* <DEDUP_REMOVED lines=13> */
[C---:B---3--:R-:W-:Y:S05]  /*6470*/  HMMA.16816.F32.BF16 R4, R132.reuse, R140, R4 ;  /* 0x0000008c8404723c */ /* 0x048fea0000041804 */
[C---:B------:R-:W-:Y:S03]  /*6480*/  LEA.HI.X.SX32 R155, R165.reuse, R145, 0x5, P0 ;  /* 0x00000091a59b7211 */ /* 0x040fe600000f2eff */
[C---:B------:R-:W-:Y:S03]  /*6490*/  HMMA.16816.F32.BF16 R8, R132.reuse, R142, R8 ;  /* 0x0000008e8408723c */ /* 0x040fe60000041808 */
[C---:B------:R-:W-:Y:S03]  /*64a0*/  IMAD.WIDE R170, R165.reuse, -0xc0, R154 ;  /* 0xffffff40a5aa7825 */ /* 0x040fe600078e029a */
[C---:B------:R-:W-:Y:S02]  /*64b0*/  LEA R140, P0, R165.reuse, R170, 0x5 ;  /* 0x000000aaa58c7211 */ /* 0x040fe400078028ff */
[C---:B--2---:R-:W-:Y:S03]  /*64c0*/  HMMA.16816.F32.BF16 R12, R132.reuse, R28, R12 ;  /* 0x0000001c840c723c */ /* 0x044fe6000004180c */
[----:B------:R2:W-:Y:S01]  /*64d0*/  REDG.E.ADD.F32.FTZ.RN.STRONG.GPU desc[UR26][R196.64], R4 ;  /* 0x00000004c40079a6 */ /* 0x0005e2000c12f31a */
        /* <DEDUP_REMOVED lines=16> */
[C---:B----4-:R-:W-:Y:S01]  /*65e0*/  LEA R2, P0, R165.reuse, R28, 0x5 ;  /* 0x0000001ca5027211 */ /* 0x050fe200078028ff */
[----:B------:R-:W-:Y:S03]  /*65f0*/  REDG.E.ADD.F32.FTZ.RN.STRONG.GPU desc[UR26][R172.64], R11 ;  /* 0x0000000bac0079a6 */ /* 0x000fe6000c12f31a */
[C---:B------:R-:W-:Y:S01]  /*6600*/  LEA.HI.X.SX32 R3, R165.reuse, R29, 0x5, P0 ;  /* 0x0000001da5037211 */ /* 0x040fe200000f2eff */
        /* <DEDUP_REMOVED lines=18> */
[----:B------:R-:W-:Y:S04]  /*6730*/  LDSM.16.MT88.4 R4, [R176+UR5+0x15000] ;  /* 0x01500005b004783b */ /* 0x000fe80008004200 */
[----:B------:R-:W2:Y:S04]  /*6740*/  LDSM.16.MT88.4 R8, [R177] ;  /* 0x00000000b108783b */ /* 0x000ea80000004200 */
[----:B------:R-:W3:Y:S04]  /*6750*/  LDSM.16.MT88.4 R12, [R176+UR5+0x17000] ;  /* 0x01700005b00c783b */ /* 0x000ee80008004200 */
[----:B------:R-:W4:Y:S04]  /*6760*/  LDSM.16.MT88.4 R16, [R177+0x1000] ;  /* 0x00100000b110783b */ /* 0x000f280000004200 */
[----:B------:R-:W4:Y:S01]  /*6770*/  LDSM.16.MT88.4 R28, [R177+0x2000] ;  /* 0x00200000b11c783b */ /* 0x000f220000004200 */
[----:B-1----:R-:W-:Y:S03]  /*6780*/  LOP3.LUT R2, R206, 0x1, RZ, 0xc0, !PT ;  /* 0x00000001ce027812 */ /* 0x002fe600078ec0ff */
[----:B------:R-:W-:Y:S01]  /*6790*/  LDSM.16.MT88.4 R32, [R176+UR5+0x15800] ;  /* 0x01580005b020783b */ /* 0x000fe20008004200 */
[----:B------:R-:W-:Y:S03]  /*67a0*/  ISETP.NE.U32.AND P0, PT, R2, 0x1, PT ;  /* 0x000000010200780c */ /* 0x000fe60003f05070 */
[----:B------:R-:W1:Y:S01]  /*67b0*/  LDSM.16.MT88.4 R20, [R177+0x400] ;  /* 0x00040000b114783b */ /* 0x000e620000004200 */
[C---:B------:R-:W-:Y:S03]  /*67c0*/  VIADD R2, R177.reuse, 0xffffd000 ;  /* 0xffffd000b1027836 */ /* 0x040fe60000000000 */
[----:B------:R-:W1:Y:S04]  /*67d0*/  LDSM.16.MT88.4 R132, [R176+UR5+0x17800] ;  /* 0x01780005b084783b */ /* 0x000e680008004200 */
[----:B------:R-:W1:Y:S04]  /*67e0*/  LDSM.16.MT88.4 R24, [R177+0x1400] ;  /* 0x00140000b118783b */ /* 0x000e680000004200 */
[----:B------:R-:W-:Y:S01]  /*67f0*/  LDSM.16.MT88.4 R136, [R177+0xc00] ;  /* 0x000c0000b188783b */ /* 0x000fe20000004200 */
[----:B------:R-:W-:Y:S03]  /*6800*/  @P0 VIADD R2, R177, 0x3000 ;  /* 0x00003000b1020836 */ /* 0x000fe60000000000 */
[----:B------:R-:W-:Y:S01]  /*6810*/  LDSM.16.MT88.4 R140, [R176+UR5+0x18800] ;  /* 0x01880005b08c783b */ /* 0x000fe20008004200 */
        /* <DEDUP_REMOVED lines=19> */
[-C--:B-1----:R-:W-:Y:S08]  /*6950*/  HMMA.16816.F32.BF16 R84, R32, R20.reuse, R84 ;  /* 0x000000142054723c */ /* 0x082ff00000041854 */
[C---:B------:R-:W-:Y:S08]  /*6960*/  HMMA.16816.F32.BF16 R88, R132.reuse, R20, R88 ;  /* 0x000000148458723c */ /* 0x040ff00000041858 */
[-C--:B------:R-:W-:Y:S08]  /*6970*/  HMMA.16816.F32.BF16 R92, R132, R22.reuse, R92 ;  /* 0x00000016845c723c */ /* 0x080ff0000004185c */
[C---:B------:R-:W-:Y:S01]  /*6980*/  HMMA.16816.F32.BF16 R96, R32.reuse, R22, R96 ;  /* 0x000000162060723c */ /* 0x040fe20000041860 */
[----:B------:R1:W4:Y:S07]  /*6990*/  LDSM.16.MT88.4 R20, [R177+0x1800] ;  /* 0x00180000b114783b */ /* 0x00032e0000004200 */
[-C--:B------:R-:W-:Y:S08]  /*69a0*/  HMMA.16816.F32.BF16 R100, R32, R24.reuse, R100 ;  /* 0x000000182064723c */ /* 0x080ff00000041864 */
[C---:B------:R-:W-:Y:S08]  /*69b0*/  HMMA.16816.F32.BF16 R104, R132.reuse, R24, R104 ;  /* 0x000000188468723c */ /* 0x040ff00000041868 */
[-C--:B------:R-:W-:Y:S03]  /*69c0*/  HMMA.16816.F32.BF16 R108, R132, R26.reuse, R108 ;  /* 0x0000001a846c723c */ /* 0x080fe6000004186c */
[----:B-1----:R-:W-:Y:S05]  /*69d0*/  IMAD.MOV.U32 R177, RZ, RZ, R2 ;  /* 0x000000ffffb17224 */ /* 0x002fea00078e0002 */
        /* <DEDUP_REMOVED lines=18> */
[----:B------:R-:W-:Y:S04]  /*6b00*/  @P4 IADD3 R4, P6, PT, R210, -0x100, RZ ;  /* 0xffffff00d2044810 */ /* 0x000fe80007fde0ff */
[-C--:B-1----:R-:W-:Y:S05]  /*6b10*/  HMMA.16816.F32.BF16 R84, R24, R136.reuse, R84 ;  /* 0x000000881854723c */ /* 0x082fea0000041854 */
[----:B------:R-:W-:Y:S01]  /*6b20*/  @P4 IADD3.X R3, PT, PT, R211, -0x1, RZ, P6, !PT ;  /* 0xffffffffd3034810 */ /* 0x000fe200037fe4ff */
[----:B------:R-:W-:Y:S02]  /*6b30*/  @P4 IMAD.MOV.U32 R210, RZ, RZ, R4 ;  /* 0x000000ffffd24224 */ /* 0x000fe400078e0004 */
[C---:B------:R-:W-:Y:S04]  /*6b40*/  HMMA.16816.F32.BF16 R88, R140.reuse, R136, R88 ;  /* 0x000000888c58723c */ /* 0x040fe80000041858 */
[----:B------:R-:W-:Y:S04]  /*6b50*/  @P4 IMAD.MOV.U32 R211, RZ, RZ, R3 ;  /* 0x000000ffffd34224 */ /* 0x000fe800078e0003 */
        /* <DEDUP_REMOVED lines=13> */
[C---:B------:R-:W-:Y:S02]  /*6c30*/  ISETP.NE.AND P1, PT, R237.reuse, -0x1, PT ;  /* 0xffffffffed00780c */ /* 0x040fe40003f25270 */
[----:B------:R-:W-:Y:S01]  /*6c40*/  ISETP.NE.AND P0, PT, R237, -0x1, PT ;  /* 0xffffffffed00780c */ /* 0x000fe20003f05270 */
[----:B------:R-:W2:Y:S01]  /*6c50*/  LDCU UR8, c[0x0][0x500] ;  /* 0x0000a000ff0877ac */ /* 0x000ea20008000800 */
        /* <DEDUP_REMOVED lines=8> */
[----:B------:R-:W-:Y:S01]  /*6ce0*/  SHF.L.U32 R2, R251, 0x2, RZ ;  /* 0x00000002fb027819 */ /* 0x000fe200000006ff */
        /* <DEDUP_REMOVED lines=42> */
[----:B------:R-:W-:Y:S01]  /*6f90*/  IADD3 R2, PT, PT, R232, -R2, RZ ;  /* 0x80000002e8027210 */ /* 0x000fe20007ffe0ff */
        /* <DEDUP_REMOVED lines=112> */
[----:B------:R-:W-:Y:S01]  /*76a0*/  F2FP.BF16.F32.PACK_AB R10, R10, R68 ;  /* 0x000000440a0a723e */ /* 0x000fe200000010ff */
[----:B------:R-:W-:Y:S01]  /*76b0*/  STS [R2+0x5220], R126 ;  /* 0x0052207e02007388 */ /* 0x000fe20000000800 */
[----:B------:R-:W-:-:S02]  /*76c0*/  F2FP.BF16.F32.PACK_AB R6, R6, R80 ;  /* 0x000000500606723e */ /* 0x000fc400000010ff */
[----:B------:R-:W-:Y:S01]  /*76d0*/  F2FP.BF16.F32.PACK_AB R5, R5, R82 ;  /* 0x000000520505723e */ /* 0x000fe200000010ff */
[----:B------:R-:W-:Y:S01]  /*76e0*/  STS [R232+0x6000], R25 ;  /* 0x00600019e8007388 */ /* 0x000fe20000000800 */
[----:B------:R-:W-:Y:S02]  /*76f0*/  F2FP.BF16.F32.PACK_AB R8, R8, R72 ;  /* 0x000000480808723e */ /* 0x000fe400000010ff */
[----:B------:R-:W-:Y:S01]  /*7700*/  F2FP.BF16.F32.PACK_AB R7, R7, R74 ;  /* 0x0000004a0707723e */ /* 0x000fe200000010ff */
[----:B------:R1:W-:Y:S01]  /*7710*/  STS [R232+0x6200], R24 ;  /* 0x00620018e8007388 */ /* 0x0003e20000000800 */
[----:B------:R-:W-:Y:S02]  /*7720*/  F2FP.BF16.F32.PACK_AB R4, R4, R76 ;  /* 0x0000004c0404723e */ /* 0x000fe400000010ff */
[----:B------:R-:W-:Y:S01]  /*7730*/  F2FP.BF16.F32.PACK_AB R3, R3, R78 ;  /* 0x0000004e0303723e */ /* 0x000fe200000010ff */
[----:B------:R-:W-:Y:S04]  /*7740*/  STS [R2+0x6020], R21 ;  /* 0x0060201502007388 */ /* 0x000fe80000000800 */
[----:B------:R-:W-:Y:S04]  /*7750*/  STS [R2+0x6220], R20 ;  /* 0x0062201402007388 */ /* 0x000fe80000000800 */
[----:B------:R-:W-:Y:S04]  /*7760*/  STS [R232+0x7000], R23 ;  /* 0x00700017e8007388 */ /* 0x000fe80000000800 */
[----:B------:R-:W-:Y:S04]  /*7770*/  STS [R232+0x7200], R22 ;  /* 0x00720016e8007388 */ /* 0x000fe80000000800 */
[----:B------:R-:W-:Y:S04]  /*7780*/  STS [R2+0x7020], R19 ;  /* 0x0070201302007388 */ /* 0x000fe80000000800 */
[----:B------:R-:W-:Y:S01]  /*7790*/  STS [R2+0x7220], R18 ;  /* 0x0072201202007388 */ /* 0x000fe20000000800 */
[----:B-1----:R-:W1:Y:S03]  /*77a0*/  @P1 LDC.64 R24, c[0x0][0x5c0] ;  /* 0x00017000ff181b82 */ /* 0x002e660000000a00 */
[----:B------:R-:W-:Y:S04]  /*77b0*/  STS [R232+0x8000], R17 ;  /* 0x00800011e8007388 */ /* 0x000fe80000000800 */
[----:B------:R-:W-:Y:S04]  /*77c0*/  STS [R232+0x8200], R16 ;  /* 0x00820010e8007388 */ /* 0x000fe80000000800 */
[----:B------:R-:W-:Y:S04]  /*77d0*/  STS [R2+0x8020], R14 ;  /* 0x0080200e02007388 */ /* 0x000fe80000000800 */
[----:B------:R-:W-:Y:S04]  /*77e0*/  STS [R2+0x8220], R13 ;  /* 0x0082200d02007388 */ /* 0x000fe80000000800 */
[----:B------:R-:W-:Y:S04]  /*77f0*/  STS [R232+0x9000], R26 ;  /* 0x0090001ae8007388 */ /* 0x000fe80000000800 */
        /* <DEDUP_REMOVED lines=9> */
[----:B------:R-:W-:Y:S01]  /*7890*/  STS [R2+0xb020], R4 ;  /* 0x00b0200402007388 */ /* 0x000fe20000000800 */
[----:B--2---:R-:W2:Y:S03]  /*78a0*/  S2R R9, SR_CTAID.Y ;  /* 0x0000000000097919 */ /* 0x004ea60000002600 */
[----:B------:R3:W-:Y:S02]  /*78b0*/  STS [R2+0xb220], R3 ;  /* 0x00b2200302007388 */ /* 0x0007e40000000800 */
[----:B---3--:R-:W-:-:S05]  /*78c0*/  @P1 IADD3 R2, PT, PT, R231, R237, RZ ;  /* 0x000000ede7021210 */ /* 0x008fca0007ffe0ff */
[C---:B-1----:R-:W-:Y:S02]  /*78d0*/  @P1 IMAD R4, R2.reuse, R25, RZ ;  /* 0x0000001902041224 */ /* 0x042fe400078e02ff */
[----:B------:R-:W-:-:S05]  /*78e0*/  @P1 IMAD.WIDE.U32 R2, R2, R24, RZ ;  /* 0x0000001802021225 */ /* 0x000fca00078e00ff */
[----:B------:R-:W-:Y:S02]  /*78f0*/  @P1 IADD3 R12, PT, PT, R3, R4, RZ ;  /* 0x00000004030c1210 */ /* 0x000fe40007ffe0ff */
[----:B------:R-:W-:Y:S01]  /*7900*/  @P1 MOV R8, R2 ;  /* 0x0000000200081202 */ /* 0x000fe20000000f00 */
[----:B--2---:R-:W-:Y:S06]  /*7910*/  @P1 BRA `(.L_x_691) ;  /* 0x0000000000281947 */ /* 0x004fec0003800000 */
[----:B------:R-:W1:Y:S01]  /*7920*/  LDC.64 R24, c[0x0][0x5c0] ;  /* 0x00017000ff187b82 */ /* 0x000e620000000a00 */
[----:B------:R-:W-:-:S07]  /*7930*/  SHF.R.S32.HI R2, RZ, 0x1f, R231 ;  /* 0x0000001fff027819 */ /* 0x000fce00000114e7 */
[----:B------:R-:W2:Y:S01]  /*7940*/  LDC.64 R6, c[0x0][0x5a8] ;  /* 0x00016a00ff067b82 */ /* 0x000ea20000000a00 */
[-C--:B-1----:R-:W-:Y:S02]  /*7950*/  IMAD R4, R2, R24.reuse, RZ ;  /* 0x0000001802047224 */ /* 0x082fe400078e02ff */
[----:B------:R-:W-:-:S04]  /*7960*/  IMAD.WIDE.U32 R2, R231, R24, RZ ;  /* 0x00000018e7027225 */ /* 0x000fc800078e00ff */
[----:B------:R-:W-:-:S05]  /*7970*/  IMAD R4, R231, R25, R4 ;  /* 0x00000019e7047224 */ /* 0x000fca00078e0204 */
[----:B------:R-:W-:-:S03]  /*7980*/  IADD3 R3, PT, PT, R3, R4, RZ ;  /* 0x0000000403037210 */ /* 0x000fc60007ffe0ff */
[----:B--2---:R-:W-:-:S04]  /*7990*/  IMAD.WIDE.U32 R2, R9, R6, R2 ;  /* 0x0000000609027225 */ /* 0x004fc800078e0002 */
[----:B------:R-:W-:Y:S01]  /*79a0*/  IMAD R12, R9, R7, R3 ;  /* 0x00000007090c7224 */ /* 0x000fe200078e0203 */
[----:B------:R-:W-:Y:S02]  /*79b0*/  MOV R8, R2 ;  /* 0x0000000200087202 */ /* 0x000fe40000000f00 */
.L_x_691:
        /* <DEDUP_REMOVED lines=12> */
.L_x_692:
[----:B------:R-:W1:Y:S01]  /*7a80*/  LDCU.64 UR10, c[0x0][0x5c8] ;  /* 0x0000b900ff0a77ac */ /* 0x000e620008000a00 */
[----:B------:R-:W-:-:S05]  /*7a90*/  IADD3 R2, PT, PT, R231, R237, RZ ;  /* 0x000000ede7027210 */ /* 0x000fca0007ffe0ff */
[C---:B-1----:R-:W-:Y:S02]  /*7aa0*/  IMAD R4, R2.reuse, UR11, RZ ;  /* 0x0000000b02047c24 */ /* 0x042fe4000f8e02ff */
[----:B------:R-:W-:-:S05]  /*7ab0*/  IMAD.WIDE.U32 R2, R2, UR10, RZ ;  /* 0x0000000a02027c25 */ /* 0x000fca000f8e00ff */
[----:B------:R-:W-:Y:S02]  /*7ac0*/  IADD3 R9, PT, PT, R3, R4, RZ ;  /* 0x0000000403097210 */ /* 0x000fe40007ffe0ff */
[----:B------:R-:W-:-:S07]  /*7ad0*/  MOV R6, R2 ;  /* 0x0000000200067202 */ /* 0x000fce0000000f00 */
.L_x_693:
[----:B------:R-:W-:Y:S01]  /*7ae0*/  BAR.SYNC.DEFER_BLOCKING 0x0 ;  /* 0x0000000000007b1d */ /* 0x000fe20000010000 */
[----:B------:R-:W-:Y:S02]  /*7af0*/  IMAD.SHL.U32 R7, R229, 0x80, RZ ;  /* 0x00000080e5077824 */ /* 0x000fe400078e00ff */
[----:B------:R-:W-:Y:S02]  /*7b00*/  IMAD.SHL.U32 R2, R251, 0x8, RZ ;  /* 0x00000008fb027824 */ /* 0x000fe400078e00ff */
[-C--:B------:R-:W-:Y:S01]  /*7b10*/  IMAD.WIDE.U32 R4, R7, R24.reuse, RZ ;  /* 0x0000001807047225 */ /* 0x080fe200078e00ff */
[----:B------:R-:W-:Y:S02]  /*7b20*/  SHF.R.S32.HI R3, RZ, 0x1f, R7 ;  /* 0x0000001fff037819 */ /* 0x000fe40000011407 */
[----:B------:R-:W1:Y:S01]  /*7b30*/  LDC.64 R14, c[0x0][0x5d8] ;  /* 0x00017600ff0e7b82 */ /* 0x000e620000000a00 */
[----:B------:R-:W-:Y:S01]  /*7b40*/  LOP3.LUT R2, R2, 0x18, RZ, 0xc0, !PT ;  /* 0x0000001802027812 */ /* 0x000fe200078ec0ff */
[----:B------:R-:W-:Y:S01]  /*7b50*/  BSSY.RECONVERGENT B0, `(.L_x_694) ;  /* 0x000002e000007945 */ /* 0x000fe20003800200 */
[----:B------:R-:W-:-:S02]  /*7b60*/  IMAD R11, R3, R24, RZ ;  /* 0x00000018030b7224 */ /* 0x000fc400078e02ff */
[----:B------:R-:W-:Y:S01]  /*7b70*/  LOP3.LUT R4, R4, R2, RZ, 0xfc, !PT ;  /* 0x0000000204047212 */ /* 0x000fe200078efcff */
[----:B------:R-:W-:Y:S01]  /*7b80*/  IMAD R10, R3, UR10, RZ ;  /* 0x0000000a030a7c24 */ /* 0x000fe2000f8e02ff */
[----:B------:R-:W-:Y:S01]  /*7b90*/  MOV R3, RZ ;  /* 0x000000ff00037202 */ /* 0x000fe20000000f00 */
[----:B------:R-:W2:Y:S01]  /*7ba0*/  LDC.64 R26, c[0x0][0x5e0] ;  /* 0x00017800ff1a7b82 */ /* 0x000ea20000000a00 */
[----:B------:R-:W-:Y:S01]  /*7bb0*/  IADD3 R4, P1, PT, R8, R4, RZ ;  /* 0x0000000408047210 */ /* 0x000fe20007f3e0ff */
[----:B------:R-:W-:Y:S02]  /*7bc0*/  IMAD.SHL.U32 R8, R229, 0x80, RZ ;  /* 0x00000080e5087824 */ /* 0x000fe400078e00ff */
[----:B------:R-:W-:-:S04]  /*7bd0*/  IMAD.WIDE.U32 R2, R7, UR10, R2 ;  /* 0x0000000a07027c25 */ /* 0x000fc8000f8e0002 */
[C---:B------:R-:W-:Y:S01]  /*7be0*/  IMAD R11, R7.reuse, R25, R11 ;  /* 0x00000019070b7224 */ /* 0x040fe200078e020b */
[----:B------:R3:W4:Y:S01]  /*7bf0*/  LDS.128 R36, [R209+0xa000] ;  /* 0x00a00000d1247984 */ /* 0x0007220000000c00 */
[----:B------:R-:W-:Y:S01]  /*7c00*/  IADD3 R2, P0, PT, R6, R2, RZ ;  /* 0x0000000206027210 */ /* 0x000fe20007f1e0ff */
[----:B------:R-:W-:Y:S01]  /*7c10*/  IMAD R7, R7, UR11, R10 ;  /* 0x0000000b07077c24 */ /* 0x000fe2000f8e020a */
[----:B------:R-:W-:Y:S01]  /*7c20*/  IADD3 R6, PT, PT, -R8, R207, RZ ;  /* 0x000000cf08067210 */ /* 0x000fe20007ffe1ff */
[----:B------:R3:W3:Y:S01]  /*7c30*/  LDS.128 R32, [R209+0xc000] ;  /* 0x00c00000d1207984 */ /* 0x0006e20000000c00 */
[----:B------:R-:W-:Y:S02]  /*7c40*/  IADD3.X R5, PT, PT, R12, R5, R11, P1, !PT ;  /* 0x000000050c057210 */ /* 0x000fe40000ffe40b */
[-C--:B------:R-:W-:Y:S01]  /*7c50*/  ISETP.GE.AND P1, PT, R252, R6.reuse, PT ;  /* 0x00000006fc00720c */ /* 0x080fe20003f26270 */
[----:B------:R1:W3:Y:S01]  /*7c60*/  LDS.128 R28, [R209+0xe000] ;  /* 0x00e00000d11c7984 */ /* 0x0002e20000000c00 */
[----:B------:R-:W-:Y:S01]  /*7c70*/  LEA.HI R8, R251, 0x40, RZ, 0x1e ;  /* 0x00000040fb087811 */ /* 0x000fe200078ff0ff */
[----:B-1----:R-:W-:Y:S01]  /*7c80*/  IMAD.WIDE.U32 R4, R14, UR22, R4 ;  /* 0x000000160e047c25 */ /* 0x002fe2000f8e0004 */
[----:B------:R-:W-:Y:S01]  /*7c90*/  IADD3.X R3, PT, PT, R9, R3, R7, P0, !PT ;  /* 0x0000000309037210 */ /* 0x000fe200007fe407 */
[----:B------:R1:W1:Y:S01]  /*7ca0*/  LDS.128 R48, [R209+0xf000] ;  /* 0x00f00000d1307984 */ /* 0x0002620000000c00 */
[----:B------:R-:W-:Y:S01]  /*7cb0*/  IADD3 R11, P0, PT, R252, 0x40, RZ ;  /* 0x00000040fc0b7810 */ /* 0x000fe20007f1e0ff */
[----:B------:R-:W-:Y:S01]  /*7cc0*/  IMAD R10, R15, UR22, R5 ;  /* 0x000000160f0a7c24 */ /* 0x000fe2000f8e0205 */
[----:B------:R-:W-:Y:S01]  /*7cd0*/  ISETP.GE.AND P2, PT, R8, R6, PT ;  /* 0x000000060800720c */ /* 0x000fe20003f46270 */
[----:B------:R1:W1:Y:S01]  /*7ce0*/  LDS.128 R60, [R209+0x10000] ;  /* 0x01000000d13c7984 */ /* 0x0002620000000c00 */
[----:B--2---:R-:W-:-:S03]  /*7cf0*/  IMAD.WIDE.U32 R8, R26, UR22, R2 ;  /* 0x000000161a087c25 */ /* 0x004fc6000f8e0002 */
[----:B------:R2:W1:Y:S01]  /*7d00*/  LDS.128 R44, [R209+0x11000] ;  /* 0x01100000d12c7984 */ /* 0x0004620000000c00 */
[----:B------:R-:W-:-:S03]  /*7d10*/  IMAD.X R26, RZ, RZ, RZ, P0 ;  /* 0x000000ffff1a7224 */ /* 0x000fc600000e06ff */
[----:B------:R2:W1:Y:S04]  /*7d20*/  LDS.128 R56, [R209+0x12000] ;  /* 0x01200000d1387984 */ /* 0x0004680000000c00 */
[----:B------:R2:W1:Y:S04]  /*7d30*/  LDS.128 R40, [R209+0x13000] ;  /* 0x01300000d1287984 */ /* 0x0004680000000c00 */
[----:B------:R2:W1:Y:S01]  /*7d40*/  LDS.128 R52, [R209+0x14000] ;  /* 0x01400000d1347984 */ /* 0x0004620000000c00 */
[----:B---34-:R-:W-:Y:S05]  /*7d50*/  @P1 BRA `(.L_x_695) ;  /* 0x0000000000341947 */ /* 0x018fea0003800000 */
[----:B------:R-:W3:Y:S01]  /*7d60*/  LDS.128 R16, [R209+0xb000] ;  /* 0x00b00000d1107984 */ /* 0x000ee20000000c00 */
[----:B------:R-:W4:Y:S01]  /*7d70*/  LDCU.64 UR8, c[0x0][0x560] ;  /* 0x0000ac00ff0877ac */ /* 0x000f220008000a00 */
[----:B------:R-:W-:Y:S02]  /*7d80*/  MOV R2, R4 ;  /* 0x0000000400027202 */ /* 0x000fe40000000f00 */
[----:B------:R-:W2:Y:S01]  /*7d90*/  LDS.128 R12, [R209+0x9000] ;  /* 0x00900000d10c7984 */ /* 0x000ea20000000c00 */
[----:B------:R-:W-:-:S03]  /*7da0*/  MOV R3, R10 ;  /* 0x0000000a00037202 */ /* 0x000fc60000000f00 */
[----:B------:R-:W1:Y:S01]  /*7db0*/  LDS.128 R20, [R209+0xd000] ;  /* 0x00d00000d1147984 */ /* 0x000e620000000c00 */
[----:B------:R-:W-:-:S04]  /*7dc0*/  IMAD.WIDE.U32 R6, R252, R24, R2 ;  /* 0x00000018fc067225 */ /* 0x000fc800078e0002 */
[----:B------:R-:W-:Y:S01]  /*7dd0*/  IMAD R3, R252, R25, R7 ;  /* 0x00000019fc037224 */ /* 0x000fe200078e0207 */
[----:B----4-:R-:W-:-:S04]  /*7de0*/  LEA R2, P0, R6, UR8, 0x1 ;  /* 0x0000000806027c11 */ /* 0x010fc8000f8008ff */
[----:B------:R-:W-:-:S05]  /*7df0*/  LEA.HI.X R3, R6, UR9, R3, 0x1, P0 ;  /* 0x0000000906037c11 */ /* 0x000fca00080f0c03 */
[----:B---3--:R3:W-:Y:S04]  /*7e00*/  STG.E.128 desc[UR26][R2.64+0x40], R16 ;  /* 0x0000401002007986 */ /* 0x0087e8000c101d1a */
[----:B--2---:R3:W-:Y:S04]  /*7e10*/  STG.E.128 desc[UR26][R2.64], R12 ;  /* 0x0000000c02007986 */ /* 0x0047e8000c101d1a */
[----:B-1----:R3:W-:Y:S02]  /*7e20*/  STG.E.128 desc[UR26][R2.64+0x80], R20 ;  /* 0x0000801402007986 */ /* 0x0027e4000c101d1a */
.L_x_695:
[----:B------:R-:W-:Y:S05]  /*7e30*/  BSYNC.RECONVERGENT B0 ;  /* 0x0000000000007941 */ /* 0x000fea0003800200 */
.L_x_694:
[----:B------:R-:W-:Y:S04]  /*7e40*/  BSSY.RECONVERGENT B0, `(.L_x_696) ;  /* 0x000000e000007945 */ /* 0x000fe80003800200 */
[----:B------:R-:W-:Y:S05]  /*7e50*/  @P2 BRA `(.L_x_697) ;  /* 0x0000000000302947 */ /* 0x000fea0003800000 */
[----:B------:R-:W4:Y:S01]  /*7e60*/  LDCU.64 UR8, c[0x0][0x560] ;  /* 0x0000ac00ff0877ac */ /* 0x000f220008000a00 */
[----:B---3--:R-:W-:Y:S01]  /*7e70*/  MOV R2, R4 ;  /* 0x0000000400027202 */ /* 0x008fe20000000f00 */
[----:B------:R-:W-:Y:S01]  /*7e80*/  IMAD R6, R26, R24, RZ ;  /* 0x000000181a067224 */ /* 0x000fe200078e02ff */
[----:B------:R-:W-:-:S03]  /*7e90*/  MOV R3, R10 ;  /* 0x0000000a00037202 */ /* 0x000fc60000000f00 */
[----:B------:R-:W-:-:S04]  /*7ea0*/  IMAD.WIDE.U32 R4, R11, R24, R2 ;  /* 0x000000180b047225 */ /* 0x000fc800078e0002 */
[----:B------:R-:W-:-:S05]  /*7eb0*/  IMAD R2, R11, R25, R6 ;  /* 0x000000190b027224 */ /* 0x000fca00078e0206 */
[----:B------:R-:W-:Y:S02]  /*7ec0*/  IADD3 R3, PT, PT, R2, R5, RZ ;  /* 0x0000000502037210 */ /* 0x000fe40007ffe0ff */
[----:B----4-:R-:W-:-:S04]  /*7ed0*/  LEA R2, P0, R4, UR8, 0x1 ;  /* 0x0000000804027c11 */ /* 0x010fc8000f8008ff */
[----:B------:R-:W-:-:S05]  /*7ee0*/  LEA.HI.X R3, R4, UR9, R3, 0x1, P0 ;  /* 0x0000000904037c11 */ /* 0x000fca00080f0c03 */
[----:B------:R4:W-:Y:S04]  /*7ef0*/  STG.E.128 desc[UR26][R2.64], R36 ;  /* 0x0000002402007986 */ /* 0x0009e8000c101d1a */
[----:B------:R4:W-:Y:S04]  /*7f00*/  STG.E.128 desc[UR26][R2.64+0x40], R32 ;  /* 0x0000402002007986 */ /* 0x0009e8000c101d1a */
[----:B------:R4:W-:Y:S02]  /*7f10*/  STG.E.128 desc[UR26][R2.64+0x80], R28 ;  /* 0x0000801c02007986 */ /* 0x0009e4000c101d1a */
.L_x_697:
[----:B------:R-:W-:Y:S05]  /*7f20*/  BSYNC.RECONVERGENT B0 ;  /* 0x0000000000007941 */ /* 0x000fea0003800200 */
.L_x_696:
[----:B------:R-:W-:Y:S01]  /*7f30*/  BSSY.RECONVERGENT B0, `(.L_x_698) ;  /* 0x000000d000007945 */ /* 0x000fe20003800200 */
[----:B------:R-:W-:-:S03]  /*7f40*/  IMAD R6, R27, UR22, R9 ;  /* 0x000000161b067c24 */ /* 0x000fc6000f8e0209 */
[----:B------:R-:W-:Y:S05]  /*7f50*/  @P1 BRA `(.L_x_699) ;  /* 0x0000000000281947 */ /* 0x000fea0003800000 */
[----:B------:R-:W2:Y:S01]  /*7f60*/  LDCU.64 UR8, c[0x0][0x568] ;  /* 0x0000ad00ff0877ac */ /* 0x000ea20008000a00 */
[----:B---34-:R-:W-:Y:S02]  /*7f70*/  MOV R2, R8 ;  /* 0x0000000800027202 */ /* 0x018fe40000000f00 */
[----:B------:R-:W-:-:S03]  /*7f80*/  MOV R3, R6 ;  /* 0x0000000600037202 */ /* 0x000fc60000000f00 */
[----:B------:R-:W-:-:S04]  /*7f90*/  IMAD.WIDE.U32 R4, R252, UR10, R2 ;  /* 0x0000000afc047c25 */ /* 0x000fc8000f8e0002 */
[----:B------:R-:W-:Y:S01]  /*7fa0*/  IMAD R3, R252, UR11, R5 ;  /* 0x0000000bfc037c24 */ /* 0x000fe2000f8e0205 */
[----:B--2---:R-:W-:-:S04]  /*7fb0*/  LEA R2, P0, R4, UR8, 0x1 ;  /* 0x0000000804027c11 */ /* 0x004fc8000f8008ff */
[----:B------:R-:W-:-:S05]  /*7fc0*/  LEA.HI.X R3, R4, UR9, R3, 0x1, P0 ;  /* 0x0000000904037c11 */ /* 0x000fca00080f0c03 */
[----:B-1----:R1:W-:Y:S04]  /*7fd0*/  STG.E.128 desc[UR26][R2.64], R48 ;  /* 0x0000003002007986 */ /* 0x0023e8000c101d1a */
[----:B------:R1:W-:Y:S04]  /*7fe0*/  STG.E.128 desc[UR26][R2.64+0x40], R44 ;  /* 0x0000402c02007986 */ /* 0x0003e8000c101d1a */
[----:B------:R1:W-:Y:S02]  /*7ff0*/  STG.E.128 desc[UR26][R2.64+0x80], R40 ;  /* 0x0000802802007986 */ /* 0x0003e4000c101d1a */
.L_x_699:
[----:B------:R-:W-:Y:S05]  /*8000*/  BSYNC.RECONVERGENT B0 ;  /* 0x0000000000007941 */ /* 0x000fea0003800200 */
.L_x_698:
[----:B------:R-:W-:Y:S05]  /*8010*/  @P2 BRA `(.L_x_687) ;  /* 0x0000000000302947 */ /* 0x000fea0003800000 */
[----:B------:R-:W2:Y:S01]  /*8020*/  LDCU.64 UR8, c[0x0][0x568] ;  /* 0x0000ad00ff0877ac */ /* 0x000ea20008000a00 */
[----:B-1-34-:R-:W-:Y:S01]  /*8030*/  MOV R2, R8 ;  /* 0x0000000800027202 */ /* 0x01afe20000000f00 */
[----:B------:R-:W-:Y:S01]  /*8040*/  IMAD R7, R26, UR10, RZ ;  /* 0x0000000a1a077c24 */ /* 0x000fe2000f8e02ff */
[----:B------:R-:W-:-:S03]  /*8050*/  MOV R3, R6 ;  /* 0x0000000600037202 */ /* 0x000fc60000000f00 */
[----:B------:R-:W-:-:S04]  /*8060*/  IMAD.WIDE.U32 R4, R11, UR10, R2 ;  /* 0x0000000a0b047c25 */ /* 0x000fc8000f8e0002 */
[----:B------:R-:W-:-:S05]  /*8070*/  IMAD R2, R11, UR11, R7 ;  /* 0x0000000b0b027c24 */ /* 0x000fca000f8e0207 */
[----:B------:R-:W-:Y:S02]  /*8080*/  IADD3 R3, PT, PT, R2, R5, RZ ;  /* 0x0000000502037210 */ /* 0x000fe40007ffe0ff */
[----:B--2---:R-:W-:-:S04]  /*8090*/  LEA R2, P0, R4, UR8, 0x1 ;  /* 0x0000000804027c11 */ /* 0x004fc8000f8008ff */
[----:B------:R-:W-:-:S05]  /*80a0*/  LEA.HI.X R3, R4, UR9, R3, 0x1, P0 ;  /* 0x0000000904037c11 */ /* 0x000fca00080f0c03 */
[----:B------:R1:W-:Y:S04]  /*80b0*/  STG.E.128 desc[UR26][R2.64], R60 ;  /* 0x0000003c02007986 */ /* 0x0003e8000c101d1a */
[----:B------:R1:W-:Y:S04]  /*80c0*/  STG.E.128 desc[UR26][R2.64+0x40], R56 ;  /* 0x0000403802007986 */ /* 0x0003e8000c101d1a */
[----:B------:R1:W-:Y:S02]  /*80d0*/  STG.E.128 desc[UR26][R2.64+0x80], R52 ;  /* 0x0000803402007986 */ /* 0x0003e4000c101d1a */
.L_x_687:
[----:B------:R-:W-:Y:S05]  /*80e0*/  BSYNC.RECONVERGENT B1 ;  /* 0x0000000000017941 */ /* 0x000fea0003800200 */
.L_x_665:
[----:B------:R-:W2:Y:S01]  /*80f0*/  LDCU UR9, c[0x0][0x438] ;  /* 0x00008700ff0977ac */ /* 0x000ea20008000800 */
[----:B-1-34-:R-:W1:Y:S08]  /*8100*/  LDC R2, c[0x0][0x370] ;  /* 0x0000dc00ff027b82 */ /* 0x01ae700000000800 */
[----:B------:R-:W3:Y:S01]  /*8110*/  LDC R10, c[0x0][0x438] ;  /* 0x00010e00ff0a7b82 */ /* 0x000ee20000000800 */
[----:B--2---:R-:W-:-:S04]  /*8120*/  UIADD3 UR9, UPT, UPT, UR9, 0x7f, URZ ;  /* 0x0000007f09097890 */ /* 0x004fc8000fffe0ff */
[----:B------:R-:W-:Y:S01]  /*8130*/  USHF.R.S32.HI UR8, URZ, 0x1f, UR9 ;  /* 0x0000001fff087899 */ /* 0x000fe20008011409 */
[----:B-1----:R-:W-:-:S03]  /*8140*/  IADD3 R229, PT, PT, R2, R229, RZ ;  /* 0x000000e502e57210 */ /* 0x002fc60007ffe0ff */
[----:B------:R-:W-:-:S04]  /*8150*/  ULEA.HI UR8, UR8, UR9, URZ, 0x7 ;  /* 0x0000000908087291 */ /* 0x000fc8000f8f38ff */
[----:B------:R-:W-:-:S06]  /*8160*/  USHF.R.S32.HI UR8, URZ, 0x7, UR8 ;  /* 0x00000007ff087899 */ /* 0x000fcc0008011408 */
[----:B------:R-:W-:-:S13]  /*8170*/  ISETP.GE.AND P0, PT, R229, UR8, PT ;  /* 0x00000008e5007c0c */ /* 0x000fda000bf06270 */
[----:B---3--:R-:W-:Y:S05]  /*8180*/  @!P0 BRA `(.L_x_700) ;  /* 0xffffff8400108947 */ /* 0x008fea000383ffff */
[----:B------:R-:W-:Y:S05]  /*8190*/  EXIT ;  /* 0x000000000000794d */ /* 0x000fea0003800000 */
.L_x_701:
        /* <DEDUP_REMOVED lines=14> */
.L_x_895:


//--------------------- .text._ZN5flash44flash_bwd_dq_dk_dv_loop_seqk_parallel_kernelI23Flash_bwd_kernel_traitsILi96ELi64ELi128ELi8ELi2ELi4ELi4ELb0ELb0EN7cutlass10bfloat16_tE19Flash_kernel_traitsILi96ELi64ELi128ELi8ES3_EELb0ELb1ELb0ELb0ELb0ELb1ELb1EEEvNS_16Flash_bwd_paramsE --------------------------
	.section	.text._ZN5flash44flash_bwd_dq_dk_dv_loop_seqk_parallel_kernelI23Flash_bwd_kernel_traitsILi96ELi64ELi128ELi8ELi2ELi4ELi4ELb0ELb0EN7cutlass10bfloat16_tE19Flash_kernel_traitsILi96ELi64ELi128ELi8ES3_EELb0ELb1ELb0ELb0ELb0ELb1ELb1EEEvNS_16Flash_bwd_paramsE,"ax",@progbits
	.align	128
        .global         _ZN5flash44flash_bwd_dq_dk_dv_loop_seqk_parallel_kernelI23Flash_bwd_kernel_traitsILi96ELi64ELi128ELi8ELi2ELi4ELi4ELb0ELb0EN7cutlass10bfloat16_tE19Flash_kernel_traitsILi96ELi64ELi128ELi8ES3_EELb0ELb1ELb0ELb0ELb0ELb1ELb1EEEvNS_16Flash_bwd_paramsE
        .type           _ZN5flash44flash_bwd_dq_dk_dv_loop_seqk_parallel_kernelI23Flash_bwd_kernel_traitsILi96ELi64ELi128ELi8ELi2ELi4ELi4ELb0ELb0EN7cutlass10bfloat16_tE19Flash_kernel_traitsILi96ELi64ELi128ELi8ES3_EELb0ELb1ELb0ELb0ELb0ELb1ELb1EEEvNS_16Flash_bwd_paramsE,@function
        .size           _ZN5flash44flash_bwd_dq_dk_dv_loop_seqk_parallel_kernelI23Flash_bwd_kernel_traitsILi96ELi64ELi128ELi8ELi2ELi4ELi4ELb0ELb0EN7cutlass10bfloat16_tE19Flash_kernel_traitsILi96ELi64ELi128ELi8ES3_EELb0ELb1ELb0ELb0ELb0ELb1ELb1EEEvNS_16Flash_bwd_paramsE,(.L_x_896 - _ZN5flash44flash_bwd_dq_dk_dv_loop_seqk_parallel_kernelI23Flash_bwd_kernel_traitsILi96ELi64ELi128ELi8ELi2ELi4ELi4ELb0ELb0EN7cutlass10bfloat16_tE19Flash_kernel_traitsILi96ELi64ELi128ELi8ES3_EELb0ELb1ELb0ELb0ELb0ELb1ELb1EEEvNS_16Flash_bwd_paramsE)
        .other          _ZN5flash44flash_bwd_dq_dk_dv_loop_seqk_parallel_kernelI23Flash_bwd_kernel_traitsILi96ELi64ELi128ELi8ELi2ELi4ELi4ELb0ELb0EN7cutlass10bfloat16_tE19Flash_kernel_traitsILi96ELi64ELi128ELi8ES3_EELb0ELb1ELb0ELb0ELb0ELb1ELb1EEEvNS_16Flash_bwd_paramsE,@"STO_CUDA_ENTRY STV_DEFAULT"
_ZN5flash44flash_bwd_dq_dk_dv_loop_seqk_parallel_kernelI23Flash_bwd_kernel_traitsILi96ELi64ELi128ELi8ELi2ELi4ELi4ELb0ELb0EN7cutlass10bfloat16_tE19Flash_kernel_traitsILi96ELi64ELi128ELi8ES3_EELb0ELb1ELb0ELb0ELb0ELb1ELb1EEEvNS_16Flash_bwd_paramsE:
.text._ZN5flash44flash_bwd_dq_dk_dv_loop_seqk_parallel_kernelI23Flash_bwd_kernel_traitsILi96ELi64ELi128ELi8ELi2ELi4ELi4ELb0ELb0EN7cutlass10bfloat16_tE19Flash_kernel_traitsILi96ELi64ELi128ELi8ES3_EELb0ELb1ELb0ELb0ELb0ELb1ELb1EEEvNS_16Flash_bwd_paramsE:
        /* <DEDUP_REMOVED lines=16> */
[----:B------:R-:W3:Y:S01]  /*0100*/  LDCU.64 UR38, c[0x0][0x358] ;  /* 0x00006b00ff2677ac */ /* 0x000ee20008000a00 */
[----:B------:R-:W3:Y:S06]  /*0110*/  LDCU.64 UR32, c[0x0][0x460] ;  /* 0x00008c00ff2077ac */ /* 0x000eec0008000a00 */
[----:B------:R-:W-:Y:S01]  /*0120*/  S2UR UR25, SR_CTAID.X ;  /* 0x00000000001979c3 */ /* 0x000fe20000002500 */
[----:B-1----:R-:W-:-:S02]  /*0130*/  ULEA UR9, UP0, UR42, UR10, 0x2 ;  /* 0x0000000a2a097291 */ /* 0x002fc4000f8010ff */
[----:B--2---:R-:W-:Y:S02]  /*0140*/  UISETP.NE.U32.AND UP1, UPT, UR6, URZ, UPT ;  /* 0x000000ff0600728c */ /* 0x004fe4000bf25070 */
[----:B------:R-:W-:Y:S02]  /*0150*/  ULEA.HI.X UR8, UR42, UR11, URZ, 0x2, UP0 ;  /* 0x0000000b2a087291 */ /* 0x000fe400080f14ff */
[----:B------:R-:W-:Y:S01]  /*0160*/  UISETP.NE.U32.AND UP0, UPT, UR6, URZ, UPT ;  /* 0x000000ff0600728c */ /* 0x000fe2000bf05070 */
[----:B------:R-:W-:Y:S01]  /*0170*/  S2UR UR22, SR_CTAID.Y ;  /* 0x00000000001679c3 */ /* 0x000fe20000002600 */
[----:B----4-:R-:W-:Y:S01]  /*0180*/  UISETP.EQ.U32.AND UP2, UPT, UR4, URZ, UPT ;  /* 0x000000ff0400728c */ /* 0x010fe2000bf42070 */
[----:B------:R-:W-:Y:S01]  /*0190*/  MOV R246, UR9 ;  /* 0x0000000900f67c02 */ /* 0x000fe20008000f00 */
[----:B------:R-:W-:Y:S01]  /*01a0*/  UISETP.NE.U32.AND UP6, UPT, UR4, URZ, UPT ;  /* 0x000000ff0400728c */ /* 0x000fe2000bfc5070 */
[----:B------:R-:W-:Y:S01]  /*01b0*/  MOV R247, UR8 ;  /* 0x0000000800f77c02 */ /* 0x000fe20008000f00 */
        /* <DEDUP_REMOVED lines=12> */
[----:B------:R-:W4:Y:S01]  /*0280*/  LDCU UR10, c[0x0][0x438] ;  /* 0x00008700ff0a77ac */ /* 0x000f220008000800 */
        /* <DEDUP_REMOVED lines=9> */
.L_x_738:
[----:B-1----:R-:W1:Y:S01]  /*0320*/  LDCU.64 UR8, c[0x0][0x478] ;  /* 0x00008f00ff0877ac */ /* 0x002e620008000a00 */
        /* <DEDUP_REMOVED lines=11> */
[----:B---3--:R-:W3:Y:S02]  /*03e0*/  @P1 LDG.E R6, desc[UR38][R4.64] ;  /* 0x0000002604061981 */ /* 0x008ee4000c1e1900 */
[----:B------:R-:W-:-:S04]  /*03f0*/  UISETP.NE.AND.EX UP0, UPT, UR9, URZ, UPT, UP0 ;  /* 0x000000ff0900728c */ /* 0x000fc8000bf05300 */
[----:B-----5:R-:W5:Y:S02]  /*0400*/  @!P3 LDG.E R0, desc[UR38][R246.64] ;  /* 0x00000026f600b981 */ /* 0x020f64000c1e1900 */
[----:B------:R-:W-:-:S05]  /*0410*/  PLOP3.LUT P0, PT, PT, PT, UP0, 0x80, 0x8 ;  /* 0x000000000008781c */ /* 0x000fca0003f0f008 */
[----:B------:R-:W-:Y:S01]  /*0420*/  @UP0 ULEA UR14, UP1, UR42, UR8, 0x2 ;  /* 0x000000082a0e0291 */ /* 0x000fe2000f8210ff */
[----:B------:R-:W1:Y:S03]  /*0430*/  @!UP0 LDCU UR5, c[0x0][0x43c] ;  /* 0x00008780ff0587ac */ /* 0x000e660008000800 */
[----:B------:R-:W-:Y:S02]  /*0440*/  @UP0 ULEA.HI.X UR15, UR42, UR9, URZ, 0x2, UP1 ;  /* 0x000000092a0f0291 */ /* 0x000fe400088f14ff */
[----:B------:R-:W-:Y:S01]  /*0450*/  IMAD.U32 R2, RZ, RZ, UR14 ;  /* 0x0000000eff027e24 */ /* 0x000fe2000f8e00ff */
[----:B------:R-:W4:Y:S03]  /*0460*/  @!UP0 LDCU.64 UR8, c[0x0][0x488] ;  /* 0x00009100ff0887ac */ /* 0x000f260008000a00 */
[----:B------:R-:W-:-:S05]  /*0470*/  IMAD.U32 R3, RZ, RZ, UR15 ;  /* 0x0000000fff037e24 */ /* 0x000fca000f8e00ff */
[----:B------:R2:W5:Y:S01]  /*0480*/  @P0 LDG.E R4, desc[UR38][R2.64] ;  /* 0x0000002602040981 */ /* 0x000562000c1e1900 */
[----:B------:R-:W-:Y:S01]  /*0490*/  UMOV UR40, URZ ;  /* 0x000000ff00287c82 */ /* 0x000fe20008000000 */
[----:B----4-:R-:W-:-:S04]  /*04a0*/  @!UP0 UISETP.NE.U32.AND UP1, UPT, UR8, URZ, UPT ;  /* 0x000000ff0800828c */ /* 0x010fc8000bf25070 */
[----:B------:R-:W-:Y:S01]  /*04b0*/  @!UP0 UISETP.NE.AND.EX UP1, UPT, UR9, URZ, UPT, UP1 ;  /* 0x000000ff0900828c */ /* 0x000fe2000bf25310 */
[----:B------:R-:W-:-:S03]  /*04c0*/  UMOV UR43, 0xffffffff ;  /* 0xffffffff002b7882 */ /* 0x000fc60000000000 */
[----:B-1----:R-:W-:Y:S01]  /*04d0*/  @!UP0 USEL UR8, UR5, URZ, UP1 ;  /* 0x000000ff05088287 */ /* 0x002fe20008800000 */
[----:B--2---:R-:W-:Y:S02]  /*04e0*/  IMAD.U32 R2, RZ, RZ, UR12 ;  /* 0x0000000cff027e24 */ /* 0x004fe4000f8e00ff */
[----:B------:R-:W-:-:S05]  /*04f0*/  IMAD.U32 R3, RZ, RZ, UR13 ;  /* 0x0000000dff037e24 */ /* 0x000fca000f8e00ff */
[----:B------:R-:W2:Y:S04]  /*0500*/  @P4 LDG.E R5, desc[UR38][R2.64] ;  /* 0x0000002602054981 */ /* 0x000ea8000c1e1900 */
[----:B------:R-:W4:Y:S01]  /*0510*/  @P2 LDG.E R2, desc[UR38][R2.64+0x4] ;  /* 0x0000042602022981 */ /* 0x000f22000c1e1900 */
[----:B------:R-:W-:Y:S01]  /*0520*/  UMOV UR12, 0xffffffff ;  /* 0xffffffff000c7882 */ /* 0x000fe20000000000 */
[----:B------:R-:W-:Y:S01]  /*0530*/  USHF.L.U32 UR31, UR41, 0x7, URZ ;  /* 0x00000007291f7899 */ /* 0x000fe200080006ff */
[----:B---3--:R-:W-:Y:S02]  /*0540*/  @P1 R2UR UR40, R6 ;  /* 0x00000000062812ca */ /* 0x008fe400000e0000 */
[----:B-----5:R-:W-:Y:S02]  /*0550*/  @!P3 R2UR UR43, R0 ;  /* 0x00000000002bb2ca */ /* 0x020fe400000e0000 */
[----:B------:R-:W-:-:S13]  /*0560*/  @P0 R2UR UR37, R4 ;  /* 0x00000000042502ca */ /* 0x000fda00000e0000 */
[----:B------:R-:W-:Y:S01]  /*0570*/  @UP0 UIADD3 UR37, UPT, UPT, UR37, -UR40, URZ ;  /* 0x8000002825250290 */ /* 0x000fe2000fffe0ff */
[----:B--2---:R-:W-:Y:S02]  /*0580*/  @P4 R2UR UR12, R5 ;  /* 0x00000000050c42ca */ /* 0x004fe400000e0000 */
        /* <DEDUP_REMOVED lines=9> */
.L_x_702:
        /* <DEDUP_REMOVED lines=34> */
.L_x_704:
[----:B------:R-:W1:Y:S01]  /*0840*/  LDCU.64 UR16, c[0x0][0x3b8] ;  /* 0x00007700ff1077ac */ /* 0x000e620008000a00 */
[----:B------:R-:W-:-:S04]  /*0850*/  UIADD3 UR5, UPT, UPT, UR40, UR43, URZ ;  /* 0x0000002b28057290 */ /* 0x000fc8000fffe0ff */
[----:B-1----:R-:W-:Y:S02]  /*0860*/  UIMAD.WIDE.U32 UR48, UR5, UR16, URZ ;  /* 0x00000010053072a5 */ /* 0x002fe4000f8e00ff */
[----:B------:R-:W-:-:S04]  /*0870*/  UIMAD UR5, UR5, UR17, URZ ;  /* 0x00000011050572a4 */ /* 0x000fc8000f8e02ff */
[----:B------:R-:W-:-:S06]  /*0880*/  UIADD3 UR5, UPT, UPT, UR49, UR5, URZ ;  /* 0x0000000531057290 */ /* 0x000fcc000fffe0ff */
[----:B------:R-:W-:-:S07]  /*0890*/  MOV R18, UR5 ;  /* 0x0000000500127c02 */ /* 0x000fce0008000f00 */
.L_x_705:
        /* <DEDUP_REMOVED lines=42> */
.L_x_706:
[----:B------:R-:W1:Y:S01]  /*0b40*/  LDCU.64 UR14, c[0x0][0x3c0] ;  /* 0x00007800ff0e77ac */ /* 0x000e620008000a00 */
[----:B------:R-:W-:-:S04]  /*0b50*/  UIADD3 UR8, UPT, UPT, UR40, UR43, URZ ;  /* 0x0000002b28087290 */ /* 0x000fc8000fffe0ff */
[----:B-1----:R-:W-:Y:S02]  /*0b60*/  UIMAD.WIDE.U32 UR50, UR8, UR14, URZ ;  /* 0x0000000e083272a5 */ /* 0x002fe4000f8e00ff */
[----:B------:R-:W-:-:S04]  /*0b70*/  UIMAD UR8, UR8, UR15, URZ ;  /* 0x0000000f080872a4 */ /* 0x000fc8000f8e02ff */
[----:B------:R-:W-:-:S06]  /*0b80*/  UIADD3 UR8, UPT, UPT, UR51, UR8, URZ ;  /* 0x0000000833087290 */ /* 0x000fcc000fffe0ff */
[----:B------:R-:W-:-:S07]  /*0b90*/  MOV R17, UR8 ;  /* 0x0000000800117c02 */ /* 0x000fce0008000f00 */
.L_x_707:
        /* <DEDUP_REMOVED lines=28> */
.L_x_708:
[----:B------:R-:W-:Y:S02]  /*0d60*/  UIMAD.WIDE.U32 UR10, UR56, UR12, URZ ;  /* 0x0000000c380a72a5 */ /* 0x000fe4000f8e00ff */
[----:B------:R-:W-:-:S04]  /*0d70*/  UIMAD UR8, UR57, UR12, URZ ;  /* 0x0000000c390872a4 */ /* 0x000fc8000f8e02ff */
[----:B------:R-:W-:-:S12]  /*0d80*/  UIADD3 UR8, UPT, UPT, UR11, UR8, URZ ;  /* 0x000000080b087290 */ /* 0x000fd8000fffe0ff */
.L_x_709:
        /* <DEDUP_REMOVED lines=20> */
.L_x_710:
[----:B------:R-:W1:Y:S01]  /*0ed0*/  LDCU UR57, c[0x0][0x434] ;  /* 0x00008680ff3977ac */ /* 0x000e620008000800 */
[----:B------:R-:W-:-:S04]  /*0ee0*/  UIMAD UR9, UR42, UR60, UR27 ;  /* 0x0000003c2a0972a4 */ /* 0x000fc8000f8e021b */
[----:B-1----:R-:W-:Y:S02]  /*0ef0*/  UIMAD UR57, UR9, UR57, URZ ;  /* 0x00000039093972a4 */ /* 0x002fe4000f8e02ff */
.L_x_711:
        /* <DEDUP_REMOVED lines=11> */
.L_x_712:
[----:B------:R-:W1:Y:S01]  /*0fb0*/  LDCU UR56, c[0x0][0x444] ;  /* 0x00008880ff3877ac */ /* 0x000e620008000800 */
[----:B------:R-:W-:-:S04]  /*0fc0*/  UIMAD UR9, UR42, UR60, UR27 ;  /* 0x0000003c2a0972a4 */ /* 0x000fc8000f8e021b */
[----:B-1----:R-:W-:-:S12]  /*0fd0*/  UIMAD UR56, UR9, UR56, URZ ;  /* 0x00000038093872a4 */ /* 0x002fd8000f8e02ff */
.L_x_713:
        /* <DEDUP_REMOVED lines=97> */
.L_x_715:
[----:B------:R-:W1:Y:S01]  /*15f0*/  LDCU.64 UR12, c[0x0][0x5c0] ;  /* 0x0000b800ff0c77ac */ /* 0x000e620008000a00 */
[----:B------:R-:W-:-:S04]  /*1600*/  UIADD3 UR8, UPT, UPT, UR40, UR43, URZ ;  /* 0x0000002b28087290 */ /* 0x000fc8000fffe0ff */
[----:B-1----:R-:W-:Y:S02]  /*1610*/  UIMAD.WIDE.U32 UR16, UR8, UR12, URZ ;  /* 0x0000000c081072a5 */ /* 0x002fe4000f8e00ff */
[----:B------:R-:W-:-:S04]  /*1620*/  UIMAD UR8, UR8, UR13, URZ ;  /* 0x0000000d080872a4 */ /* 0x000fc8000f8e02ff */
[----:B------:R-:W-:-:S06]  /*1630*/  UIADD3 UR8, UPT, UPT, UR17, UR8, URZ ;  /* 0x0000000811087290 */ /* 0x000fcc000fffe0ff */
[----:B------:R-:W-:Y:S02]  /*1640*/  MOV R0, UR8 ;  /* 0x0000000800007c02 */ /* 0x000fe40008000f00 */
.L_x_716:
        /* <DEDUP_REMOVED lines=13> */
.L_x_717:
[----:B------:R-:W1:Y:S01]  /*1720*/  LDCU.64 UR10, c[0x0][0x5c8] ;  /* 0x0000b900ff0a77ac */ /* 0x000e620008000a00 */
[----:B------:R-:W-:-:S04]  /*1730*/  UIADD3 UR40, UPT, UPT, UR40, UR43, URZ ;  /* 0x0000002b28287290 */ /* 0x000fc8000fffe0ff */
[----:B-1----:R-:W-:Y:S02]  /*1740*/  UIMAD.WIDE.U32 UR14, UR40, UR10, URZ ;  /* 0x0000000a280e72a5 */ /* 0x002fe4000f8e00ff */
[----:B------:R-:W-:-:S04]  /*1750*/  UIMAD UR40, UR40, UR11, URZ ;  /* 0x0000000b282872a4 */ /* 0x000fc8000f8e02ff */
[----:B------:R-:W-:-:S06]  /*1760*/  UIADD3 UR40, UPT, UPT, UR15, UR40, URZ ;  /* 0x000000280f287290 */ /* 0x000fcc000fffe0ff */
[----:B------:R-:W-:-:S07]  /*1770*/  MOV R10, UR40 ;  /* 0x00000028000a7c02 */ /* 0x000fce0008000f00 */
.L_x_718:
        /* <DEDUP_REMOVED lines=26> */
.L_x_720:
[----:B------:R-:W-:Y:S05]  /*1920*/  BSYNC.RECONVERGENT B0 ;  /* 0x0000000000007941 */ /* 0x000fea0003800200 */
.L_x_719:
        /* <DEDUP_REMOVED lines=13> */
.L_x_722:
[----:B------:R-:W-:Y:S05]  /*1a00*/  BSYNC.RECONVERGENT B0 ;  /* 0x0000000000007941 */ /* 0x000fea0003800200 */
.L_x_721:
        /* <DEDUP_REMOVED lines=23> */
.L_x_724:
[----:B------:R-:W-:Y:S05]  /*1b80*/  BSYNC.RECONVERGENT B0 ;  /* 0x0000000000007941 */ /* 0x000fea0003800200 */
.L_x_723:
        /* <DEDUP_REMOVED lines=13> */
.L_x_714:
[----:B------:R-:W-:Y:S01]  /*1c60*/  UIADD3 UR8, UPT, UPT, -UR31, UR37, URZ ;  /* 0x000000251f087290 */ /* 0x000fe2000fffe1ff */
[----:B------:R-:W-:Y:S01]  /*1c70*/  IMAD.U32 R2, RZ, RZ, UR16 ;  /* 0x00000010ff027e24 */ /* 0x000fe2000f8e00ff */
[----:B------:R-:W1:Y:S01]  /*1c80*/  LDCU.64 UR10, c[0x0][0x3d0] ;  /* 0x00007a00ff0a77ac */ /* 0x000e620008000a00 */
[----:B------:R-:W-:Y:S01]  /*1c90*/  LOP3.LUT R0, R22, 0xd8, RZ, 0xc0, !PT ;  /* 0x000000d816007812 */ /* 0x000fe200078ec0ff */
[----:B------:R-:W-:Y:S01]  /*1ca0*/  IMAD.U32 R4, RZ, RZ, UR14 ;  /* 0x0000000eff047e24 */ /* 0x000fe2000f8e00ff */
[----:B------:R-:W-:Y:S01]  /*1cb0*/  SHF.R.U32.HI R25, RZ, 0x1, R24 ;  /* 0x00000001ff197819 */ /* 0x000fe20000011618 */
[----:B------:R-:W-:Y:S01]  /*1cc0*/  UIMAD UR12, UR5, UR16, URZ ;  /* 0x00000010050c72a4 */ /* 0x000fe2000f8e02ff */
[----:B------:R-:W-:Y:S01]  /*1cd0*/  ISETP.GE.AND P2, PT, R23, UR8, PT ;  /* 0x0000000817007c0c */ /* 0x000fe2000bf46270 */
[----:B------:R-:W-:Y:S01]  /*1ce0*/  IMAD.WIDE.U32 R2, R2, UR31, R8 ;  /* 0x0000001f02027c25 */ /* 0x000fe2000f8e0008 */
[----:B------:R-:W-:Y:S01]  /*1cf0*/  ISETP.GE.AND P1, PT, R5, UR8, PT ;  /* 0x0000000805007c0c */ /* 0x000fe2000bf26270 */
[----:B------:R-:W-:Y:S01]  /*1d00*/  UIMAD UR12, UR31, UR17, UR12 ;  /* 0x000000111f0c72a4 */ /* 0x000fe2000f8e020c */
[----:B------:R-:W-:Y:S01]  /*1d10*/  LOP3.LUT R0, R0, 0x18, R24, 0x78, !PT ;  /* 0x0000001800007812 */ /* 0x000fe200078e7818 */
[----:B------:R-:W2:Y:S01]  /*1d20*/  LDCU.64 UR8, c[0x0][0x3d8] ;  /* 0x00007b00ff0877ac */ /* 0x000ea20008000a00 */
[----:B------:R-:W-:Y:S01]  /*1d30*/  IADD3 R2, P0, PT, R2, UR48, RZ ;  /* 0x0000003002027c10 */ /* 0x000fe2000ff1e0ff */
[----:B------:R-:W-:Y:S01]  /*1d40*/  IMAD.WIDE.U32 R4, R4, UR31, R8 ;  /* 0x0000001f04047c25 */ /* 0x000fe2000f8e0008 */
[----:B------:R-:W-:Y:S01]  /*1d50*/  LOP3.LUT R233, R25, 0x10, RZ, 0xc0, !PT ;  /* 0x0000001019e97812 */ /* 0x000fe200078ec0ff */
[----:B------:R-:W-:Y:S01]  /*1d60*/  UIMAD UR5, UR5, UR14, URZ ;  /* 0x0000000e050572a4 */ /* 0x000fe2000f8e02ff */
[----:B------:R-:W-:Y:S01]  /*1d70*/  LOP3.LUT R22, R0, 0x1f20, R22, 0xf8, !PT ;  /* 0x00001f2000167812 */ /* 0x000fe200078ef816 */
[----:B------:R-:W3:Y:S01]  /*1d80*/  S2R R178, SR_TID.X ;  /* 0x0000000000b27919 */ /* 0x000ee20000002100 */
[----:B------:R-:W-:Y:S01]  /*1d90*/  IADD3.X R3, PT, PT, R18, UR12, R3, P0, !PT ;  /* 0x0000000c12037c10 */ /* 0x000fe200087fe403 */
[----:B------:R-:W4:Y:S01]  /*1da0*/  @!P2 LDC.64 R12, c[0x0][0x388] ;  /* 0x0000e200ff0cab82 */ /* 0x000f220000000a00 */
[----:B-1----:R-:W-:Y:S01]  /*1db0*/  IMAD R0, R16, UR10, RZ ;  /* 0x0000000a10007c24 */ /* 0x002fe2000f8e02ff */
[----:B------:R-:W-:Y:S01]  /*1dc0*/  UIMAD UR5, UR31, UR15, UR5 ;  /* 0x0000000f1f0572a4 */ /* 0x000fe2000f8e0205 */
[----:B------:R-:W-:Y:S01]  /*1dd0*/  LOP3.LUT R233, R233, 0x7, R23, 0xf8, !PT ;  /* 0x00000007e9e97812 */ /* 0x000fe200078ef817 */
[----:B------:R-:W-:Y:S01]  /*1de0*/  IMAD.WIDE.U32 R2, R10, UR10, R2 ;  /* 0x0000000a0a027c25 */ /* 0x000fe2000f8e0002 */
[----:B------:R-:W-:Y:S01]  /*1df0*/  IADD3 R4, P0, PT, R4, UR50, RZ ;  /* 0x0000003204047c10 */ /* 0x000fe2000ff1e0ff */
[----:B------:R-:W-:Y:S01]  /*1e00*/  UIMAD UR10, UR51, -0x40, UR46 ;  /* 0xffffffc0330a78a4 */ /* 0x000fe2000f8e022e */
[----:B------:R-:W-:Y:S01]  /*1e10*/  LOP3.LUT R6, R233, 0x20, RZ, 0xfc, !PT ;  /* 0x00000020e9067812 */ /* 0x000fe200078efcff */
[----:B------:R-:W-:Y:S01]  /*1e20*/  IMAD R8, R10, UR11, R0 ;  /* 0x0000000b0a087c24 */ /* 0x000fe2000f8e0200 */
[----:B------:R-:W-:Y:S01]  /*1e30*/  IADD3.X R5, PT, PT, R17, UR5, R5, P0, !PT ;  /* 0x0000000511057c10 */ /* 0x000fe200087fe405 */
[----:B------:R-:W-:Y:S01]  /*1e40*/  VIADD R7, R233, 0x8 ;  /* 0x00000008e9077836 */ /* 0x000fe20000000000 */
[----:B------:R-:W1:Y:S01]  /*1e50*/  @!P1 LDC.64 R20, c[0x0][0x388] ;  /* 0x0000e200ff149b82 */ /* 0x000e620000000a00 */
[----:B--2---:R-:W-:-:S07]  /*1e60*/  IMAD R0, R16, UR8, RZ ;  /* 0x0000000810007c24 */ /* 0x004fce000f8e02ff */
[----:B------:R-:W-:Y:S01]  /*1e70*/  @P6 BAR.SYNC.DEFER_BLOCKING 0x0 ;  /* 0x0000000000006b1d */ /* 0x000fe20000010000 */
[----:B------:R-:W-:Y:S01]  /*1e80*/  IMAD.IADD R3, R3, 0x1, R8 ;  /* 0x0000000103037824 */ /* 0x000fe200078e0208 */
[----:B------:R-:W-:Y:S01]  /*1e90*/  ISETP.GE.AND P5, PT, R7, UR10, PT ;  /* 0x0000000a07007c0c */ /* 0x000fe2000bfa6270 */
[----:B------:R-:W-:Y:S01]  /*1ea0*/  IMAD R0, R10, UR9, R0 ;  /* 0x000000090a007c24 */ /* 0x000fe2000f8e0200 */
[----:B------:R-:W-:Y:S01]  /*1eb0*/  ISETP.GE.AND P4, PT, R6, UR10, PT ;  /* 0x0000000a06007c0c */ /* 0x000fe2000bf86270 */
[----:B------:R-:W-:-:S03]  /*1ec0*/  IMAD.WIDE.U32 R4, R10, UR8, R4 ;  /* 0x000000080a047c25 */ /* 0x000fc6000f8e0004 */
[----:B------:R-:W2:Y:S01]  /*1ed0*/  @!P2 LDC.64 R18, c[0x0][0x390] ;  /* 0x0000e400ff12ab82 */ /* 0x000ea20000000a00 */
[----:B------:R-:W-:Y:S01]  /*1ee0*/  ULOP3.LUT UR51, UR51, 0x80000001, URZ, 0xc0, !UPT ;  /* 0x8000000133337892 */ /* 0x000fe2000f8ec0ff */
[C---:B------:R-:W-:Y:S01]  /*1ef0*/  ISETP.GE.AND P6, PT, R23.reuse, UR10, PT ;  /* 0x0000000a17007c0c */ /* 0x040fe2000bfc6270 */
[----:B------:R-:W-:Y:S01]  /*1f00*/  @!P2 IMAD.WIDE.U32 R6, R23, UR16, R2 ;  /* 0x000000101706ac25 */ /* 0x000fe2000f8e0002 */
[----:B------:R-:W3:Y:S03]  /*1f10*/  LDCU UR11, c[0x0][0x3b0] ;  /* 0x00007600ff0b77ac */ /* 0x000ee60008000800 */
[----:B------:R-:W-:Y:S01]  /*1f20*/  IMAD.IADD R5, R5, 0x1, R0 ;  /* 0x0000000105057824 */ /* 0x000fe200078e0200 */
[----:B----4-:R-:W-:Y:S01]  /*1f30*/  @!P2 LEA R12, P0, R6, R12, 0x1 ;  /* 0x0000000c060ca211 */ /* 0x010fe200078008ff */
[----:B------:R-:W-:Y:S01]  /*1f40*/  @!P2 IMAD R0, R23, UR17, R7 ;  /* 0x000000111700ac24 */ /* 0x000fe2000f8e0207 */
[----:B------:R-:W4:Y:S01]  /*1f50*/  @!P1 LDC.64 R16, c[0x0][0x390] ;  /* 0x0000e400ff109b82 */ /* 0x000f220000000a00 */
[----:B------:R-:W-:Y:S01]  /*1f60*/  VIADD R8, R233, 0x28 ;  /* 0x00000028e9087836 */ /* 0x000fe20000000000 */
[----:B------:R-:W-:Y:S01]  /*1f70*/  UISETP.NE.AND UP0, UPT, UR51, 0x1, UPT ;  /* 0x000000013300788c */ /* 0x000fe2000bf05270 */
[----:B------:R-:W-:Y:S01]  /*1f80*/  @!P1 IMAD R9, R14, UR14, RZ ;  /* 0x0000000e0e099c24 */ /* 0x000fe2000f8e02ff */
[----:B------:R-:W-:Y:S01]  /*1f90*/  @!P2 LEA.HI.X R13, R6, R13, R0, 0x1, P0 ;  /* 0x0000000d060da211 */ /* 0x000fe200000f0c00 */
[----:B------:R-:W-:Y:S01]  /*1fa0*/  @!P1 IMAD R0, R14, UR16, RZ ;  /* 0x000000100e009c24 */ /* 0x000fe2000f8e02ff */
[----:B------:R-:W-:Y:S01]  /*1fb0*/  ISETP.GE.AND P3, PT, R8, UR10, PT ;  /* 0x0000000a08007c0c */ /* 0x000fe2000bf66270 */
[C---:B------:R-:W-:Y:S01]  /*1fc0*/  @!P1 IMAD.WIDE.U32 R6, R15.reuse, UR16, R2 ;  /* 0x000000100f069c25 */ /* 0x040fe2000f8e0002 */
[----:B------:R-:W-:Y:S01]  /*1fd0*/  USEL UR5, URZ, 0x3000, UP0 ;  /* 0x00003000ff057887 */ /* 0x000fe20008000000 */
[----:B------:R-:W3:Y:S01]  /*1fe0*/  LDC R236, c[0x0][0x44c] ;  /* 0x00011300ffec7b82 */ /* 0x000ee20000000800 */
[----:B------:R-:W3:Y:S01]  /*1ff0*/  LDCU UR12, c[0x0][0x590] ;  /* 0x0000b200ff0c77ac */ /* 0x000ee20008000800 */
[----:B------:R-:W-:Y:S01]  /*2000*/  @!P1 IMAD R8, R15, UR17, R0 ;  /* 0x000000110f089c24 */ /* 0x000fe2000f8e0200 */
[----:B------:R-:W-:Y:S01]  /*2010*/  LEA R0, R22, UR28, 0x1 ;  /* 0x0000001c16007c11 */ /* 0x000fe2000f8e08ff */
[----:B------:R-:W-:-:S04]  /*2020*/  @!P2 IMAD.WIDE.U32 R2, R23, UR14, R4 ;  /* 0x0000000e1702ac25 */ /* 0x000fc8000f8e0004 */
[----:B------:R-:W-:Y:S01]  /*2030*/  IMAD.MOV.U32 R242, RZ, RZ, 0x7f800000 ;  /* 0x7f800000fff27424 */ /* 0x000fe200078e00ff */
[----:B------:R-:W-:Y:S01]  /*2040*/  @!PT LDS RZ, [RZ] ;  /* 0x00000000fffff984 */ /* 0x000fe20000000800 */
[----:B------:R-:W-:Y:S01]  /*2050*/  @!PT LDS RZ, [RZ] ;  /* 0x00000000fffff984 */ /* 0x000fe20000000800 */
[----:B------:R-:W-:Y:S01]  /*2060*/  @!PT LDS RZ, [RZ] ;  /* 0x00000000fffff984 */ /* 0x000fe20000000800 */
[----:B------:R-:W-:Y:S01]  /*2070*/  @!P6 LDGSTS.E.BYPASS.LTC128B.128 [R0+0x6000], desc[UR38][R214.64] ;  /* 0x06000000d600efae */ /* 0x000fe2000b981a26 */
[----:B------:R-:W-:Y:S01]  /*2080*/  @!P1 IMAD.IADD R14, R7, 0x1, R8 ;  /* 0x00000001070e9824 */ /* 0x000fe200078e0208 */
[----:B-1----:R-:W-:Y:S01]  /*2090*/  @!P1 LEA R8, P0, R6, R20, 0x1 ;  /* 0x0000001406089211 */ /* 0x002fe200078008ff */
[----:B------:R-:W-:Y:S01]  /*20a0*/  VIADD R222, R0, UR5 ;  /* 0x0000000500de7c36 */ /* 0x000fe20008000000 */
[----:B------:R-:W-:Y:S01]  /*20b0*/  @!P6 LDGSTS.E.BYPASS.LTC128B.128 [R0+0x7000], desc[UR38][R214.64+0x40] ;  /* 0x07000040d600efae */ /* 0x000fe2000b981a26 */
[----:B------:R-:W-:Y:S02]  /*20c0*/  @!P1 IMAD.MOV.U32 R10, RZ, RZ, R4 ;  /* 0x000000ffff0a9224 */ /* 0x000fe400078e0004 */
[----:B------:R-:W-:Y:S01]  /*20d0*/  IMAD.MOV.U32 R241, RZ, RZ, 0x7f800000 ;  /* 0x7f800000fff17424 */ /* 0x000fe200078e00ff */
[----:B------:R-:W-:Y:S01]  /*20e0*/  @!P6 LDGSTS.E.BYPASS.LTC128B.128 [R0+0x8000], desc[UR38][R214.64+0x80] ;  /* 0x08000080d600efae */ /* 0x000fe2000b981a26 */
[----:B------:R-:W-:-:S02]  /*20f0*/  @!P1 IMAD.MOV.U32 R11, RZ, RZ, R5 ;  /* 0x000000ffff0b9224 */ /* 0x000fc400078e0005 */
[----:B------:R-:W-:Y:S01]  /*2100*/  IMAD.MOV.U32 R240, RZ, RZ, 0x7f800000 ;  /* 0x7f800000fff07424 */ /* 0x000fe200078e00ff */
[----:B------:R-:W-:Y:S01]  /*2110*/  @P6 STS.128 [R0+0x6000], RZ ;  /* 0x006000ff00006388 */ /* 0x000fe20000000c00 */
[----:B------:R-:W-:Y:S01]  /*2120*/  @!P1 IMAD R7, R15, UR15, R9 ;  /* 0x0000000f0f079c24 */ /* 0x000fe2000f8e0209 */
[----:B------:R-:W-:Y:S01]  /*2130*/  @!P1 LEA.HI.X R9, R6, R21, R14, 0x1, P0 ;  /* 0x0000001506099211 */ /* 0x000fe200000f0c0e */
[----:B------:R-:W-:Y:S01]  /*2140*/  @!P2 IMAD R3, R23, UR15, R3 ;  /* 0x0000000f1703ac24 */ /* 0x000fe2000f8e0203 */
[----:B------:R-:W-:Y:S01]  /*2150*/  @P6 STS.128 [R0+0x7000], RZ ;  /* 0x007000ff00006388 */ /* 0x000fe20000000c00 */
[----:B--2---:R-:W-:Y:S01]  /*2160*/  @!P2 LEA R4, P0, R2, R18, 0x1 ;  /* 0x000000120204a211 */ /* 0x004fe200078008ff */
[----:B------:R-:W-:-:S04]  /*2170*/  @!P1 IMAD.WIDE.U32 R10, R15, UR14, R10 ;  /* 0x0000000e0f0a9c25 */ /* 0x000fc8000f8e000a */
[----:B------:R-:W-:Y:S01]  /*2180*/  IMAD.MOV.U32 R239, RZ, RZ, 0x7f800000 ;  /* 0x7f800000ffef7424 */ /* 0x000fe200078e00ff */
[----:B------:R-:W-:Y:S01]  /*2190*/  @P6 STS.128 [R0+0x8000], RZ ;  /* 0x008000ff00006388 */ /* 0x000fe20000000c00 */
[----:B------:R-:W-:Y:S01]  /*21a0*/  @!P2 LEA.HI.X R5, R2, R19, R3, 0x1, P0 ;  /* 0x000000130205a211 */ /* 0x000fe200000f0c03 */
[----:B------:R-:W-:Y:S01]  /*21b0*/  @!P1 IMAD.IADD R3, R11, 0x1, R7 ;  /* 0x000000010b039824 */ /* 0x000fe200078e0207 */
[----:B----4-:R-:W-:Y:S01]  /*21c0*/  @!P1 LEA R2, P0, R10, R16, 0x1 ;  /* 0x000000100a029211 */ /* 0x010fe200078008ff */
[----:B------:R-:W-:Y:S01]  /*21d0*/  @!PT LDS RZ, [RZ] ;  /* 0x00000000fffff984 */ /* 0x000fe20000000800 */
[----:B------:R-:W-:Y:S01]  /*21e0*/  @!PT LDS RZ, [RZ] ;  /* 0x00000000fffff984 */ /* 0x000fe20000000800 */
[----:B------:R-:W-:Y:S01]  /*21f0*/  @!PT LDS RZ, [RZ] ;  /* 0x00000000fffff984 */ /* 0x000fe20000000800 */
[----:B------:R-:W-:Y:S01]  /*2200*/  @!P6 LDGSTS.E.BYPASS.LTC128B.128 [R222], desc[UR38][R216.64] ;  /* 0x00000000d8deefae */ /* 0x000fe2000b981a26 */
[----:B---3--:R-:W-:Y:S02]  /*2210*/  IMAD.SHL.U32 R249, R178, 0x2, RZ ;  /* 0x00000002b2f97824 */ /* 0x008fe400078e00ff */
[----:B------:R-:W-:Y:S01]  /*2220*/  IMAD.MOV.U32 R163, RZ, RZ, 0x20 ;  /* 0x00000020ffa37424 */ /* 0x000fe200078e00ff */
[----:B------:R-:W-:Y:S01]  /*2230*/  @!P6 LDGSTS.E.BYPASS.LTC128B.128 [R222+0x1000], desc[UR38][R216.64+0x40] ;  /* 0x01000040d8deefae */ /* 0x000fe2000b981a26 */
[----:B------:R-:W-:Y:S01]  /*2240*/  @!P1 LEA.HI.X R3, R10, R17, R3, 0x1, P0 ;  /* 0x000000110a039211 */ /* 0x000fe200000f0c03 */
[----:B------:R-:W-:Y:S01]  /*2250*/  IMAD.MOV.U32 R245, RZ, RZ, 0x10 ;  /* 0x00000010fff57424 */ /* 0x000fe200078e00ff */
[----:B------:R-:W-:Y:S01]  /*2260*/  ISETP.GE.AND P0, PT, R233, UR10, PT ;  /* 0x0000000ae9007c0c */ /* 0x000fe2000bf06270 */
[----:B------:R-:W-:Y:S01]  /*2270*/  @!P6 LDGSTS.E.BYPASS.LTC128B.128 [R222+0x2000], desc[UR38][R216.64+0x80] ;  /* 0x02000080d8deefae */ /* 0x000fe2000b981a26 */
[----:B------:R-:W-:Y:S01]  /*2280*/  IMAD.SHL.U32 R7, R24, 0x10, RZ ;  /* 0x0000001018077824 */ /* 0x000fe200078e00ff */
[----:B------:R-:W-:Y:S01]  /*2290*/  SHF.R.U32.HI R248, RZ, 0x1, R178 ;  /* 0x00000001fff87819 */ /* 0x000fe200000116b2 */
[C---:B------:R-:W-:Y:S01]  /*22a0*/  IMAD.SHL.U32 R10, R178.reuse, 0x20, RZ ;  /* 0x00000020b20a7824 */ /* 0x040fe200078e00ff */
[----:B------:R-:W-:Y:S01]  /*22b0*/  @P6 STS.128 [R222], RZ ;  /* 0x000000ffde006388 */ /* 0x000fe20000000c00 */
[----:B------:R-:W-:-:S02]  /*22c0*/  IMAD.SHL.U32 R11, R178, 0x4, RZ ;  /* 0x00000004b20b7824 */ /* 0x000fc400078e00ff */
[----:B------:R-:W-:Y:S01]  /*22d0*/  IMAD.MOV.U32 R176, RZ, RZ, 0x20 ;  /* 0x00000020ffb07424 */ /* 0x000fe200078e00ff */
[----:B------:R-:W-:Y:S01]  /*22e0*/  @P6 STS.128 [R222+0x1000], RZ ;  /* 0x001000ffde006388 */ /* 0x000fe20000000c00 */
[----:B------:R-:W-:Y:S01]  /*22f0*/  IMAD.MOV.U32 R252, RZ, RZ, 0x18 ;  /* 0x00000018fffc7424 */ /* 0x000fe200078e00ff */
[----:B------:R-:W-:Y:S01]  /*2300*/  CS2R R126, SRZ ;  /* 0x00000000007e7805 */ /* 0x000fe2000001ff00 */
[----:B------:R-:W-:Y:S01]  /*2310*/  IMAD.MOV.U32 R251, RZ, RZ, 0x8 ;  /* 0x00000008fffb7424 */ /* 0x000fe200078e00ff */
[----:B------:R-:W-:Y:S01]  /*2320*/  @P6 STS.128 [R222+0x2000], RZ ;  /* 0x002000ffde006388 */ /* 0x000fe20000000c00 */
[----:B------:R-:W-:Y:S01]  /*2330*/  IMAD.MOV.U32 R250, RZ, RZ, 0x4 ;  /* 0x00000004fffa7424 */ /* 0x000fe200078e00ff */
        /* <DEDUP_REMOVED lines=64> */
[----:B------:R2:W-:Y:S01]  /*2740*/  @!P2 LDGSTS.E.BYPASS.LTC128B.128 [R0+0x13000], desc[UR38][R4.64+0x80] ;  /* 0x130000800400afae */ /* 0x0005e2000b981a26 */
[----:B------:R-:W-:-:S02]  /*2750*/  CS2R R40, SRZ ;  /* 0x0000000000287805 */ /* 0x000fc4000001ff00 */
[----:B------:R-:W-:Y:S02]  /*2760*/  CS2R R38, SRZ ;  /* 0x0000000000267805 */ /* 0x000fe4000001ff00 */
[----:B------:R-:W-:Y:S01]  /*2770*/  CS2R R36, SRZ ;  /* 0x0000000000247805 */ /* 0x000fe2000001ff00 */
[----:B------:R-:W-:Y:S01]  /*2780*/  @P2 STS.128 [R0+0xf000], RZ ;  /* 0x00f000ff00002388 */ /* 0x000fe20000000c00 */
[----:B------:R-:W-:Y:S02]  /*2790*/  UIADD3 UR49, UPT, UPT, UR49, 0x80, -UR37 ;  /* 0x0000008031317890 */ /* 0x000fe4000fffe825 */
[----:B------:R-:W-:Y:S01]  /*27a0*/  USHF.L.U32 UR52, UR52, 0x3, URZ ;  /* 0x0000000334347899 */ /* 0x000fe200080006ff */
[----:B------:R-:W-:Y:S01]  /*27b0*/  @P2 STS.128 [R0+0x11000], RZ ;  /* 0x011000ff00002388 */ /* 0x000fe20000000c00 */
[----:B------:R-:W3:Y:S03]  /*27c0*/  LDCU UR8, c[0x0][0x3e0] ;  /* 0x00007c00ff0877ac */ /* 0x000ee60008000800 */
[----:B------:R-:W-:Y:S01]  /*27d0*/  @P2 STS.128 [R0+0x13000], RZ ;  /* 0x013000ff00002388 */ /* 0x000fe20000000c00 */
[----:B------:R-:W4:Y:S01]  /*27e0*/  LDCU UR10, c[0x0][0x50c] ;  /* 0x0000a180ff0a77ac */ /* 0x000f220008000800 */
[----:B-1----:R-:W-:-:S02]  /*27f0*/  IMAD.SHL.U32 R8, R24, 0x20, RZ ;  /* 0x0000002018087824 */ /* 0x002fc400078e00ff */
[----:B------:R-:W-:Y:S01]  /*2800*/  @P1 STS.128 [R0+0x10000], RZ ;  /* 0x010000ff00001388 */ /* 0x000fe20000000c00 */
[----:B------:R-:W1:Y:S03]  /*2810*/  LDCU UR9, c[0x0][0x45c] ;  /* 0x00008b80ff0977ac */ /* 0x000e660008000800 */
[----:B------:R-:W-:Y:S04]  /*2820*/  @P1 STS.128 [R0+0x12000], RZ ;  /* 0x012000ff00001388 */ /* 0x000fe80000000c00 */
[----:B------:R3:W-:Y:S01]  /*2830*/  @P1 STS.128 [R0+0x14000], RZ ;  /* 0x014000ff00001388 */ /* 0x0007e20000000c00 */
[----:B--2---:R-:W-:-:S03]  /*2840*/  IMAD.MOV.U32 R4, RZ, RZ, 0x4 ;  /* 0x00000004ff047424 */ /* 0x004fc600078e00ff */
[----:B------:R-:W-:Y:S01]  /*2850*/  @!PT LDS RZ, [RZ] ;  /* 0x00000000fffff984 */ /* 0x000fe20000000800 */
[----:B------:R-:W-:Y:S01]  /*2860*/  @!PT LDS RZ, [RZ] ;  /* 0x00000000fffff984 */ /* 0x000fe20000000800 */
[----:B------:R-:W-:Y:S01]  /*2870*/  @!PT LDS RZ, [RZ] ;  /* 0x00000000fffff984 */ /* 0x000fe20000000800 */
[----:B------:R-:W-:Y:S04]  /*2880*/  @!P1 LDGSTS.E.BYPASS.LTC128B.128 [R0+0x10000], desc[UR38][R2.64] ;  /* 0x1000000002009fae */ /* 0x000fe8000b981a26 */
[----:B------:R-:W-:Y:S04]  /*2890*/  @!P1 LDGSTS.E.BYPASS.LTC128B.128 [R0+0x12000], desc[UR38][R2.64+0x40] ;  /* 0x1200004002009fae */ /* 0x000fe8000b981a26 */
[----:B------:R2:W-:Y:S01]  /*28a0*/  @!P1 LDGSTS.E.BYPASS.LTC128B.128 [R0+0x14000], desc[UR38][R2.64+0x80] ;  /* 0x1400008002009fae */ /* 0x0005e2000b981a26 */
[----:B------:R-:W-:-:S03]  /*28b0*/  IMAD.SHL.U32 R9, R24, 0x4, RZ ;  /* 0x0000000418097824 */ /* 0x000fc600078e00ff */
[----:B------:R-:W0:Y:S02]  /*28c0*/  LDGDEPBAR ;  /* 0x00000000000079af */ /* 0x000e240000000000 */
[----:B------:R-:W-:Y:S01]  /*28d0*/  LOP3.LUT R9, R9, 0x18, RZ, 0xc0, !PT ;  /* 0x0000001809097812 */ /* 0x000fe200078ec0ff */
[----:B--2---:R-:W-:Y:S01]  /*28e0*/  IMAD.WIDE.U32 R2, R233, R4, UR58 ;  /* 0x0000003ae9027e25 */ /* 0x004fe2000f8e0004 */
[C---:B---3--:R-:W-:Y:S02]  /*28f0*/  LOP3.LUT R0, R8.reuse, 0x20, RZ, 0xc0, !PT ;  /* 0x0000002008007812 */ /* 0x048fe400078ec0ff */
[----:B------:R-:W-:Y:S02]  /*2900*/  LOP3.LUT R4, R8, 0x120, RZ, 0xc0, !PT ;  /* 0x0000012008047812 */ /* 0x000fe400078ec0ff */
[----:B------:R-:W5:Y:S01]  /*2910*/  @!P0 LDG.E R242, desc[UR38][R2.64] ;  /* 0x0000002602f28981 */ /* 0x000f62000c1e1900 */
[----:B------:R-:W-:-:S03]  /*2920*/  LOP3.LUT R0, R0, 0x3c00, R7, 0xf8, !PT ;  /* 0x00003c0000007812 */ /* 0x000fc600078ef807 */
[----:B------:R-:W5:Y:S01]  /*2930*/  @!P5 LDG.E R241, desc[UR38][R2.64+0x20] ;  /* 0x0000202602f1d981 */ /* 0x000f62000c1e1900 */
[----:B------:R-:W-:-:S03]  /*2940*/  LOP3.LUT R4, R4, 0x200, R7, 0xf8, !PT ;  /* 0x0000020004047812 */ /* 0x000fc600078ef807 */
[----:B------:R-:W5:Y:S04]  /*2950*/  @!P4 LDG.E R240, desc[UR38][R2.64+0x80] ;  /* 0x0000802602f0c981 */ /* 0x000f68000c1e1900 */
[----:B------:R2:W5:Y:S01]  /*2960*/  @!P3 LDG.E R239, desc[UR38][R2.64+0xa0] ;  /* 0x0000a02602efb981 */ /* 0x000562000c1e1900 */
[----:B------:R-:W-:Y:S01]  /*2970*/  LOP3.LUT R7, R0, 0x100, R7, 0xf8, !PT ;  /* 0x0000010000077812 */ /* 0x000fe200078ef807 */
[----:B------:R-:W-:Y:S01]  /*2980*/  USHF.L.U32 UR11, UR11, 0x6, URZ ;  /* 0x000000060b0b7899 */ /* 0x000fe200080006ff */
[----:B------:R-:W-:Y:S01]  /*2990*/  LOP3.LUT R6, R10, 0xc0, RZ, 0xc0, !PT ;  /* 0x000000c00a067812 */ /* 0x000fe200078ec0ff */
[----:B------:R-:W-:Y:S01]  /*29a0*/  USHF.L.U32 UR12, UR12, 0x6, URZ ;  /* 0x000000060c0c7899 */ /* 0x000fe200080006ff */
[----:B------:R-:W-:Y:S02]  /*29b0*/  LOP3.LUT P0, RZ, R24, 0x4, RZ, 0xc0, !PT ;  /* 0x0000000418ff7812 */ /* 0x000fe4000780c0ff */
[----:B------:R-:W-:-:S02]  /*29c0*/  LOP3.LUT R6, R6, 0x18, R11, 0xf8, !PT ;  /* 0x0000001806067812 */ /* 0x000fc400078ef80b */
[----:B------:R-:W-:Y:S02]  /*29d0*/  SEL R163, R163, 0xffffffe0, !P0 ;  /* 0xffffffe0a3a37807 */ /* 0x000fe40004000000 */
[C---:B------:R-:W-:Y:S02]  /*29e0*/  LOP3.LUT P1, RZ, R178.reuse, 0x4, RZ, 0xc0, !PT ;  /* 0x00000004b2ff7812 */ /* 0x040fe4000782c0ff */
[C---:B------:R-:W-:Y:S02]  /*29f0*/  LOP3.LUT P0, RZ, R178.reuse, 0x2, RZ, 0xc0, !PT ;  /* 0x00000002b2ff7812 */ /* 0x040fe4000780c0ff */
[----:B------:R-:W-:Y:S02]  /*2a00*/  LOP3.LUT P2, RZ, R178, 0x8, RZ, 0xc0, !PT ;  /* 0x00000008b2ff7812 */ /* 0x000fe4000784c0ff */
[----:B------:R-:W-:Y:S02]  /*2a10*/  SEL R245, R245, 0xfffffff0, !P1 ;  /* 0xfffffff0f5f57807 */ /* 0x000fe40004800000 */
[----:B------:R-:W-:-:S02]  /*2a20*/  SEL R176, R176, 0xffffffe0, !P0 ;  /* 0xffffffe0b0b07807 */ /* 0x000fc40004000000 */
[----:B--2---:R-:W-:Y:S02]  /*2a30*/  SHF.R.U32.HI R2, RZ, 0x4, R24 ;  /* 0x00000004ff027819 */ /* 0x004fe40000011618 */
[----:B------:R-:W-:Y:S02]  /*2a40*/  LOP3.LUT R3, R9, 0xc0, R8, 0xf8, !PT ;  /* 0x000000c009037812 */ /* 0x000fe400078ef808 */
[----:B------:R-:W-:Y:S02]  /*2a50*/  LOP3.LUT R0, R2, 0x8, RZ, 0xc0, !PT ;  /* 0x0000000802007812 */ /* 0x000fe400078ec0ff */
[C---:B------:R-:W-:Y:S02]  /*2a60*/  LOP3.LUT R2, R3.reuse, 0x8, R25, 0x78, !PT ;  /* 0x0000000803027812 */ /* 0x040fe400078e7819 */
[--C-:B------:R-:W-:Y:S02]  /*2a70*/  LOP3.LUT R0, R0, 0x10, R24.reuse, 0xf8, !PT ;  /* 0x0000001000007812 */ /* 0x100fe400078ef818 */
[----:B------:R-:W-:Y:S01]  /*2a80*/  LOP3.LUT R5, R3, 0x8, R24, 0x78, !PT ;  /* 0x0000000803057812 */ /* 0x000fe200078e7818 */
[----:B------:R-:W-:Y:S01]  /*2a90*/  IMAD.U32 R3, RZ, RZ, UR44 ;  /* 0x0000002cff037e24 */ /* 0x000fe2000f8e00ff */
[----:B------:R-:W-:-:S02]  /*2aa0*/  LOP3.LUT R0, R0, 0xc0, R8, 0xf8, !PT ;  /* 0x000000c000007812 */ /* 0x000fc400078ef808 */
[----:B------:R-:W-:Y:S02]  /*2ab0*/  LOP3.LUT R175, R4, R2, RZ, 0xfc, !PT ;  /* 0x0000000204af7212 */ /* 0x000fe400078efcff */
[----:B------:R-:W-:Y:S01]  /*2ac0*/  LOP3.LUT R2, R0, R9, RZ, 0x3c, !PT ;  /* 0x0000000900027212 */ /* 0x000fe200078e3cff */
[----:B------:R-:W-:Y:S01]  /*2ad0*/  IMAD.U32 R0, RZ, RZ, UR46 ;  /* 0x0000002eff007e24 */ /* 0x000fe2000f8e00ff */
[----:B------:R-:W-:Y:S02]  /*2ae0*/  IADD3 R3, PT, PT, R3, UR37, R233 ;  /* 0x0000002503037c10 */ /* 0x000fe4000fffe0e9 */
[----:B------:R-:W-:Y:S02]  /*2af0*/  LOP3.LUT R172, R7, R5, RZ, 0xfc, !PT ;  /* 0x0000000507ac7212 */ /* 0x000fe400078efcff */
[----:B------:R-:W-:Y:S01]  /*2b00*/  IADD3 R211, PT, PT, R3, -0x1f, -R0 ;  /* 0xffffffe103d37810 */ /* 0x000fe20007ffe800 */
[----:B------:R-:W-:Y:S01]  /*2b10*/  IMAD.SHL.U32 R3, R178, 0x10, RZ ;  /* 0x00000010b2037824 */ /* 0x000fe200078e00ff */
[----:B------:R-:W-:-:S02]  /*2b20*/  LOP3.LUT R0, R10, 0x20, RZ, 0xc0, !PT ;  /* 0x000000200a007812 */ /* 0x000fc400078ec0ff */
[----:B------:R-:W-:Y:S02]  /*2b30*/  LOP3.LUT R173, R2, 0x120, R8, 0xf8, !PT ;  /* 0x0000012002ad7812 */ /* 0x000fe400078ef808 */
[----:B------:R-:W-:Y:S02]  /*2b40*/  LOP3.LUT R5, R3, 0x1c0, RZ, 0xc0, !PT ;  /* 0x000001c003057812 */ /* 0x000fe400078ec0ff */
[----:B------:R-:W-:Y:S02]  /*2b50*/  LOP3.LUT R2, R10, 0x120, RZ, 0xc0, !PT ;  /* 0x000001200a027812 */ /* 0x000fe400078ec0ff */
[----:B------:R-:W-:Y:S02]  /*2b60*/  LOP3.LUT R0, R0, 0x3c00, R3, 0xf8, !PT ;  /* 0x00003c0000007812 */ /* 0x000fe400078ef803 */
[----:B------:R-:W-:Y:S02]  /*2b70*/  LOP3.LUT R7, R10, 0x7400, RZ, 0xc0, !PT ;  /* 0x000074000a077812 */ /* 0x000fe400078ec0ff */
[----:B------:R-:W-:-:S02]  /*2b80*/  LOP3.LUT R5, R5, 0x38, R249, 0xf8, !PT ;  /* 0x0000003805057812 */ /* 0x000fc400078ef8f9 */
[--C-:B------:R-:W-:Y:S02]  /*2b90*/  LOP3.LUT R2, R2, 0x200, R3.reuse, 0xf8, !PT ;  /* 0x0000020002027812 */ /* 0x100fe400078ef803 */
[----:B------:R-:W-:Y:S02]  /*2ba0*/  LOP3.LUT R4, R0, 0x100, R3, 0xf8, !PT ;  /* 0x0000010000047812 */ /* 0x000fe400078ef803 */
[----:B------:R-:W-:Y:S02]  /*2bb0*/  LEA R175, R175, UR28, 0x1 ;  /* 0x0000001cafaf7c11 */ /* 0x000fe4000f8e08ff */
[----:B------:R-:W-:Y:S02]  /*2bc0*/  LEA R172, R172, UR28, 0x1 ;  /* 0x0000001cacac7c11 */ /* 0x000fe4000f8e08ff */
[----:B------:R-:W-:Y:S01]  /*2bd0*/  LEA R173, R173, UR28, 0x1 ;  /* 0x0000001cadad7c11 */ /* 0x000fe2000f8e08ff */
[----:B------:R-:W-:Y:S01]  /*2be0*/  VIADD R175, R175, UR5 ;  /* 0x00000005afaf7c36 */ /* 0x000fe20008000000 */
[----:B------:R-:W-:Y:S01]  /*2bf0*/  LOP3.LUT R7, R7, 0x6, R249, 0xf8, !PT ;  /* 0x0000000607077812 */ /* 0x000fe200078ef8f9 */
[----:B------:R-:W-:Y:S01]  /*2c00*/  IMAD.IADD R174, R163, 0x1, R172 ;  /* 0x00000001a3ae7824 */ /* 0x000fe200078e02ac */
[C---:B------:R-:W-:Y:S01]  /*2c10*/  LOP3.LUT R3, R6.reuse, 0x8, R178, 0x78, !PT ;  /* 0x0000000806037812 */ /* 0x040fe200078e78b2 */
[----:B------:R-:W-:Y:S01]  /*2c20*/  VIADD R173, R173, UR5 ;  /* 0x00000005adad7c36 */ /* 0x000fe20008000000 */
[----:B------:R-:W-:-:S02]  /*2c30*/  LOP3.LUT R0, R6, 0x8, R248, 0x78, !PT ;  /* 0x0000000806007812 */ /* 0x000fc400078e78f8 */
[----:B------:R-:W-:Y:S02]  /*2c40*/  LOP3.LUT R5, R5, 0x20, R248, 0x78, !PT ;  /* 0x0000002005057812 */ /* 0x000fe400078e78f8 */
[----:B------:R-:W-:Y:S02]  /*2c50*/  LOP3.LUT R244, R4, R3, RZ, 0xfc, !PT ;  /* 0x0000000304f47212 */ /* 0x000fe400078efcff */
[----:B------:R-:W-:Y:S02]  /*2c60*/  LOP3.LUT R177, R2, R0, RZ, 0xfc, !PT ;  /* 0x0000000002b17212 */ /* 0x000fe400078efcff */
[----:B-1--4-:R-:W-:-:S07]  /*2c70*/  LOP3.LUT R243, R7, R5, RZ, 0xfc, !PT ;  /* 0x0000000507f37212 */ /* 0x012fce00078efcff */
.L_x_728:
[----:B------:R-:W0:Y:S01]  /*2c80*/  LDGDEPBAR ;  /* 0x00000000000079af */ /* 0x000e220000000000 */
[----:B------:R-:W-:Y:S01]  /*2c90*/  IADD3 R0, PT, PT, R175, R163, RZ ;  /* 0x000000a3af007210 */ /* 0x000fe20007ffe0ff */
[----:B------:R-:W-:Y:S01]  /*2ca0*/  UIADD3 UR44, UPT, UPT, UR44, -0x40, URZ ;  /* 0xffffffc02c2c7890 */ /* 0x000fe2000fffe0ff */
[----:B------:R-:W-:Y:S01]  /*2cb0*/  IMAD.U32 R2, RZ, RZ, UR41 ;  /* 0x00000029ff027e24 */ /* 0x000fe2000f8e00ff */
[----:B------:R-:W-:Y:S01]  /*2cc0*/  USHF.L.U32 UR5, UR41, 0x7, URZ ;  /* 0x0000000729057899 */ /* 0x000fe200080006ff */
[----:B------:R-:W-:Y:S01]  /*2cd0*/  IMAD.MOV.U32 R3, RZ, RZ, 0x20 ;  /* 0x00000020ff037424 */ /* 0x000fe200078e00ff */
[----:B------:R-:W-:Y:S01]  /*2ce0*/  UISETP.GE.AND UP0, UPT, UR44, UR49, UPT ;  /* 0x000000312c00728c */ /* 0x000fe2000bf06270 */
[----:B-----5:R-:W-:Y:S01]  /*2cf0*/  FSETP.NEU.FTZ.AND P4, PT, R242, -INF , PT ;  /* 0xff800000f200780b */ /* 0x020fe20003f9d000 */
[----:B------:R-:W-:Y:S01]  /*2d00*/  UIADD3 UR5, UPT, UPT, UR5, 0x80, URZ ;  /* 0x0000008005057890 */ /* 0x000fe2000fffe0ff */
        /* <DEDUP_REMOVED lines=61> */
[----:B------:R1:W2:Y:S07]  /*30e0*/  LDSM.16.M88.4 R136, [R0+0x2800] ;  /* 0x002800000088783b */ /* 0x0002ae0000000200 */
[----:B------:R-:W-:Y:S01]  /*30f0*/  HMMA.16816.F32.BF16 R32, R140, R146, R32 ;  /* 0x000000928c20723c */ /* 0x000fe20000041820 */
[----:B------:R-:W-:Y:S07]  /*3100*/  MOV R140, 0x20 ;  /* 0x00000020008c7802 */ /* 0x000fee0000000f00 */
[-C--:B----4-:R-:W-:Y:S08]  /*3110*/  HMMA.16816.F32.BF16 R4, R148, R168.reuse, R4 ;  /* 0x000000a89404723c */ /* 0x090ff00000041804 */
[C---:B---3--:R-:W-:Y:S04]  /*3120*/  HMMA.16816.F32.BF16 R8, R132.reuse, R168, R8 ;  /* 0x000000a88408723c */ /* 0x048fe80000041808 */
[----:B-1----:R-:W-:Y:S04]  /*3130*/  @!P0 LOP3.LUT R0, R249, 0x6, RZ, 0xc0, !PT ;  /* 0x00000006f9008812 */ /* 0x002fe800078ec0ff */
[-C--:B------:R-:W-:Y:S03]  /*3140*/  HMMA.16816.F32.BF16 R12, R132, R170.reuse, R12 ;  /* 0x000000aa840c723c */ /* 0x080fe6000004180c */
[----:B------:R-:W-:Y:S04]  /*3150*/  @!P0 LOP3.LUT R0, R0, 0x1e0, R248, 0xf8, !PT ;  /* 0x000001e000008812 */ /* 0x000fe800078ef8f8 */
[----:B------:R-:W-:Y:S01]  /*3160*/  @!P0 LEA R0, R2, R0, 0x7 ;  /* 0x0000000002008211 */ /* 0x000fe200078e38ff */
[C---:B------:R-:W-:Y:S04]  /*3170*/  HMMA.16816.F32.BF16 R16, R148.reuse, R170, R16 ;  /* 0x000000aa9410723c */ /* 0x040fe80000041810 */
[----:B------:R-:W-:Y:S04]  /*3180*/  @!P0 VIADD R2, R0, 0x1 ;  /* 0x0000000100028836 */ /* 0x000fe80000000000 */
[-C--:B------:R-:W-:Y:S08]  /*3190*/  HMMA.16816.F32.BF16 R20, R148, R152.reuse, R20 ;  /* 0x000000989414723c */ /* 0x080ff00000041814 */
[C---:B------:R-:W-:Y:S04]  /*31a0*/  HMMA.16816.F32.BF16 R24, R132.reuse, R152, R24 ;  /* 0x000000988418723c */ /* 0x040fe80000041818 */
[----:B------:R-:W-:Y:S04]  /*31b0*/  LEA R152, R243, UR4, 0x1 ;  /* 0x00000004f3987c11 */ /* 0x000fe8000f8e08ff */
[-C--:B------:R-:W-:Y:S08]  /*31c0*/  HMMA.16816.F32.BF16 R28, R132, R154.reuse, R28 ;  /* 0x0000009a841c723c */ /* 0x080ff0000004181c */
[----:B------:R-:W-:Y:S01]  /*31d0*/  HMMA.16816.F32.BF16 R32, R148, R154, R32 ;  /* 0x0000009a9420723c */ /* 0x000fe20000041820 */
[----:B------:R-:W-:Y:S02]  /*31e0*/  MOV R148, UR60 ;  /* 0x0000003c00947c02 */ /* 0x000fe40008000f00 */
[----:B------:R-:W-:Y:S01]  /*31f0*/  MOV R149, UR61 ;  /* 0x0000003d00957c02 */ /* 0x000fe20008000f00 */
[----:B------:R-:W-:Y:S04]  /*3200*/  VIADD R154, R152, 0x19020 ;  /* 0x00019020989a7836 */ /* 0x000fe80000000000 */
[-C--:B------:R-:W-:Y:S08]  /*3210*/  HMMA.16816.F32.BF16 R4, R156, R160.reuse, R4 ;  /* 0x000000a09c04723c */ /* 0x080ff00000041804 */
[C---:B--2---:R-:W-:Y:S08]  /*3220*/  HMMA.16816.F32.BF16 R8, R136.reuse, R160, R8 ;  /* 0x000000a08808723c */ /* 0x044ff00000041808 */
        /* <DEDUP_REMOVED lines=9> */
[----:B------:R-:W-:Y:S03]  /*32c0*/  SEL R163, R140, 0xffffffe0, !P1 ;  /* 0xffffffe08ca37807 */ /* 0x000fe60004800000 */
        /* <DEDUP_REMOVED lines=10> */
[----:B------:R-:W-:Y:S01]  /*3370*/  FMUL.FTZ R18, R18, UR10 ;  /* 0x0000000a12127c20 */ /* 0x000fe20008410000 */
[----:B------:R-:W-:Y:S06]  /*3380*/  FMUL.FTZ R19, R19, UR10 ;  /* 0x0000000a13137c20 */ /* 0x000fec0008410000 */
[----:B------:R-:W3:Y:S10]  /*3390*/  MUFU.TANH R226, R6 ;  /* 0x0000000600e27308 */ /* 0x000ef40000002400 */
[----:B------:R4:W-:Y:S01]  /*33a0*/  MUFU.TANH R184, R9 ;  /* 0x0000000900b87308 */ /* 0x0009e20000002400 */
[----:B--2---:R-:W-:Y:S02]  /*33b0*/  @!P0 VIADDMNMX R11, R211, -R3, UR37, PT ;  /* 0x00000025d30b8e46 */ /* 0x004fe4000b800903 */
[----:B-1----:R-:W-:Y:S02]  /*33c0*/  MOV R3, R224 ;  /* 0x000000e000037202 */ /* 0x002fe40000000f00 */
[-C--:B------:R-:W-:Y:S05]  /*33d0*/  @!P0 ISETP.GE.AND P5, PT, R0, R11.reuse, PT ;  /* 0x0000000b0000820c */ /* 0x080fea0003fa6270 */
[----:B------:R1:W-:Y:S01]  /*33e0*/  MUFU.TANH R225, R7 ;  /* 0x0000000700e17308 */ /* 0x0003e20000002400 */
[----:B------:R-:W-:Y:S09]  /*33f0*/  @!P0 FSEL R3, R224, -INF , !P5 ;  /* 0xff800000e0038808 */ /* 0x000ff20006800000 */
[----:B------:R2:W3:Y:S01]  /*3400*/  MUFU.TANH R186, R8 ;  /* 0x0000000800ba7308 */ /* 0x0004e20000002400 */
[----:B----4-:R-:W-:Y:S05]  /*3410*/  FMUL.FTZ R9, R242, 1.4426950216293334961 ;  /* 0x3fb8aa3bf2097820 */ /* 0x010fea0000410000 */
[----:B------:R-:W-:Y:S04]  /*3420*/  FSEL R9, R9, RZ, P4 ;  /* 0x000000ff09097208 */ /* 0x000fe80002000000 */
[----:B------:R-:W-:Y:S01]  /*3430*/  MUFU.TANH R164, R16 ;  /* 0x0000001000a47308 */ /* 0x000fe20000002400 */
[----:B-1----:R1:W4:Y:S01]  /*3440*/  LDSM.16.M88.4 R4, [R174+0xd400] ;  /* 0x00d40000ae04783b */ /* 0x0023220000000200 */
[----:B------:R-:W-:Y:S01]  /*3450*/  @!P0 ISETP.GE.AND P4, PT, R2, R11, PT ;  /* 0x0000000b0200820c */ /* 0x000fe20003f86270 */
[--C-:B------:R-:W-:Y:S07]  /*3460*/  FFMA.FTZ R3, R3, UR9, -R9.reuse ;  /* 0x0000000903037c23 */ /* 0x100fee0008010809 */
[----:B------:R3:W-:Y:S01]  /*3470*/  MUFU.TANH R194, R10 ;  /* 0x0000000a00c27308 */ /* 0x0007e20000002400 */
[----:B--2---:R-:W-:Y:S05]  /*3480*/  FMUL.FTZ R8, R241, 1.4426950216293334961 ;  /* 0x3fb8aa3bf1087820 */ /* 0x004fea0000410000 */
[----:B------:R-:W-:Y:S04]  /*3490*/  FSEL R8, R8, RZ, P3 ;  /* 0x000000ff08087208 */ /* 0x000fe80001800000 */
[----:B------:R2:W-:Y:S10]  /*34a0*/  MUFU.EX2 R235, R3 ;  /* 0x0000000300eb7308 */ /* 0x0005f40000000800 */
[----:B------:R4:W-:Y:S01]  /*34b0*/  MUFU.TANH R180, R13 ;  /* 0x0000000d00b47308 */ /* 0x0009e20000002400 */
[----:B---3--:R-:W-:Y:S01]  /*34c0*/  @!P0 VIADDMNMX R10, R211, -R252, UR37, PT ;  /* 0x00000025d30a8e46 */ /* 0x008fe2000b8009fc */
[----:B-1----:R-:W-:Y:S03]  /*34d0*/  IMAD.IADD R174, R163, 0x1, R172 ;  /* 0x00000001a3ae7824 */ /* 0x002fe600078e02ac */
[-C--:B------:R-:W-:Y:S05]  /*34e0*/  @!P0 ISETP.GE.AND P3, PT, R0, R10.reuse, PT ;  /* 0x0000000a0000820c */ /* 0x080fea0003f66270 */
[----:B------:R-:W-:Y:S01]  /*34f0*/  MUFU.TANH R223, R17 ;  /* 0x0000001100df7308 */ /* 0x000fe20000002400 */
[----:B--2---:R-:W-:Y:S01]  /*3500*/  IMAD.MOV.U32 R3, RZ, RZ, R226 ;  /* 0x000000ffff037224 */ /* 0x004fe200078e00e2 */
[----:B------:R-:W-:Y:S02]  /*3510*/  @!P0 FSEL R3, R226, -INF , !P3 ;  /* 0xff800000e2038808 */ /* 0x000fe40005800000 */
[----:B------:R-:W-:Y:S03]  /*3520*/  FSETP.NEU.FTZ.AND P3, PT, R240, -INF , PT ;  /* 0xff800000f000780b */ /* 0x000fe60003f7d000 */
[----:B------:R-:W-:Y:S03]  /*3530*/  FFMA.FTZ R3, R3, UR9, -R8 ;  /* 0x0000000903037c23 */ /* 0x000fe60008010808 */
[----:B------:R1:W-:Y:S01]  /*3540*/  MUFU.TANH R181, R12 ;  /* 0x0000000c00b57308 */ /* 0x0003e20000002400 */
[-C--:B----4-:R-:W-:Y:S03]  /*3550*/  HMMA.16816.F32.BF16 R20, R156, R4.reuse, R20 ;  /* 0x000000049c14723c */ /* 0x090fe60000041814 */
[----:B------:R-:W-:Y:S06]  /*3560*/  IMAD.MOV.U32 R13, RZ, RZ, R186 ;  /* 0x000000ffff0d7224 */ /* 0x000fec00078e00ba */
[----:B------:R2:W-:Y:S01]  /*3570*/  MUFU.EX2 R238, R3 ;  /* 0x0000000300ee7308 */ /* 0x0005e20000000800 */
[C---:B------:R-:W-:Y:S04]  /*3580*/  HMMA.16816.F32.BF16 R24, R136.reuse, R4, R24 ;  /* 0x000000048818723c */ /* 0x040fe80000041818 */
[----:B------:R-:W-:Y:S02]  /*3590*/  MOV R5, R165 ;  /* 0x000000a500057202 */ /* 0x000fe40000000f00 */
[----:B------:R-:W-:Y:S03]  /*35a0*/  @!P0 FSEL R5, R165, -INF , !P4 ;  /* 0xff800000a5058808 */ /* 0x000fe60006000000 */
[----:B------:R3:W4:Y:S01]  /*35b0*/  MUFU.TANH R192, R14 ;  /* 0x0000000e00c07308 */ /* 0x0007220000002400 */
[-C--:B------:R-:W-:Y:S03]  /*35c0*/  HMMA.16816.F32.BF16 R28, R136, R6.reuse, R28 ;  /* 0x00000006881c723c */ /* 0x080fe6000004181c */
[----:B------:R-:W-:Y:S01]  /*35d0*/  @!P0 ISETP.GE.AND P4, PT, R2, R10, PT ;  /* 0x0000000a0200820c */ /* 0x000fe20003f86270 */
[----:B------:R-:W-:Y:S01]  /*35e0*/  FFMA.FTZ R5, R5, UR9, -R9 ;  /* 0x0000000905057c23 */ /* 0x000fe20008010809 */
[----:B------:R-:W-:Y:S01]  /*35f0*/  MOV R4, R225 ;  /* 0x000000e100047202 */ /* 0x000fe20000000f00 */
[----:B------:R-:W-:Y:S03]  /*3600*/  FMUL.FTZ R20, R20, UR10 ;  /* 0x0000000a14147c20 */ /* 0x000fe60008410000 */
[----:B------:R-:W-:Y:S01]  /*3610*/  MUFU.TANH R168, R18 ;  /* 0x0000001200a87308 */ /* 0x000fe20000002400 */
[----:B------:R-:W-:Y:S04]  /*3620*/  HMMA.16816.F32.BF16 R32, R156, R6, R32 ;  /* 0x000000069c20723c */ /* 0x000fe80000041820 */
[----:B------:R-:W-:Y:S01]  /*3630*/  @!P0 FSEL R4, R225, -INF , !P4 ;  /* 0xff800000e1048808 */ /* 0x000fe20006000000 */
[----:B------:R-:W-:Y:S01]  /*3640*/  FMUL.FTZ R21, R21, UR10 ;  /* 0x0000000a15157c20 */ /* 0x000fe20008410000 */
[----:B------:R-:W-:Y:S03]  /*3650*/  IADD3 R156, PT, PT, R245, R152, RZ ;  /* 0x00000098f59c7210 */ /* 0x000fe60007ffe0ff */
[----:B------:R4:W-:Y:S01]  /*3660*/  MUFU.EX2 R234, R5 ;  /* 0x0000000500ea7308 */ /* 0x0009e20000000800 */
[----:B-1----:R-:W-:Y:S01]  /*3670*/  MOV R12, R184 ;  /* 0x000000b8000c7202 */ /* 0x002fe20000000f00 */
[----:B--2---:R-:W-:Y:S01]  /*3680*/  FFMA.FTZ R3, R4, UR9, -R8 ;  /* 0x0000000904037c23 */ /* 0x004fe20008010808 */
[----:B------:R-:W-:Y:S01]  /*3690*/  @!P0 VIADDMNMX R4, R211, R251, UR37, PT ;  /* 0x00000025d3048e46 */ /* 0x000fe2000b8001fb */
[----:B---3--:R-:W-:Y:S01]  /*36a0*/  FMUL.FTZ R14, R239, 1.4426950216293334961 ;  /* 0x3fb8aa3bef0e7820 */ /* 0x008fe20000410000 */
[----:B----4-:R-:W-:Y:S02]  /*36b0*/  IMAD.MOV.U32 R6, RZ, RZ, R192 ;  /* 0x000000ffff067224 */ /* 0x010fe400078e00c0 */
[----:B------:R-:W-:Y:S01]  /*36c0*/  FMUL.FTZ R22, R22, UR10 ;  /* 0x0000000a16167c20 */ /* 0x000fe20008410000 */
[-C--:B------:R-:W-:Y:S02]  /*36d0*/  @!P0 ISETP.GE.AND P4, PT, R2, R4.reuse, PT ;  /* 0x000000040200820c */ /* 0x080fe40003f86270 */
        /* <DEDUP_REMOVED lines=8> */
[----:B------:R2:W3:Y:S01]  /*3760*/  MUFU.TANH R191, R15 ;  /* 0x0000000f00bf7308 */ /* 0x0004e20000002400 */
[----:B------:R-:W-:Y:S01]  /*3770*/  @!P0 VIMNMX R5, PT, PT, R211, UR37, PT ;  /* 0x00000025d3058c48 */ /* 0x000fe2000bfe0100 */
[----:B------:R-:W-:Y:S01]  /*3780*/  FMUL.FTZ R32, R32, UR10 ;  /* 0x0000000a20207c20 */ /* 0x000fe20008410000 */
[----:B------:R-:W-:Y:S01]  /*3790*/  FMUL.FTZ R33, R33, UR10 ;  /* 0x0000000a21217c20 */ /* 0x000fe20008410000 */
[----:B------:R-:W-:Y:S01]  /*37a0*/  FMUL.FTZ R34, R34, UR10 ;  /* 0x0000000a22227c20 */ /* 0x000fe20008410000 */
[-C--:B------:R-:W-:Y:S01]  /*37b0*/  @!P0 ISETP.GE.AND P5, PT, R0, R5.reuse, PT ;  /* 0x000000050000820c */ /* 0x080fe20003fa6270 */
[----:B------:R-:W-:Y:S01]  /*37c0*/  FMUL.FTZ R35, R35, UR10 ;  /* 0x0000000a23237c20 */ /* 0x000fe20008410000 */
[----:B------:R-:W-:Y:S03]  /*37d0*/  @!P0 ISETP.GE.AND P6, PT, R2, R5, PT ;  /* 0x000000050200820c */ /* 0x000fe60003fc6270 */
[----:B------:R-:W-:Y:S01]  /*37e0*/  MUFU.TANH R166, R19 ;  /* 0x0000001300a67308 */ /* 0x000fe20000002400 */
[----:B-1----:R-:W-:Y:S01]  /*37f0*/  FMUL.FTZ R3, R240, 1.4426950216293334961 ;  /* 0x3fb8aa3bf0037820 */ /* 0x002fe20000410000 */
[----:B------:R-:W-:Y:S01]  /*3800*/  @!P0 FSEL R13, R186, -INF , !P5 ;  /* 0xff800000ba0d8808 */ /* 0x000fe20006800000 */
[----:B------:R-:W-:Y:S01]  /*3810*/  FMUL.FTZ R30, R30, UR10 ;  /* 0x0000000a1e1e7c20 */ /* 0x000fe20008410000 */
[----:B------:R-:W-:Y:S01]  /*3820*/  @!P0 FSEL R12, R184, -INF , !P6 ;  /* 0xff800000b80c8808 */ /* 0x000fe20007000000 */
[----:B------:R-:W-:Y:S01]  /*3830*/  FMUL.FTZ R31, R31, UR10 ;  /* 0x0000000a1f1f7c20 */ /* 0x000fe20008410000 */
[----:B------:R-:W-:Y:S02]  /*3840*/  FSEL R3, R3, RZ, P3 ;  /* 0x000000ff03037208 */ /* 0x000fe40001800000 */
[----:B------:R-:W-:Y:S02]  /*3850*/  @!P0 ISETP.GE.AND P5, PT, R0, R4, PT ;  /* 0x000000040000820c */ /* 0x000fe40003fa6270 */
[----:B------:R-:W1:Y:S01]  /*3860*/  MUFU.TANH R221, R20 ;  /* 0x0000001400dd7308 */ /* 0x000e620000002400 */
[----:B------:R-:W-:Y:S01]  /*3870*/  FSETP.NEU.FTZ.AND P3, PT, R239, -INF , PT ;  /* 0xff800000ef00780b */ /* 0x000fe20003f7d000 */
[--C-:B------:R-:W-:Y:S01]  /*3880*/  FFMA.FTZ R2, R13, UR9, -R3.reuse ;  /* 0x000000090d027c23 */ /* 0x100fe20008010803 */
[--C-:B------:R-:W-:Y:S01]  /*3890*/  FFMA.FTZ R12, R12, UR9, -R3.reuse ;  /* 0x000000090c0c7c23 */ /* 0x100fe20008010803 */
[----:B------:R-:W-:Y:S01]  /*38a0*/  IMAD.MOV.U32 R13, RZ, RZ, R194 ;  /* 0x000000ffff0d7224 */ /* 0x000fe200078e00c2 */
[----:B------:R-:W-:Y:S02]  /*38b0*/  @!P0 FSEL R13, R194, -INF , !P5 ;  /* 0xff800000c20d8808 */ /* 0x000fe40006800000 */
[----:B--2---:R-:W-:Y:S03]  /*38c0*/  MOV R15, R180 ;  /* 0x000000b4000f7202 */ /* 0x004fe60000000f00 */
[----:B------:R2:W-:Y:S01]  /*38d0*/  MUFU.EX2 R206, R2 ;  /* 0x0000000200ce7308 */ /* 0x0005e20000000800 */
[----:B---3--:R-:W-:Y:S09]  /*38e0*/  MOV R7, R191 ;  /* 0x000000bf00077202 */ /* 0x008ff20000000f00 */
[----:B------:R3:W-:Y:S10]  /*38f0*/  MUFU.EX2 R204, R12 ;  /* 0x0000000c00cc7308 */ /* 0x0007f40000000800 */
[----:B------:R-:W4:Y:S01]  /*3900*/  MUFU.TANH R220, R21 ;  /* 0x0000001500dc7308 */ /* 0x000f220000002400 */
[----:B--2---:R-:W-:Y:S02]  /*3910*/  FSEL R2, R14, RZ, P3 ;  /* 0x000000ff0e027208 */ /* 0x004fe40001800000 */
[----:B------:R-:W-:Y:S02]  /*3920*/  MOV R14, R193 ;  /* 0x000000c1000e7202 */ /* 0x000fe40000000f00 */
[----:B------:R-:W-:Y:S05]  /*3930*/  @!P0 FSEL R14, R193, -INF , !P4 ;  /* 0xff800000c10e8808 */ /* 0x000fea0006000000 */
[----:B------:R-:W2:Y:S01]  /*3940*/  MUFU.TANH R161, R22 ;  /* 0x0000001600a17308 */ /* 0x000ea20000002400 */
[--C-:B---3--:R-:W-:Y:S01]  /*3950*/  FFMA.FTZ R12, R13, UR9, -R2.reuse ;  /* 0x000000090d0c7c23 */ /* 0x108fe20008010802 */
[----:B------:R-:W-:Y:S05]  /*3960*/  @!P0 VIADD R13, R0, 0x8 ;  /* 0x00000008000d8836 */ /* 0x000fea0000000000 */
[CC--:B------:R-:W-:Y:S03]  /*3970*/  @!P0 ISETP.GE.AND P4, PT, R13.reuse, R4.reuse, PT ;  /* 0x000000040d00820c */ /* 0x0c0fe60003f86270 */
[----:B------:R3:W-:Y:S01]  /*3980*/  MUFU.EX2 R210, R12 ;  /* 0x0000000c00d27308 */ /* 0x0007e20000000800 */
[----:B------:R-:W-:Y:S02]  /*3990*/  @!P0 ISETP.GE.AND P3, PT, R13, R5, PT ;  /* 0x000000050d00820c */ /* 0x000fe40003f66270 */
[----:B------:R-:W-:Y:S05]  /*39a0*/  @!P0 FSEL R6, R192, -INF , !P4 ;  /* 0xff800000c0068808 */ /* 0x000fea0006000000 */
[--C-:B------:R-:W-:Y:S02]  /*39b0*/  FFMA.FTZ R6, R6, UR9, -R2.reuse ;  /* 0x0000000906067c23 */ /* 0x100fe40008010802 */
[----:B------:R-:W2:Y:S01]  /*39c0*/  MUFU.TANH R160, R23 ;  /* 0x0000001700a07308 */ /* 0x000ea20000002400 */
[--C-:B---3--:R-:W-:Y:S09]  /*39d0*/  FFMA.FTZ R12, R14, UR9, -R2.reuse ;  /* 0x000000090e0c7c23 */ /* 0x108ff20008010802 */
[----:B------:R-:W-:Y:S01]  /*39e0*/  MUFU.EX2 R208, R6 ;  /* 0x0000000600d07308 */ /* 0x000fe20000000800 */
[----:B------:R-:W-:Y:S02]  /*39f0*/  MOV R14, R181 ;  /* 0x000000b5000e7202 */ /* 0x000fe40000000f00 */
[----:B------:R-:W-:Y:S07]  /*3a00*/  @!P0 FSEL R14, R181, -INF , !P3 ;  /* 0xff800000b50e8808 */ /* 0x000fee0005800000 */
[----:B------:R3:W-:Y:S01]  /*3a10*/  MUFU.EX2 R209, R12 ;  /* 0x0000000c00d17308 */ /* 0x0007e20000000800 */
[--C-:B------:R-:W-:Y:S09]  /*3a20*/  FFMA.FTZ R14, R14, UR9, -R3.reuse ;  /* 0x000000090e0e7c23 */ /* 0x100ff20008010803 */
[----:B------:R1:W-:Y:S10]  /*3a30*/  MUFU.EX2 R202, R14 ;  /* 0x0000000e00ca7308 */ /* 0x0003f40000000800 */
[----:B------:R-:W2:Y:S01]  /*3a40*/  MUFU.TANH R170, R24 ;  /* 0x0000001800aa7308 */ /* 0x000ea20000002400 */
[----:B---3--:R-:W-:Y:S05]  /*3a50*/  @!P0 VIADD R12, R0, 0x9 ;  /* 0x00000009000c8836 */ /* 0x008fea0000000000 */
[----:B------:R-:W-:Y:S04]  /*3a60*/  @!P0 ISETP.GE.AND P3, PT, R12, R5, PT ;  /* 0x000000050c00820c */ /* 0x000fe80003f66270 */
[----:B------:R-:W3:Y:S01]  /*3a70*/  MUFU.TANH R169, R25 ;  /* 0x0000001900a97308 */ /* 0x000ee20000002400 */
[----:B------:R-:W-:Y:S02]  /*3a80*/  @!P0 FSEL R15, R180, -INF , !P3 ;  /* 0xff800000b40f8808 */ /* 0x000fe40005800000 */
[----:B------:R-:W-:Y:S03]  /*3a90*/  @!P0 ISETP.GE.AND P3, PT, R12, R4, PT ;  /* 0x000000040c00820c */ /* 0x000fe60003f66270 */
[----:B-1----:R-:W-:Y:S01]  /*3aa0*/  FFMA.FTZ R14, R15, UR9, -R3 ;  /* 0x000000090f0e7c23 */ /* 0x002fe20008010803 */
[----:B------:R-:W-:Y:S03]  /*3ab0*/  @!P0 FSEL R7, R191, -INF , !P3 ;  /* 0xff800000bf078808 */ /* 0x000fe60005800000 */
[----:B------:R-:W1:Y:S01]  /*3ac0*/  MUFU.TANH R182, R26 ;  /* 0x0000001a00b67308 */ /* 0x000e620000002400 */
[----:B------:R-:W-:Y:S01]  /*3ad0*/  @!P0 ISETP.GE.AND P3, PT, R13, R11, PT ;  /* 0x0000000b0d00820c */ /* 0x000fe20003f66270 */
[----:B------:R-:W-:Y:S01]  /*3ae0*/  FFMA.FTZ R6, R7, UR9, -R2 ;  /* 0x0000000907067c23 */ /* 0x000fe20008010802 */
[----:B------:R-:W-:Y:S07]  /*3af0*/  MOV R7, R223 ;  /* 0x000000df00077202 */ /* 0x000fee0000000f00 */
[----:B------:R4:W-:Y:S10]  /*3b00*/  MUFU.EX2 R207, R6 ;  /* 0x0000000600cf7308 */ /* 0x0009f40000000800 */
[----:B------:R2:W-:Y:S10]  /*3b10*/  MUFU.EX2 R201, R14 ;  /* 0x0000000e00c97308 */ /* 0x0005f40000000800 */
[----:B------:R-:W1:Y:S01]  /*3b20*/  MUFU.TANH R183, R27 ;  /* 0x0000001b00b77308 */ /* 0x000e620000002400 */
[----:B----4-:R-:W-:Y:S01]  /*3b30*/  IMAD.MOV.U32 R6, RZ, RZ, R164 ;  /* 0x000000ffff067224 */ /* 0x010fe200078e00a4 */
[----:B------:R-:W-:Y:S02]  /*3b40*/  @!P0 FSEL R6, R164, -INF , !P3 ;  /* 0xff800000a4068808 */ /* 0x000fe40005800000 */
[----:B------:R-:W-:Y:S03]  /*3b50*/  @!P0 ISETP.GE.AND P3, PT, R12, R11, PT ;  /* 0x0000000b0c00820c */ /* 0x000fe60003f66270 */
[--C-:B------:R-:W-:Y:S01]  /*3b60*/  FFMA.FTZ R6, R6, UR9, -R9.reuse ;  /* 0x0000000906067c23 */ /* 0x100fe20008010809 */
[----:B------:R-:W-:Y:S02]  /*3b70*/  @!P0 FSEL R7, R223, -INF , !P3 ;  /* 0xff800000df078808 */ /* 0x000fe40005800000 */
[----:B------:R-:W4:Y:S01]  /*3b80*/  MUFU.TANH R162, R28 ;  /* 0x0000001c00a27308 */ /* 0x000f220000002400 */
[----:B------:R-:W-:Y:S02]  /*3b90*/  @!P0 ISETP.GE.AND P3, PT, R13, R10, PT ;  /* 0x0000000a0d00820c */ /* 0x000fe40003f66270 */
[----:B------:R-:W-:Y:S01]  /*3ba0*/  MOV R13, R221 ;  /* 0x000000dd000d7202 */ /* 0x000fe20000000f00 */
[--C-:B------:R-:W-:Y:S01]  /*3bb0*/  FFMA.FTZ R7, R7, UR9, -R9.reuse ;  /* 0x0000000907077c23 */ /* 0x100fe20008010809 */
[----:B--2---:R-:W-:Y:S05]  /*3bc0*/  MOV R14, R220 ;  /* 0x000000dc000e7202 */ /* 0x004fea0000000f00 */
[----:B------:R2:W-:Y:S10]  /*3bd0*/  MUFU.EX2 R232, R6 ;  /* 0x0000000600e87308 */ /* 0x0005f40000000800 */
[----:B------:R3:W-:Y:S10]  /*3be0*/  MUFU.EX2 R231, R7 ;  /* 0x0000000700e77308 */ /* 0x0007f40000000800 */
[----:B------:R-:W4:Y:S01]  /*3bf0*/  MUFU.TANH R167, R29 ;  /* 0x0000001d00a77308 */ /* 0x000f220000002400 */
[----:B--2---:R-:W-:Y:S01]  /*3c00*/  IMAD.MOV.U32 R6, RZ, RZ, R168 ;  /* 0x000000ffff067224 */ /* 0x004fe200078e00a8 */
[----:B------:R-:W-:Y:S02]  /*3c10*/  @!P0 FSEL R6, R168, -INF , !P3 ;  /* 0xff800000a8068808 */ /* 0x000fe40005800000 */
[----:B------:R-:W-:Y:S02]  /*3c20*/  @!P0 ISETP.GE.AND P3, PT, R12, R10, PT ;  /* 0x0000000a0c00820c */ /* 0x000fe40003f66270 */
[----:B------:R-:W-:Y:S01]  /*3c30*/  MOV R12, R166 ;  /* 0x000000a6000c7202 */ /* 0x000fe20000000f00 */
[--C-:B------:R-:W-:Y:S01]  /*3c40*/  FFMA.FTZ R6, R6, UR9, -R8.reuse ;  /* 0x0000000906067c23 */ /* 0x100fe20008010808 */
[----:B------:R-:W-:Y:S01]  /*3c50*/  @!P0 FSEL R12, R166, -INF , !P3 ;  /* 0xff800000a60c8808 */ /* 0x000fe20005800000 */
[----:B---3--:R-:W-:Y:S01]  /*3c60*/  @!P0 VIADD R7, R0, 0x10 ;  /* 0x0000001000078836 */ /* 0x008fe20000000000 */
[----:B------:R-:W-:Y:S03]  /*3c70*/  MUFU.TANH R218, R32 ;  /* 0x0000002000da7308 */ /* 0x000fe60000002400 */
[--C-:B------:R-:W-:Y:S01]  /*3c80*/  FFMA.FTZ R12, R12, UR9, -R8.reuse ;  /* 0x000000090c0c7c23 */ /* 0x100fe20008010808 */
[-C--:B------:R-:W-:Y:S06]  /*3c90*/  @!P0 ISETP.GE.AND P3, PT, R7, R11.reuse, PT ;  /* 0x0000000b0700820c */ /* 0x080fec0003f66270 */
[----:B------:R2:W-:Y:S01]  /*3ca0*/  MUFU.EX2 R189, R12 ;  /* 0x0000000c00bd7308 */ /* 0x0005e20000000800 */
[----:B------:R-:W-:Y:S09]  /*3cb0*/  @!P0 FSEL R13, R221, -INF , !P3 ;  /* 0xff800000dd0d8808 */ /* 0x000ff20005800000 */
[----:B------:R3:W-:Y:S10]  /*3cc0*/  MUFU.EX2 R190, R6 ;  /* 0x0000000600be7308 */ /* 0x0007f40000000800 */
[----:B------:R-:W4:Y:S01]  /*3cd0*/  MUFU.TANH R219, R33 ;  /* 0x0000002100db7308 */ /* 0x000f220000002400 */
[--C-:B--2---:R-:W-:Y:S09]  /*3ce0*/  FFMA.FTZ R12, R13, UR9, -R9.reuse ;  /* 0x000000090d0c7c23 */ /* 0x104ff20008010809 */
[----:B------:R2:W-:Y:S01]  /*3cf0*/  MUFU.EX2 R229, R12 ;  /* 0x0000000c00e57308 */ /* 0x0005e20000000800 */
[----:B---3--:R-:W-:Y:S05]  /*3d00*/  @!P0 VIADD R6, R0, 0x11 ;  /* 0x0000001100068836 */ /* 0x008fea0000000000 */
[----:B------:R-:W-:Y:S04]  /*3d10*/  @!P0 ISETP.GE.AND P3, PT, R6, R11, PT ;  /* 0x0000000b0600820c */ /* 0x000fe80003f66270 */
[----:B------:R-:W-:Y:S01]  /*3d20*/  MUFU.TANH R158, R34 ;  /* 0x00000022009e7308 */ /* 0x000fe20000002400 */
[----:B------:R-:W-:Y:S02]  /*3d30*/  @!P0 FSEL R14, R220, -INF , !P3 ;  /* 0xff800000dc0e8808 */ /* 0x000fe40005800000 */
[-C--:B------:R-:W-:Y:S03]  /*3d40*/  @!P0 ISETP.GE.AND P3, PT, R7, R10.reuse, PT ;  /* 0x0000000a0700820c */ /* 0x080fe60003f66270 */
[----:B------:R-:W-:Y:S04]  /*3d50*/  FFMA.FTZ R13, R14, UR9, -R9 ;  /* 0x000000090e0d7c23 */ /* 0x000fe80008010809 */
[----:B------:R-:W3:Y:S01]  /*3d60*/  MUFU.TANH R157, R35 ;  /* 0x00000023009d7308 */ /* 0x000ee20000002400 */
[----:B--2---:R-:W-:Y:S01]  /*3d70*/  IMAD.MOV.U32 R12, RZ, RZ, R161 ;  /* 0x000000ffff0c7224 */ /* 0x004fe200078e00a1 */
[----:B------:R-:W-:Y:S02]  /*3d80*/  @!P0 FSEL R12, R161, -INF , !P3 ;  /* 0xff800000a10c8808 */ /* 0x000fe40005800000 */
[----:B------:R-:W-:Y:S03]  /*3d90*/  @!P0 ISETP.GE.AND P3, PT, R6, R10, PT ;  /* 0x0000000a0600820c */ /* 0x000fe60003f66270 */
[--C-:B------:R-:W-:Y:S03]  /*3da0*/  FFMA.FTZ R12, R12, UR9, -R8.reuse ;  /* 0x000000090c0c7c23 */ /* 0x100fe60008010808 */
[----:B------:R2:W-:Y:S10]  /*3db0*/  MUFU.EX2 R228, R13 ;  /* 0x0000000d00e47308 */ /* 0x0005f40000000800 */
[----:B------:R1:W-:Y:S10]  /*3dc0*/  MUFU.EX2 R188, R12 ;  /* 0x0000000c00bc7308 */ /* 0x0003f40000000800 */
[----:B------:R-:W3:Y:S01]  /*3dd0*/  MUFU.TANH R179, R30 ;  /* 0x0000001e00b37308 */ /* 0x000ee20000002400 */
[----:B--2---:R-:W-:Y:S02]  /*3de0*/  MOV R13, R160 ;  /* 0x000000a0000d7202 */ /* 0x004fe40000000f00 */
[----:B------:R-:W-:Y:S02]  /*3df0*/  @!P0 FSEL R13, R160, -INF , !P3 ;  /* 0xff800000a00d8808 */ /* 0x000fe40005800000 */
[-C--:B------:R-:W-:Y:S03]  /*3e00*/  @!P0 ISETP.GE.AND P3, PT, R7, R5.reuse, PT ;  /* 0x000000050700820c */ /* 0x080fe60003f66270 */
[----:B------:R-:W-:Y:S01]  /*3e10*/  FFMA.FTZ R13, R13, UR9, -R8 ;  /* 0x000000090d0d7c23 */ /* 0x000fe20008010808 */
[----:B-1----:R-:W-:Y:S01]  /*3e20*/  IMAD.MOV.U32 R12, RZ, RZ, R170 ;  /* 0x000000ffff0c7224 */ /* 0x002fe200078e00aa */
[----:B------:R-:W-:Y:S01]  /*3e30*/  @!P0 FSEL R12, R170, -INF , !P3 ;  /* 0xff800000aa0c8808 */ /* 0x000fe20005800000 */
[----:B------:R-:W1:Y:S01]  /*3e40*/  MUFU.TANH R171, R31 ;  /* 0x0000001f00ab7308 */ /* 0x000e620000002400 */
[----:B------:R-:W-:Y:S03]  /*3e50*/  @!P0 ISETP.GE.AND P3, PT, R6, R5, PT ;  /* 0x000000050600820c */ /* 0x000fe60003f66270 */
[--C-:B------:R-:W-:Y:S06]  /*3e60*/  FFMA.FTZ R12, R12, UR9, -R3.reuse ;  /* 0x000000090c0c7c23 */ /* 0x100fec0008010803 */
[----:B------:R2:W-:Y:S10]  /*3e70*/  MUFU.EX2 R187, R13 ;  /* 0x0000000d00bb7308 */ /* 0x0005f40000000800 */
[----:B------:R4:W-:Y:S01]  /*3e80*/  MUFU.EX2 R198, R12 ;  /* 0x0000000c00c67308 */ /* 0x0009e20000000800 */
[----:B--2---:R-:W-:Y:S02]  /*3e90*/  MOV R13, R169 ;  /* 0x000000a9000d7202 */ /* 0x004fe40000000f00 */
[----:B------:R-:W-:Y:S02]  /*3ea0*/  @!P0 FSEL R13, R169, -INF , !P3 ;  /* 0xff800000a90d8808 */ /* 0x000fe40005800000 */
[-C--:B------:R-:W-:Y:S01]  /*3eb0*/  @!P0 ISETP.GE.AND P3, PT, R7, R4.reuse, PT ;  /* 0x000000040700820c */ /* 0x080fe20003f66270 */
[----:B------:R-:W-:Y:S03]  /*3ec0*/  IMAD.MOV.U32 R7, RZ, RZ, R182 ;  /* 0x000000ffff077224 */ /* 0x000fe600078e00b6 */
[----:B------:R-:W-:Y:S01]  /*3ed0*/  @!P0 FSEL R7, R182, -INF , !P3 ;  /* 0xff800000b6078808 */ /* 0x000fe20005800000 */
[--C-:B----4-:R-:W-:Y:S01]  /*3ee0*/  FFMA.FTZ R12, R13, UR9, -R3.reuse ;  /* 0x000000090d0c7c23 */ /* 0x110fe20008010803 */
[----:B------:R-:W-:Y:S01]  /*3ef0*/  @!P0 ISETP.GE.AND P3, PT, R6, R4, PT ;  /* 0x000000040600820c */ /* 0x000fe20003f66270 */
[C---:B------:R-:W-:Y:S02]  /*3f00*/  @!P0 VIADD R6, R0.reuse, 0x18 ;  /* 0x0000001800068836 */ /* 0x040fe40000000000 */
[----:B------:R2:W-:Y:S01]  /*3f10*/  MUFU.EX2 R197, R12 ;  /* 0x0000000c00c57308 */ /* 0x0005e20000000800 */
[--C-:B------:R-:W-:Y:S01]  /*3f20*/  FFMA.FTZ R7, R7, UR9, -R2.reuse ;  /* 0x0000000907077c23 */ /* 0x100fe20008010802 */
[----:B------:R-:W-:Y:S01]  /*3f30*/  @!P0 VIADD R0, R0, 0x19 ;  /* 0x0000001900008836 */ /* 0x000fe20000000000 */
[C---:B------:R-:W-:Y:S07]  /*3f40*/  @!P0 ISETP.GE.AND P4, PT, R6.reuse, R11, PT ;  /* 0x0000000b0600820c */ /* 0x040fee0003f86270 */
[----:B------:R4:W-:Y:S01]  /*3f50*/  MUFU.EX2 R205, R7 ;  /* 0x0000000700cd7308 */ /* 0x0009e20000000800 */
[----:B--2---:R-:W-:Y:S02]  /*3f60*/  MOV R12, R183 ;  /* 0x000000b7000c7202 */ /* 0x004fe40000000f00 */
[----:B------:R-:W-:Y:S02]  /*3f70*/  @!P0 FSEL R12, R183, -INF , !P3 ;  /* 0xff800000b70c8808 */ /* 0x000fe40005800000 */
[-C--:B------:R-:W-:Y:S03]  /*3f80*/  @!P0 ISETP.GE.AND P3, PT, R6, R5.reuse, PT ;  /* 0x000000050600820c */ /* 0x080fe60003f66270 */
[----:B------:R-:W-:Y:S01]  /*3f90*/  FFMA.FTZ R12, R12, UR9, -R2 ;  /* 0x000000090c0c7c23 */ /* 0x000fe20008010802 */
[----:B----4-:R-:W-:Y:S02]  /*3fa0*/  MOV R7, R162 ;  /* 0x000000a200077202 */ /* 0x010fe40000000f00 */
[----:B------:R-:W-:Y:S01]  /*3fb0*/  @!P0 FSEL R7, R162, -INF , !P3 ;  /* 0xff800000a2078808 */ /* 0x000fe20005800000 */
[----:B------:R-:W-:Y:S01]  /*3fc0*/  MUFU.EX2 R203, R12 ;  /* 0x0000000c00cb7308 */ /* 0x000fe20000000800 */
[C---:B------:R-:W-:Y:S02]  /*3fd0*/  @!P0 ISETP.GE.AND P3, PT, R0.reuse, R5, PT ;  /* 0x000000050000820c */ /* 0x040fe40003f66270 */
[----:B------:R-:W-:Y:S01]  /*3fe0*/  MOV R5, R167 ;  /* 0x000000a700057202 */ /* 0x000fe20000000f00 */
[--C-:B------:R-:W-:Y:S01]  /*3ff0*/  FFMA.FTZ R7, R7, UR9, -R3.reuse ;  /* 0x0000000907077c23 */ /* 0x100fe20008010803 */
[----:B------:R-:W-:Y:S02]  /*4000*/  @!P0 FSEL R5, R167, -INF , !P3 ;  /* 0xff800000a7058808 */ /* 0x000fe40005800000 */
[----:B------:R-:W-:Y:S03]  /*4010*/  @!P0 ISETP.GE.AND P3, PT, R0, R11, PT ;  /* 0x0000000b0000820c */ /* 0x000fe60003f66270 */
[----:B------:R2:W-:Y:S01]  /*4020*/  MUFU.EX2 R196, R7 ;  /* 0x0000000700c47308 */ /* 0x0005e20000000800 */
[----:B------:R-:W-:Y:S01]  /*4030*/  FFMA.FTZ R3, R5, UR9, -R3 ;  /* 0x0000000905037c23 */ /* 0x000fe20008010803 */
[----:B------:R-:W-:Y:S01]  /*4040*/  IMAD.MOV.U32 R5, RZ, RZ, R219 ;  /* 0x000000ffff057224 */ /* 0x000fe200078e00db */
[----:B------:R-:W-:Y:S02]  /*4050*/  @!P0 FSEL R5, R219, -INF , !P3 ;  /* 0xff800000db058808 */ /* 0x000fe40005800000 */
[----:B------:R-:W-:Y:S05]  /*4060*/  @!P0 ISETP.GE.AND P3, PT, R6, R10, PT ;  /* 0x0000000a0600820c */ /* 0x000fea0003f66270 */
[----:B------:R4:W-:Y:S01]  /*4070*/  MUFU.EX2 R195, R3 ;  /* 0x0000000300c37308 */ /* 0x0009e20000000800 */
[----:B--2---:R-:W-:Y:S02]  /*4080*/  MOV R7, R218 ;  /* 0x000000da00077202 */ /* 0x004fe40000000f00 */
[----:B------:R-:W-:Y:S02]  /*4090*/  @!P0 FSEL R7, R218, -INF , !P4 ;  /* 0xff800000da078808 */ /* 0x000fe40006000000 */
[----:B------:R-:W-:Y:S03]  /*40a0*/  @!P0 ISETP.GE.AND P4, PT, R6, R4, PT ;  /* 0x000000040600820c */ /* 0x000fe60003f86270 */
[--C-:B----4-:R-:W-:Y:S01]  /*40b0*/  FFMA.FTZ R3, R7, UR9, -R9.reuse ;  /* 0x0000000907037c23 */ /* 0x110fe20008010809 */
[----:B------:R-:W-:Y:S01]  /*40c0*/  FFMA.FTZ R9, R5, UR9, -R9 ;  /* 0x0000000905097c23 */ /* 0x000fe20008010809 */
[----:B------:R-:W-:Y:S02]  /*40d0*/  IADD3 R5, PT, PT, R152, 0x19000, RZ ;  /* 0x0001900098057810 */ /* 0x000fe40007ffe0ff */
[----:B------:R2:W-:Y:S02]  /*40e0*/  MUFU.EX2 R227, R3 ;  /* 0x0000000300e37308 */ /* 0x0005e40000000800 */
[----:B------:R-:W-:Y:S02]  /*40f0*/  @P2 IADD3 R154, PT, PT, R5, -0x20, RZ ;  /* 0xffffffe0059a2810 */ /* 0x000fe40007ffe0ff */
[----:B---3--:R-:W-:Y:S03]  /*4100*/  MOV R5, R157 ;  /* 0x0000009d00057202 */ /* 0x008fe60000000f00 */
[----:B------:R-:W-:Y:S03]  /*4110*/  IMAD.IADD R155, R245, 0x1, R154 ;  /* 0x00000001f59b7824 */ /* 0x000fe600078e029a */
[----:B------:R-:W3:Y:S01]  /*4120*/  MUFU.EX2 R230, R9 ;  /* 0x0000000900e67308 */ /* 0x000ee20000000800 */
[----:B--2---:R-:W-:Y:S02]  /*4130*/  MOV R3, R158 ;  /* 0x0000009e00037202 */ /* 0x004fe40000000f00 */
[----:B------:R-:W-:Y:S02]  /*4140*/  @!P0 FSEL R3, R158, -INF , !P3 ;  /* 0xff8000009e038808 */ /* 0x000fe40005800000 */
[C---:B------:R-:W-:Y:S03]  /*4150*/  @!P0 ISETP.GE.AND P3, PT, R0.reuse, R10, PT ;  /* 0x0000000a0000820c */ /* 0x040fe60003f66270 */
[--C-:B------:R-:W-:Y:S01]  /*4160*/  FFMA.FTZ R7, R3, UR9, -R8.reuse ;  /* 0x0000000903077c23 */ /* 0x100fe20008010808 */
[----:B------:R-:W-:Y:S02]  /*4170*/  @!P0 FSEL R5, R157, -INF , !P3 ;  /* 0xff8000009d058808 */ /* 0x000fe40005800000 */
[----:B------:R-:W-:Y:S01]  /*4180*/  @!P0 ISETP.GE.AND P3, PT, R0, R4, PT ;  /* 0x000000040000820c */ /* 0x000fe20003f66270 */
[----:B------:R-:W-:Y:S01]  /*4190*/  IMAD.MOV.U32 R4, RZ, RZ, R179 ;  /* 0x000000ffff047224 */ /* 0x000fe200078e00b3 */
[----:B------:R-:W-:Y:S01]  /*41a0*/  F2FP.BF16.F32.PACK_AB R0, R237, R238 ;  /* 0x000000eeed00723e */ /* 0x000fe200000010ff */
[----:B------:R-:W-:Y:S01]  /*41b0*/  FFMA.FTZ R8, R5, UR9, -R8 ;  /* 0x0000000905087c23 */ /* 0x000fe20008010808 */
[----:B------:R-:W-:Y:S01]  /*41c0*/  F2FP.BF16.F32.PACK_AB R3, R234, R235 ;  /* 0x000000ebea03723e */ /* 0x000fe200000010ff */
[----:B------:R-:W-:Y:S01]  /*41d0*/  MUFU.EX2 R185, R7 ;  /* 0x0000000700b97308 */ /* 0x000fe20000000800 */
[----:B------:R-:W-:Y:S01]  /*41e0*/  @!P0 FSEL R4, R179, -INF , !P4 ;  /* 0xff800000b3048808 */ /* 0x000fe20006000000 */
[----:B------:R2:W-:Y:S01]  /*41f0*/  STS [R152+0x19400], R0 ;  /* 0x0194000098007388 */ /* 0x0005e20000000800 */
[----:B-1----:R-:W-:Y:S02]  /*4200*/  MOV R5, R171 ;  /* 0x000000ab00057202 */ /* 0x002fe40000000f00 */
[----:B------:R-:W-:Y:S01]  /*4210*/  @!P0 FSEL R5, R171, -INF , !P3 ;  /* 0xff800000ab058808 */ /* 0x000fe20005800000 */
[----:B------:R1:W-:Y:S01]  /*4220*/  STS [R152+0x19000], R3 ;  /* 0x0190000398007388 */ /* 0x0003e20000000800 */
[--C-:B------:R-:W-:Y:S03]  /*4230*/  FFMA.FTZ R4, R4, UR9, -R2.reuse ;  /* 0x0000000904047c23 */ /* 0x100fe60008010802 */
[----:B------:R-:W4:Y:S01]  /*4240*/  MUFU.EX2 R159, R8 ;  /* 0x00000008009f7308 */ /* 0x000f220000000800 */
[----:B------:R-:W-:Y:S01]  /*4250*/  LEA R148, P0, R233, R148, 0x2 ;  /* 0x00000094e9947211 */ /* 0x000fe200078010ff */
[----:B------:R-:W-:Y:S01]  /*4260*/  FFMA.FTZ R2, R5, UR9, -R2 ;  /* 0x0000000905027c23 */ /* 0x000fe20008010802 */
[----:B------:R-:W-:Y:S02]  /*4270*/  F2FP.BF16.F32.PACK_AB R5, R204, R206 ;  /* 0x000000cecc05723e */ /* 0x000fe400000010ff */
[----:B------:R-:W-:Y:S05]  /*4280*/  LEA.HI.X R149, R233, R149, RZ, 0x2, P0 ;  /* 0x00000095e9957211 */ /* 0x000fea00000f14ff */
[----:B------:R3:W-:Y:S01]  /*4290*/  MUFU.EX2 R200, R4 ;  /* 0x0000000400c87308 */ /* 0x0007e20000000800 */
[----:B------:R-:W4:Y:S04]  /*42a0*/  LDG.E R153, desc[UR38][R148.64] ;  /* 0x0000002694997981 */ /* 0x000f28000c1e1900 */
[----:B------:R-:W4:Y:S05]  /*42b0*/  LDG.E R151, desc[UR38][R148.64+0x20] ;  /* 0x0000202694977981 */ /* 0x000f2a000c1e1900 */
[----:B------:R3:W4:Y:S01]  /*42c0*/  MUFU.EX2 R199, R2 ;  /* 0x0000000200c77308 */ /* 0x0007220000000800 */
[----:B------:R-:W5:Y:S01]  /*42d0*/  LDG.E R150, desc[UR38][R148.64+0x80] ;  /* 0x0000802694967981 */ /* 0x000f62000c1e1900 */
[----:B--2---:R-:W-:Y:S02]  /*42e0*/  F2FP.BF16.F32.PACK_AB R0, R189, R190 ;  /* 0x000000bebd00723e */ /* 0x004fe400000010ff */
[----:B-1----:R-:W-:Y:S03]  /*42f0*/  F2FP.BF16.F32.PACK_AB R3, R231, R232 ;  /* 0x000000e8e703723e */ /* 0x002fe600000010ff */
[----:B------:R1:W-:Y:S01]  /*4300*/  STS [R156+0x19400], R0 ;  /* 0x019400009c007388 */ /* 0x0003e20000000800 */
[----:B---3--:R-:W-:Y:S03]  /*4310*/  F2FP.BF16.F32.PACK_AB R4, R209, R210 ;  /* 0x000000d2d104723e */ /* 0x008fe600000010ff */
[----:B------:R2:W-:Y:S04]  /*4320*/  STS [R156+0x19000], R3 ;  /* 0x019000039c007388 */ /* 0x0005e80000000800 */
[----:B------:R3:W-:Y:S01]  /*4330*/  STS [R152+0x1a000], R5 ;  /* 0x01a0000598007388 */ /* 0x0007e20000000800 */
[----:B------:R-:W-:Y:S03]  /*4340*/  F2FP.BF16.F32.PACK_AB R2, R230, R227 ;  /* 0x000000e3e602723e */ /* 0x000fe600000010ff */
[----:B------:R3:W-:Y:S04]  /*4350*/  STS [R152+0x1a400], R4 ;  /* 0x01a4000498007388 */ /* 0x0007e80000000800 */
[----:B------:R4:W5:Y:S01]  /*4360*/  LDG.E R149, desc[UR38][R148.64+0xa0] ;  /* 0x0000a02694957981 */ /* 0x000962000c1e1900 */
[----:B-1----:R-:W-:Y:S02]  /*4370*/  F2FP.BF16.F32.PACK_AB R0, R207, R208 ;  /* 0x000000d0cf00723e */ /* 0x002fe400000010ff */
[----:B--2---:R-:W-:Y:S03]  /*4380*/  F2FP.BF16.F32.PACK_AB R3, R201, R202 ;  /* 0x000000cac903723e */ /* 0x004fe600000010ff */
[----:B------:R1:W-:Y:S01]  /*4390*/  STS [R156+0x1a400], R0 ;  /* 0x01a400009c007388 */ /* 0x0003e20000000800 */
[----:B---3--:R-:W-:Y:S03]  /*43a0*/  F2FP.BF16.F32.PACK_AB R5, R228, R229 ;  /* 0x000000e5e405723e */ /* 0x008fe600000010ff */
[----:B------:R2:W-:Y:S01]  /*43b0*/  STS [R156+0x1a000], R3 ;  /* 0x01a000039c007388 */ /* 0x0005e20000000800 */
[----:B------:R-:W-:Y:S03]  /*43c0*/  F2FP.BF16.F32.PACK_AB R4, R187, R188 ;  /* 0x000000bcbb04723e */ /* 0x000fe600000010ff */
[----:B------:R-:W-:Y:S04]  /*43d0*/  STS [R154], R5 ;  /* 0x000000059a007388 */ /* 0x000fe80000000800 */
[----:B------:R3:W-:Y:S01]  /*43e0*/  STS [R154+0x400], R4 ;  /* 0x000400049a007388 */ /* 0x0007e20000000800 */
[----:B----4-:R-:W-:Y:S03]  /*43f0*/  IMAD.SHL.U32 R148, R178, 0x40, RZ ;  /* 0x00000040b2947824 */ /* 0x010fe600078e00ff */
[----:B------:R4:W-:Y:S01]  /*4400*/  STS [R155], R2 ;  /* 0x000000029b007388 */ /* 0x0009e20000000800 */
[----:B-1----:R-:W-:Y:S02]  /*4410*/  F2FP.BF16.F32.PACK_AB R0, R159, R185 ;  /* 0x000000b99f00723e */ /* 0x002fe400000010ff */
[----:B--2---:R-:W-:Y:S03]  /*4420*/  F2FP.BF16.F32.PACK_AB R3, R197, R198 ;  /* 0x000000c6c503723e */ /* 0x004fe600000010ff */
[----:B------:R1:W-:Y:S04]  /*4430*/  STS [R155+0x400], R0 ;  /* 0x000400009b007388 */ /* 0x0003e80000000800 */
[----:B------:R2:W-:Y:S01]  /*4440*/  STS [R154+0x1000], R3 ;  /* 0x001000039a007388 */ /* 0x0005e20000000800 */
[----:B---3--:R-:W-:Y:S02]  /*4450*/  F2FP.BF16.F32.PACK_AB R4, R203, R205 ;  /* 0x000000cdcb04723e */ /* 0x008fe400000010ff */
[----:B----4-:R-:W-:Y:S03]  /*4460*/  F2FP.BF16.F32.PACK_AB R2, R199, R200 ;  /* 0x000000c8c702723e */ /* 0x010fe600000010ff */
[----:B------:R-:W-:Y:S04]  /*4470*/  STS [R154+0x1400], R4 ;  /* 0x001400049a007388 */ /* 0x000fe80000000800 */
[----:B------:R3:W-:Y:S01]  /*4480*/  STS [R155+0x1400], R2 ;  /* 0x001400029b007388 */ /* 0x0007e20000000800 */
[----:B-1----:R-:W-:Y:S02]  /*4490*/  LEA R0, R177, UR4, 0x1 ;  /* 0x00000004b1007c11 */ /* 0x002fe4000f8e08ff */
[----:B--2---:R-:W-:Y:S05]  /*44a0*/  F2FP.BF16.F32.PACK_AB R3, R195, R196 ;  /* 0x000000c4c303723e */ /* 0x004fea00000010ff */
[----:B------:R-:W-:Y:S04]  /*44b0*/  STS [R155+0x1000], R3 ;  /* 0x001000039b007388 */ /* 0x000fe80000000800 */
[----:B------:R-:W-:Y:S01]  /*44c0*/  LDSM.16.M88.4 R32, [R0+0x6000] ;  /* 0x006000000020783b */ /* 0x000fe20000000200 */
[----:B---3--:R-:W-:Y:S07]  /*44d0*/  IADD3 R2, PT, PT, R0, R163, RZ ;  /* 0x000000a300027210 */ /* 0x008fee0007ffe0ff */
        /* <DEDUP_REMOVED lines=38> */
[----:B------:R-:W-:Y:S01]  /*4740*/  LDSM.16.M88.4 R140, [R0+0x8800] ;  /* 0x00880000008c783b */ /* 0x000fe20000000200 */
[-C--:B-1----:R-:W-:Y:S08]  /*4750*/  HMMA.16816.F32.BF16 R4, R144, R132.reuse, R4 ;  /* 0x000000849004723c */ /* 0x082ff00000041804 */
[C---:B--2---:R-:W-:Y:S08]  /*4760*/  HMMA.16816.F32.BF16 R8, R136.reuse, R132, R8 ;  /* 0x000000848808723c */ /* 0x044ff00000041808 */
        /* <DEDUP_REMOVED lines=8> */
[----:B------:R-:W1:Y:S08]  /*47f0*/  LDSM.16.M88.4 R132, [R0+0x8000] ;  /* 0x008000000084783b */ /* 0x000e700000000200 */
[----:B------:R-:W-:Y:S01]  /*4800*/  LDSM.16.M88.4 R144, [R174+0x13400] ;  /* 0x01340000ae90783b */ /* 0x000fe20000000200 */
[-C--:B-1----:R-:W-:Y:S08]  /*4810*/  HMMA.16816.F32.BF16 R4, R132, R136.reuse, R4 ;  /* 0x000000888404723c */ /* 0x082ff00000041804 */
        /* <DEDUP_REMOVED lines=10> */
[----:B------:R-:W2:Y:S01]  /*48c0*/  LDSM.16.M88.4 R136, [R174+0x13000] ;  /* 0x01300000ae88783b */ /* 0x000ea20000000200 */
[----:B-1----:R-:W-:Y:S01]  /*48d0*/  FFMA.FTZ R2, -R165, R165, 1 ;  /* 0x3f800000a5027423 */ /* 0x002fe200000101a5 */
[----:B------:R-:W-:Y:S03]  /*48e0*/  SHF.R.U32.HI R165, RZ, 0x1, R178 ;  /* 0x00000001ffa57819 */ /* 0x000fe600000116b2 */
[----:B------:R-:W-:Y:S01]  /*48f0*/  FMUL.FTZ R2, R2, UR10 ;  /* 0x0000000a02027c20 */ /* 0x000fe20008410000 */
[-C--:B--2---:R-:W-:Y:S08]  /*4900*/  HMMA.16816.F32.BF16 R4, R132, R136.reuse, R4 ;  /* 0x000000888404723c */ /* 0x084ff00000041804 */
[C---:B------:R-:W-:Y:S08]  /*4910*/  HMMA.16816.F32.BF16 R8, R140.reuse, R136, R8 ;  /* 0x000000888c08723c */ /* 0x040ff00000041808 */
[-C--:B------:R-:W-:Y:S03]  /*4920*/  HMMA.16816.F32.BF16 R12, R140, R138.reuse, R12 ;  /* 0x0000008a8c0c723c */ /* 0x080fe6000004180c */
[C---:B------:R-:W-:Y:S01]  /*4930*/  FADD.FTZ R3, -R153.reuse, R5 ;  /* 0x0000000599037221 */ /* 0x040fe20000010100 */
[----:B------:R-:W-:Y:S01]  /*4940*/  FADD.FTZ R0, -R153, R4 ;  /* 0x0000000499007221 */ /* 0x000fe20000010100 */
[----:B------:R-:W-:Y:S01]  /*4950*/  FFMA.FTZ R5, -R224, R224, 1 ;  /* 0x3f800000e0057423 */ /* 0x000fe200000101e0 */
[----:B------:R-:W-:Y:S01]  /*4960*/  FFMA.FTZ R4, -R223, R223, 1 ;  /* 0x3f800000df047423 */ /* 0x000fe200000101df */
[----:B------:R-:W-:Y:S01]  /*4970*/  FMUL.FTZ R3, R234, R3 ;  /* 0x00000003ea037220 */ /* 0x000fe20000410000 */
[C---:B------:R-:W-:Y:S04]  /*4980*/  HMMA.16816.F32.BF16 R16, R132.reuse, R138, R16 ;  /* 0x0000008a8410723c */ /* 0x040fe80000041810 */
[----:B------:R-:W-:Y:S01]  /*4990*/  FMUL.FTZ R0, R235, R0 ;  /* 0x00000000eb007220 */ /* 0x000fe20000410000 */
[----:B------:R-:W-:Y:S01]  /*49a0*/  FMUL.FTZ R5, R5, UR10 ;  /* 0x0000000a05057c20 */ /* 0x000fe20008410000 */
[----:B------:R-:W-:Y:S01]  /*49b0*/  FMUL.FTZ R2, R3, R2 ;  /* 0x0000000203027220 */ /* 0x000fe20000410000 */
[----:B------:R-:W-:Y:S01]  /*49c0*/  LOP3.LUT R3, R165, 0x30, RZ, 0xc0, !PT ;  /* 0x00000030a5037812 */ /* 0x000fe200078ec0ff */
[-C--:B------:R-:W-:Y:S03]  /*49d0*/  HMMA.16816.F32.BF16 R20, R132, R144.reuse, R20 ;  /* 0x000000908414723c */ /* 0x080fe60000041814 */
[----:B------:R-:W-:Y:S01]  /*49e0*/  FMUL.FTZ R5, R0, R5 ;  /* 0x0000000500057220 */ /* 0x000fe20000410000 */
[----:B------:R-:W-:Y:S01]  /*49f0*/  LOP3.LUT R3, R3, 0x8, R178, 0xf8, !PT ;  /* 0x0000000803037812 */ /* 0x000fe200078ef8b2 */
[----:B------:R-:W-:Y:S01]  /*4a00*/  FMUL.FTZ R4, R4, UR10 ;  /* 0x0000000a04047c20 */ /* 0x000fe20008410000 */
[C---:B------:R-:W-:Y:S01]  /*4a10*/  FADD.FTZ R6, -R151.reuse, R6 ;  /* 0x0000000697067221 */ /* 0x040fe20000010100 */
[----:B------:R-:W-:Y:S01]  /*4a20*/  FADD.FTZ R7, -R151, R7 ;  /* 0x0000000797077221 */ /* 0x000fe20000010100 */
[C---:B------:R-:W-:Y:S04]  /*4a30*/  HMMA.16816.F32.BF16 R24, R140.reuse, R144, R24 ;  /* 0x000000908c18723c */ /* 0x040fe80000041818 */
[C---:B------:R-:W-:Y:S01]  /*4a40*/  FADD.FTZ R16, -R153.reuse, R16 ;  /* 0x0000001099107221 */ /* 0x040fe20000010100 */
[----:B------:R-:W-:Y:S01]  /*4a50*/  FADD.FTZ R17, -R153, R17 ;  /* 0x0000001199117221 */ /* 0x000fe20000010100 */
[----:B------:R-:W-:Y:S02]  /*4a60*/  LOP3.LUT R3, R3, 0x1c0, R148, 0xf8, !PT ;  /* 0x000001c003037812 */ /* 0x000fe400078ef894 */
[-C--:B------:R-:W-:Y:S03]  /*4a70*/  HMMA.16816.F32.BF16 R28, R140, R146.reuse, R28 ;  /* 0x000000928c1c723c */ /* 0x080fe6000004181c */
[----:B------:R-:W-:Y:S01]  /*4a80*/  FMUL.FTZ R0, R232, R16 ;  /* 0x00000010e8007220 */ /* 0x000fe20000410000 */
[----:B------:R-:W-:Y:S01]  /*4a90*/  FFMA.FTZ R16, -R164, R164, 1 ;  /* 0x3f800000a4107423 */ /* 0x000fe200000101a4 */
[C---:B------:R-:W-:Y:S01]  /*4aa0*/  FADD.FTZ R20, -R153.reuse, R20 ;  /* 0x0000001499147221 */ /* 0x040fe20000010100 */
[----:B------:R-:W-:Y:S02]  /*4ab0*/  SHF.L.U32 R164, R178, 0x3, RZ ;  /* 0x00000003b2a47819 */ /* 0x000fe400000006ff */
[----:B------:R-:W-:Y:S04]  /*4ac0*/  HMMA.16816.F32.BF16 R32, R132, R146, R32 ;  /* 0x000000928420723c */ /* 0x000fe80000041820 */
[----:B------:R-:W-:Y:S01]  /*4ad0*/  FADD.FTZ R133, -R153, R21 ;  /* 0x0000001599857221 */ /* 0x000fe20000010100 */
[----:B------:R-:W-:Y:S01]  /*4ae0*/  FMUL.FTZ R16, R16, UR10 ;  /* 0x0000000a10107c20 */ /* 0x000fe20008410000 */
[----:B------:R-:W-:Y:S01]  /*4af0*/  FMUL.FTZ R132, R231, R17 ;  /* 0x00000011e7847220 */ /* 0x000fe20000410000 */
[----:B------:R-:W-:Y:S01]  /*4b00*/  FMUL.FTZ R21, R229, R20 ;  /* 0x00000014e5157220 */ /* 0x000fe20000410000 */
[----:B------:R-:W-:Y:S01]  /*4b10*/  FFMA.FTZ R17, -R221, R221, 1 ;  /* 0x3f800000dd117423 */ /* 0x000fe200000101dd */
[----:B------:R-:W-:Y:S01]  /*4b20*/  FFMA.FTZ R20, -R220, R220, 1 ;  /* 0x3f800000dc147423 */ /* 0x000fe200000101dc */
[----:B------:R-:W-:Y:S01]  /*4b30*/  FMUL.FTZ R16, R0, R16 ;  /* 0x0000001000107220 */ /* 0x000fe20000410000 */
[----:B------:R-:W-:Y:S01]  /*4b40*/  LOP3.LUT R0, R148, 0x400, RZ, 0xc0, !PT ;  /* 0x0000040094007812 */ /* 0x000fe200078ec0ff */
[----:B------:R-:W-:Y:S01]  /*4b50*/  FMUL.FTZ R133, R228, R133 ;  /* 0x00000085e4857220 */ /* 0x000fe20000410000 */
[----:B------:R-:W-:Y:S01]  /*4b60*/  LOP3.LUT R3, R3, 0x38, R164, 0x78, !PT ;  /* 0x0000003803037812 */ /* 0x000fe200078e78a4 */
[----:B------:R-:W-:Y:S01]  /*4b70*/  FMUL.FTZ R17, R17, UR10 ;  /* 0x0000000a11117c20 */ /* 0x000fe20008410000 */
[----:B------:R-:W-:Y:S01]  /*4b80*/  FMUL.FTZ R20, R20, UR10 ;  /* 0x0000000a14147c20 */ /* 0x000fe20008410000 */
[----:B------:R-:W-:Y:S01]  /*4b90*/  F2FP.BF16.F32.PACK_AB R2, R2, R5 ;  /* 0x000000050202723e */ /* 0x000fe200000010ff */
[----:B------:R-:W-:Y:S01]  /*4ba0*/  FMUL.FTZ R4, R132, R4 ;  /* 0x0000000484047220 */ /* 0x000fe20000410000 */
[----:B------:R-:W-:Y:S01]  /*4bb0*/  LEA R3, R3, R0, 0x1 ;  /* 0x0000000003037211 */ /* 0x000fe200078e08ff */
[----:B------:R-:W-:Y:S01]  /*4bc0*/  FMUL.FTZ R5, R21, R17 ;  /* 0x0000001115057220 */ /* 0x000fe20000410000 */
[----:B------:R-:W-:Y:S01]  /*4bd0*/  FMUL.FTZ R0, R133, R20 ;  /* 0x0000001485007220 */ /* 0x000fe20000410000 */
[----:B------:R-:W-:Y:S01]  /*4be0*/  FADD.FTZ R32, -R153, R32 ;  /* 0x0000002099207221 */ /* 0x000fe20000010100 */
[----:B------:R-:W-:Y:S01]  /*4bf0*/  FFMA.FTZ R17, -R218, R218, 1 ;  /* 0x3f800000da117423 */ /* 0x000fe200000101da */
[----:B------:R-:W-:Y:S01]  /*4c00*/  F2FP.BF16.F32.PACK_AB R4, R4, R16 ;  /* 0x000000100404723e */ /* 0x000fe200000010ff */
[----:B------:R-:W-:Y:S01]  /*4c10*/  FMUL.FTZ R21, R238, R6 ;  /* 0x00000006ee157220 */ /* 0x000fe20000410000 */
[----:B------:R-:W-:Y:S01]  /*4c20*/  F2FP.BF16.F32.PACK_AB R20, R0, R5 ;  /* 0x000000050014723e */ /* 0x000fe200000010ff */
[----:B------:R-:W-:Y:S01]  /*4c30*/  FMUL.FTZ R0, R227, R32 ;  /* 0x00000020e3007220 */ /* 0x000fe20000410000 */
[----:B------:R-:W-:Y:S01]  /*4c40*/  FMUL.FTZ R17, R17, UR10 ;  /* 0x0000000a11117c20 */ /* 0x000fe20008410000 */
[----:B------:R-:W-:Y:S01]  /*4c50*/  FADD.FTZ R33, -R153, R33 ;  /* 0x0000002199217221 */ /* 0x000fe20000010100 */
[----:B------:R-:W-:Y:S01]  /*4c60*/  FFMA.FTZ R16, -R219, R219, 1 ;  /* 0x3f800000db107423 */ /* 0x000fe200000101db */
[----:B------:R-:W-:Y:S01]  /*4c70*/  FFMA.FTZ R6, -R225, R225, 1 ;  /* 0x3f800000e1067423 */ /* 0x000fe200000101e1 */
[----:B------:R-:W-:Y:S01]  /*4c80*/  FMUL.FTZ R17, R0, R17 ;  /* 0x0000001100117220 */ /* 0x000fe20000410000 */
[----:B------:R-:W-:Y:S01]  /*4c90*/  FMUL.FTZ R0, R237, R7 ;  /* 0x00000007ed007220 */ /* 0x000fe20000410000 */
[----:B------:R-:W-:Y:S01]  /*4ca0*/  FFMA.FTZ R7, -R226, R226, 1 ;  /* 0x3f800000e2077423 */ /* 0x000fe200000101e2 */
[----:B------:R-:W-:Y:S01]  /*4cb0*/  FMUL.FTZ R5, R230, R33 ;  /* 0x00000021e6057220 */ /* 0x000fe20000410000 */
[----:B------:R-:W-:Y:S01]  /*4cc0*/  FMUL.FTZ R16, R16, UR10 ;  /* 0x0000000a10107c20 */ /* 0x000fe20008410000 */
[----:B------:R-:W-:Y:S01]  /*4cd0*/  FMUL.FTZ R6, R6, UR10 ;  /* 0x0000000a06067c20 */ /* 0x000fe20008410000 */
[----:B------:R-:W-:Y:S02]  /*4ce0*/  FMUL.FTZ R7, R7, UR10 ;  /* 0x0000000a07077c20 */ /* 0x000fe40008410000 */
        /* <DEDUP_REMOVED lines=23> */
.L_x_726:
[----:B------:R2:W-:Y:S01]  /*4e60*/  STS [R152+0x15000], R2 ;  /* 0x0150000298007388 */ /* 0x0005e20000000800 */
[----:B------:R-:W-:Y:S01]  /*4e70*/  FADD.FTZ R22, -R151, R22 ;  /* 0x0000001697167221 */ /* 0x000fe20000010100 */
[----:B------:R-:W-:Y:S01]  /*4e80*/  FFMA.FTZ R5, -R161, R161, 1 ;  /* 0x3f800000a1057423 */ /* 0x000fe200000101a1 */
[C---:B------:R-:W-:Y:S01]  /*4e90*/  FADD.FTZ R23, -R151.reuse, R23 ;  /* 0x0000001797177221 */ /* 0x040fe20000010100 */
[----:B------:R-:W-:Y:S01]  /*4ea0*/  FFMA.FTZ R0, -R160, R160, 1 ;  /* 0x3f800000a0007423 */ /* 0x000fe200000101a0 */
[C---:B------:R-:W-:Y:S01]  /*4eb0*/  FADD.FTZ R18, -R151.reuse, R18 ;  /* 0x0000001297127221 */ /* 0x040fe20000010100 */
[----:B------:R-:W-:Y:S01]  /*4ec0*/  FADD.FTZ R19, -R151, R19 ;  /* 0x0000001397137221 */ /* 0x000fe20000010100 */
[----:B------:R-:W-:Y:S01]  /*4ed0*/  FMUL.FTZ R22, R188, R22 ;  /* 0x00000016bc167220 */ /* 0x000fe20000410000 */
[----:B------:R-:W-:Y:S01]  /*4ee0*/  FMUL.FTZ R5, R5, UR10 ;  /* 0x0000000a05057c20 */ /* 0x000fe20008410000 */
[----:B------:R-:W-:Y:S01]  /*4ef0*/  FMUL.FTZ R23, R187, R23 ;  /* 0x00000017bb177220 */ /* 0x000fe20000410000 */
[----:B------:R-:W-:Y:S01]  /*4f00*/  FMUL.FTZ R0, R0, UR10 ;  /* 0x0000000a00007c20 */ /* 0x000fe20008410000 */
[----:B------:R-:W-:Y:S01]  /*4f10*/  FMUL.FTZ R18, R190, R18 ;  /* 0x00000012be127220 */ /* 0x000fe20000410000 */
[----:B------:R-:W-:Y:S01]  /*4f20*/  FMUL.FTZ R19, R189, R19 ;  /* 0x00000013bd137220 */ /* 0x000fe20000410000 */
[----:B------:R-:W-:Y:S01]  /*4f30*/  F2FP.BF16.F32.PACK_AB R17, R16, R17 ;  /* 0x000000111011723e */ /* 0x000fe200000010ff */
[----:B------:R-:W-:Y:S01]  /*4f40*/  FMUL.FTZ R22, R22, R5 ;  /* 0x0000000516167220 */ /* 0x000fe20000410000 */
[----:B------:R-:W-:Y:S01]  /*4f50*/  FMUL.FTZ R16, R23, R0 ;  /* 0x0000000017107220 */ /* 0x000fe20000410000 */
[----:B------:R-:W-:Y:S01]  /*4f60*/  FFMA.FTZ R5, -R158, R158, 1 ;  /* 0x3f8000009e057423 */ /* 0x000fe2000001019e */
[----:B------:R-:W-:Y:S01]  /*4f70*/  FFMA.FTZ R0, -R157, R157, 1 ;  /* 0x3f8000009d007423 */ /* 0x000fe2000001019d */
[C---:B------:R-:W-:Y:S01]  /*4f80*/  FADD.FTZ R34, -R151.reuse, R34 ;  /* 0x0000002297227221 */ /* 0x040fe20000010100 */
[----:B------:R-:W-:Y:S01]  /*4f90*/  FADD.FTZ R35, -R151, R35 ;  /* 0x0000002397237221 */ /* 0x000fe20000010100 */
[C---:B-----5:R-:W-:Y:S01]  /*4fa0*/  FADD.FTZ R8, -R150.reuse, R8 ;  /* 0x0000000896087221 */ /* 0x060fe20000010100 */
[----:B------:R-:W-:Y:S01]  /*4fb0*/  FADD.FTZ R9, -R150, R9 ;  /* 0x0000000996097221 */ /* 0x000fe20000010100 */
[----:B------:R-:W-:Y:S01]  /*4fc0*/  FMUL.FTZ R34, R185, R34 ;  /* 0x00000022b9227220 */ /* 0x000fe20000410000 */
[----:B------:R-:W-:Y:S01]  /*4fd0*/  FMUL.FTZ R35, R159, R35 ;  /* 0x000000239f237220 */ /* 0x000fe20000410000 */
[----:B------:R-:W-:Y:S01]  /*4fe0*/  FMUL.FTZ R8, R206, R8 ;  /* 0x00000008ce087220 */ /* 0x000fe20000410000 */
[----:B--2---:R-:W-:Y:S01]  /*4ff0*/  F2FP.BF16.F32.PACK_AB R2, R6, R7 ;  /* 0x000000070602723e */ /* 0x004fe200000010ff */
[----:B------:R-:W-:Y:S01]  /*5000*/  FFMA.FTZ R7, -R168, R168, 1 ;  /* 0x3f800000a8077423 */ /* 0x000fe200000101a8 */
[----:B------:R-:W-:Y:S01]  /*5010*/  FFMA.FTZ R6, -R166, R166, 1 ;  /* 0x3f800000a6067423 */ /* 0x000fe200000101a6 */
[----:B------:R-:W-:Y:S01]  /*5020*/  FMUL.FTZ R9, R204, R9 ;  /* 0x00000009cc097220 */ /* 0x000fe20000410000 */
[----:B------:R-:W-:Y:S01]  /*5030*/  FADD.FTZ R13, -R150, R13 ;  /* 0x0000000d960d7221 */ /* 0x000fe20000010100 */
[----:B------:R-:W-:Y:S01]  /*5040*/  FMUL.FTZ R7, R7, UR10 ;  /* 0x0000000a07077c20 */ /* 0x000fe20008410000 */
[----:B------:R-:W-:Y:S01]  /*5050*/  FMUL.FTZ R6, R6, UR10 ;  /* 0x0000000a06067c20 */ /* 0x000fe20008410000 */
[----:B------:R2:W-:Y:S01]  /*5060*/  STS [R152+0x15400], R2 ;  /* 0x0154000298007388 */ /* 0x0005e20000000800 */
[----:B------:R-:W-:Y:S01]  /*5070*/  FADD.FTZ R12, -R150, R12 ;  /* 0x0000000c960c7221 */ /* 0x000fe20000010100 */
[----:B------:R-:W-:Y:S01]  /*5080*/  FMUL.FTZ R18, R18, R7 ;  /* 0x0000000712127220 */ /* 0x000fe20000410000 */
[----:B------:R-:W-:Y:S01]  /*5090*/  FMUL.FTZ R19, R19, R6 ;  /* 0x0000000613137220 */ /* 0x000fe20000410000 */
[----:B------:R-:W-:Y:S01]  /*50a0*/  FMUL.FTZ R6, R5, UR10 ;  /* 0x0000000a05067c20 */ /* 0x000fe20008410000 */
[----:B------:R-:W-:Y:S01]  /*50b0*/  FMUL.FTZ R5, R0, UR10 ;  /* 0x0000000a00057c20 */ /* 0x000fe20008410000 */
[----:B------:R3:W-:Y:S01]  /*50c0*/  STS [R156+0x15000], R4 ;  /* 0x015000049c007388 */ /* 0x0007e20000000800 */
[----:B------:R-:W-:Y:S01]  /*50d0*/  FFMA.FTZ R7, -R186, R186, 1 ;  /* 0x3f800000ba077423 */ /* 0x000fe200000101ba */
[----:B------:R-:W-:Y:S01]  /*50e0*/  F2FP.BF16.F32.PACK_AB R0, R19, R18 ;  /* 0x000000121300723e */ /* 0x000fe200000010ff */
[----:B------:R-:W-:Y:S01]  /*50f0*/  FMUL.FTZ R34, R34, R6 ;  /* 0x0000000622227220 */ /* 0x000fe20000410000 */
[----:B------:R-:W-:Y:S01]  /*5100*/  FFMA.FTZ R6, -R184, R184, 1 ;  /* 0x3f800000b8067423 */ /* 0x000fe200000101b8 */
[----:B------:R-:W-:Y:S01]  /*5110*/  FMUL.FTZ R35, R35, R5 ;  /* 0x0000000523237220 */ /* 0x000fe20000410000 */
[----:B------:R-:W-:Y:S01]  /*5120*/  FFMA.FTZ R5, -R181, R181, 1 ;  /* 0x3f800000b5057423 */ /* 0x000fe200000101b5 */
[----:B------:R4:W-:Y:S01]  /*5130*/  STS [R156+0x15400], R0 ;  /* 0x015400009c007388 */ /* 0x0009e20000000800 */
[----:B------:R-:W-:Y:S01]  /*5140*/  FMUL.FTZ R19, R7, UR10 ;  /* 0x0000000a07137c20 */ /* 0x000fe20008410000 */
[----:B------:R-:W-:Y:S01]  /*5150*/  FMUL.FTZ R18, R6, UR10 ;  /* 0x0000000a06127c20 */ /* 0x000fe20008410000 */
[----:B------:R-:W-:Y:S01]  /*5160*/  FMUL.FTZ R7, R5, UR10 ;  /* 0x0000000a05077c20 */ /* 0x000fe20008410000 */
[----:B------:R-:W-:Y:S01]  /*5170*/  FMUL.FTZ R13, R201, R13 ;  /* 0x0000000dc90d7220 */ /* 0x000fe20000410000 */
[----:B------:R-:W-:Y:S01]  /*5180*/  FMUL.FTZ R8, R8, R19 ;  /* 0x0000001308087220 */ /* 0x000fe20000410000 */
[----:B------:R-:W-:Y:S01]  /*5190*/  FMUL.FTZ R5, R9, R18 ;  /* 0x0000001209057220 */ /* 0x000fe20000410000 */
[----:B------:R-:W-:Y:S01]  /*51a0*/  FMUL.FTZ R12, R202, R12 ;  /* 0x0000000cca0c7220 */ /* 0x000fe20000410000 */
[C---:B------:R-:W-:Y:S01]  /*51b0*/  FADD.FTZ R29, -R150.reuse, R29 ;  /* 0x0000001d961d7221 */ /* 0x040fe20000010100 */
[C---:B------:R-:W-:Y:S01]  /*51c0*/  FADD.FTZ R28, -R150.reuse, R28 ;  /* 0x0000001c961c7221 */ /* 0x040fe20000010100 */
[----:B------:R-:W-:Y:S01]  /*51d0*/  FADD.FTZ R24, -R150, R24 ;  /* 0x0000001896187221 */ /* 0x000fe20000010100 */
[----:B------:R-:W-:Y:S01]  /*51e0*/  FADD.FTZ R11, -R149, R11 ;  /* 0x0000000b950b7221 */ /* 0x000fe20000010100 */
[----:B--2---:R-:W-:Y:S01]  /*51f0*/  FFMA.FTZ R2, -R180, R180, 1 ;  /* 0x3f800000b4027423 */ /* 0x004fe200000101b4 */
[----:B------:R-:W-:Y:S01]  /*5200*/  FMUL.FTZ R29, R195, R29 ;  /* 0x0000001dc31d7220 */ /* 0x000fe20000410000 */
[----:B------:R-:W-:Y:S01]  /*5210*/  FMUL.FTZ R28, R196, R28 ;  /* 0x0000001cc41c7220 */ /* 0x000fe20000410000 */
[----:B------:R-:W-:Y:S01]  /*5220*/  FMUL.FTZ R24, R198, R24 ;  /* 0x00000018c6187220 */ /* 0x000fe20000410000 */
[----:B------:R-:W-:Y:S01]  /*5230*/  FMUL.FTZ R6, R2, UR10 ;  /* 0x0000000a02067c20 */ /* 0x000fe20008410000 */
[----:B------:R-:W-:Y:S01]  /*5240*/  FMUL.FTZ R2, R12, R7 ;  /* 0x000000070c027220 */ /* 0x000fe20000410000 */
[----:B---3--:R-:W-:Y:S01]  /*5250*/  FFMA.FTZ R4, -R162, R162, 1 ;  /* 0x3f800000a2047423 */ /* 0x008fe200000101a2 */
[----:B------:R-:W-:Y:S01]  /*5260*/  FADD.FTZ R10, -R149, R10 ;  /* 0x0000000a950a7221 */ /* 0x000fe20000010100 */
[----:B------:R-:W-:Y:S01]  /*5270*/  FMUL.FTZ R9, R13, R6 ;  /* 0x000000060d097220 */ /* 0x000fe20000410000 */
[----:B------:R-:W-:Y:S01]  /*5280*/  FMUL.FTZ R11, R209, R11 ;  /* 0x0000000bd10b7220 */ /* 0x000fe20000410000 */
[----:B------:R-:W-:Y:S01]  /*5290*/  FMUL.FTZ R4, R4, UR10 ;  /* 0x0000000a04047c20 */ /* 0x000fe20008410000 */
[----:B------:R-:W-:Y:S01]  /*52a0*/  FMUL.FTZ R10, R210, R10 ;  /* 0x0000000ad20a7220 */ /* 0x000fe20000410000 */
[----:B------:R-:W-:Y:S01]  /*52b0*/  FADD.FTZ R15, -R149, R15 ;  /* 0x0000000f950f7221 */ /* 0x000fe20000010100 */
[----:B----4-:R-:W-:Y:S01]  /*52c0*/  F2FP.BF16.F32.PACK_AB R0, R5, R8 ;  /* 0x000000080500723e */ /* 0x010fe200000010ff */
[----:B------:R-:W-:Y:S01]  /*52d0*/  FFMA.FTZ R5, -R170, R170, 1 ;  /* 0x3f800000aa057423 */ /* 0x000fe200000101aa */
[----:B------:R-:W-:Y:S01]  /*52e0*/  F2FP.BF16.F32.PACK_AB R9, R9, R2 ;  /* 0x000000020909723e */ /* 0x000fe200000010ff */
[----:B------:R-:W-:Y:S01]  /*52f0*/  FFMA.FTZ R2, -R169, R169, 1 ;  /* 0x3f800000a9027423 */ /* 0x000fe200000101a9 */
[----:B------:R-:W-:Y:S01]  /*5300*/  FMUL.FTZ R28, R28, R4 ;  /* 0x000000041c1c7220 */ /* 0x000fe20000410000 */
[----:B------:R2:W-:Y:S01]  /*5310*/  STS [R152+0x16000], R0 ;  /* 0x0160000098007388 */ /* 0x0005e20000000800 */
[----:B------:R-:W-:Y:S01]  /*5320*/  FMUL.FTZ R5, R5, UR10 ;  /* 0x0000000a05057c20 */ /* 0x000fe20008410000 */
[----:B------:R-:W-:Y:S01]  /*5330*/  FMUL.FTZ R8, R2, UR10 ;  /* 0x0000000a02087c20 */ /* 0x000fe20008410000 */
[----:B------:R-:W-:Y:S01]  /*5340*/  FFMA.FTZ R2, -R167, R167, 1 ;  /* 0x3f800000a7027423 */ /* 0x000fe200000101a7 */
[----:B------:R-:W-:Y:S01]  /*5350*/  FFMA.FTZ R4, -R194, R194, 1 ;  /* 0x3f800000c2047423 */ /* 0x000fe200000101c2 */
[----:B------:R-:W-:Y:S01]  /*5360*/  FMUL.FTZ R24, R24, R5 ;  /* 0x0000000518187220 */ /* 0x000fe20000410000 */
[----:B------:R-:W-:Y:S01]  /*5370*/  FADD.FTZ R14, -R149, R14 ;  /* 0x0000000e950e7221 */ /* 0x000fe20000010100 */
[----:B------:R-:W-:Y:S01]  /*5380*/  FMUL.FTZ R2, R2, UR10 ;  /* 0x0000000a02027c20 */ /* 0x000fe20008410000 */
[----:B------:R-:W-:Y:S01]  /*5390*/  FMUL.FTZ R5, R4, UR10 ;  /* 0x0000000a04057c20 */ /* 0x000fe20008410000 */
[----:B------:R-:W-:Y:S01]  /*53a0*/  FFMA.FTZ R4, -R192, R192, 1 ;  /* 0x3f800000c0047423 */ /* 0x000fe200000101c0 */
[----:B------:R-:W-:Y:S01]  /*53b0*/  FMUL.FTZ R15, R207, R15 ;  /* 0x0000000fcf0f7220 */ /* 0x000fe20000410000 */
[----:B------:R-:W-:Y:S01]  /*53c0*/  FMUL.FTZ R7, R29, R2 ;  /* 0x000000021d077220 */ /* 0x000fe20000410000 */
[----:B------:R-:W-:Y:S01]  /*53d0*/  FFMA.FTZ R2, -R193, R193, 1 ;  /* 0x3f800000c1027423 */ /* 0x000fe200000101c1 */
[----:B------:R-:W-:Y:S01]  /*53e0*/  FMUL.FTZ R10, R10, R5 ;  /* 0x000000050a0a7220 */ /* 0x000fe20000410000 */
[----:B------:R-:W-:Y:S01]  /*53f0*/  FMUL.FTZ R14, R208, R14 ;  /* 0x0000000ed00e7220 */ /* 0x000fe20000410000 */
[----:B------:R-:W-:Y:S01]  /*5400*/  FMUL.FTZ R4, R4, UR10 ;  /* 0x0000000a04047c20 */ /* 0x000fe20008410000 */
[----:B------:R-:W-:Y:S01]  /*5410*/  FMUL.FTZ R6, R2, UR10 ;  /* 0x0000000a02067c20 */ /* 0x000fe20008410000 */
[----:B------:R-:W-:Y:S01]  /*5420*/  FFMA.FTZ R2, -R191, R191, 1 ;  /* 0x3f800000bf027423 */ /* 0x000fe200000101bf */
[----:B------:R-:W-:Y:S01]  /*5430*/  FADD.FTZ R30, -R149, R30 ;  /* 0x0000001e951e7221 */ /* 0x000fe20000010100 */
[----:B------:R-:W-:Y:S01]  /*5440*/  FMUL.FTZ R14, R14, R4 ;  /* 0x000000040e0e7220 */ /* 0x000fe20000410000 */
[----:B------:R-:W-:Y:S01]  /*5450*/  FMUL.FTZ R6, R11, R6 ;  /* 0x000000060b067220 */ /* 0x000fe20000410000 */
[----:B------:R-:W-:Y:S01]  /*5460*/  FMUL.FTZ R2, R2, UR10 ;  /* 0x0000000a02027c20 */ /* 0x000fe20008410000 */
[----:B------:R-:W-:Y:S01]  /*5470*/  FADD.FTZ R4, -R149, R26 ;  /* 0x0000001a95047221 */ /* 0x000fe20000010100 */
[----:B------:R-:W-:Y:S01]  /*5480*/  FMUL.FTZ R30, R200, R30 ;  /* 0x0000001ec81e7220 */ /* 0x000fe20000410000 */
[----:B------:R-:W-:Y:S01]  /*5490*/  FADD.FTZ R25, -R150, R25 ;  /* 0x0000001996197221 */ /* 0x000fe20000010100 */
[----:B--2---:R-:W-:Y:S01]  /*54a0*/  FFMA.FTZ R0, -R182, R182, 1 ;  /* 0x3f800000b6007423 */ /* 0x004fe200000101b6 */
[----:B------:R-:W-:Y:S01]  /*54b0*/  FMUL.FTZ R15, R15, R2 ;  /* 0x000000020f0f7220 */ /* 0x000fe20000410000 */
[----:B------:R-:W-:Y:S01]  /*54c0*/  F2FP.BF16.F32.PACK_AB R6, R6, R10 ;  /* 0x0000000a0606723e */ /* 0x000fe200000010ff */
[----:B------:R-:W-:Y:S01]  /*54d0*/  FFMA.FTZ R2, -R183, R183, 1 ;  /* 0x3f800000b7027423 */ /* 0x000fe200000101b7 */
[----:B------:R-:W-:Y:S01]  /*54e0*/  FMUL.FTZ R10, R0, UR10 ;  /* 0x0000000a000a7c20 */ /* 0x000fe20008410000 */
[----:B------:R-:W-:Y:S01]  /*54f0*/  FFMA.FTZ R0, -R179, R179, 1 ;  /* 0x3f800000b3007423 */ /* 0x000fe200000101b3 */
[----:B------:R-:W-:Y:S01]  /*5500*/  FMUL.FTZ R4, R205, R4 ;  /* 0x00000004cd047220 */ /* 0x000fe20000410000 */
[----:B------:R-:W-:Y:S01]  /*5510*/  FMUL.FTZ R5, R2, UR10 ;  /* 0x0000000a02057c20 */ /* 0x000fe20008410000 */
[----:B------:R-:W-:Y:S01]  /*5520*/  FADD.FTZ R27, -R149, R27 ;  /* 0x0000001b951b7221 */ /* 0x000fe20000010100 */
[----:B------:R-:W-:Y:S01]  /*5530*/  FMUL.FTZ R2, R0, UR10 ;  /* 0x0000000a00027c20 */ /* 0x000fe20008410000 */
[----:B------:R-:W-:Y:S01]  /*5540*/  STS [R152+0x16400], R6 ;  /* 0x0164000698007388 */ /* 0x000fe20000000800 */
[----:B------:R-:W-:Y:S01]  /*5550*/  FMUL.FTZ R10, R4, R10 ;  /* 0x0000000a040a7220 */ /* 0x000fe20000410000 */
[----:B------:R-:W-:Y:S01]  /*5560*/  FFMA.FTZ R4, -R171, R171, 1 ;  /* 0x3f800000ab047423 */ /* 0x000fe200000101ab */
[----:B------:R-:W-:Y:S01]  /*5570*/  FMUL.FTZ R30, R30, R2 ;  /* 0x000000021e1e7220 */ /* 0x000fe20000410000 */
[----:B------:R-:W-:Y:S01]  /*5580*/  F2FP.BF16.F32.PACK_AB R2, R15, R14 ;  /* 0x0000000e0f02723e */ /* 0x000fe200000010ff */
[----:B------:R-:W-:Y:S01]  /*5590*/  FMUL.FTZ R25, R197, R25 ;  /* 0x00000019c5197220 */ /* 0x000fe20000410000 */
[----:B------:R-:W-:Y:S01]  /*55a0*/  FMUL.FTZ R27, R203, R27 ;  /* 0x0000001bcb1b7220 */ /* 0x000fe20000410000 */
[----:B------:R-:W-:Y:S01]  /*55b0*/  FADD.FTZ R31, -R149, R31 ;  /* 0x0000001f951f7221 */ /* 0x000fe20000010100 */
[----:B------:R-:W-:Y:S01]  /*55c0*/  F2FP.BF16.F32.PACK_AB R16, R16, R22 ;  /* 0x000000161010723e */ /* 0x000fe200000010ff */
[----:B------:R-:W-:Y:S01]  /*55d0*/  STS [R156+0x16000], R9 ;  /* 0x016000099c007388 */ /* 0x000fe20000000800 */
[----:B------:R-:W-:Y:S01]  /*55e0*/  FMUL.FTZ R11, R4, UR10 ;  /* 0x0000000a040b7c20 */ /* 0x000fe20008410000 */
[----:B------:R-:W-:Y:S01]  /*55f0*/  FMUL.FTZ R8, R25, R8 ;  /* 0x0000000819087220 */ /* 0x000fe20000410000 */
[----:B------:R-:W-:Y:S01]  /*5600*/  FMUL.FTZ R31, R199, R31 ;  /* 0x0000001fc71f7220 */ /* 0x000fe20000410000 */
[----:B------:R2:W-:Y:S01]  /*5610*/  STS [R156+0x16400], R2 ;  /* 0x016400029c007388 */ /* 0x0005e20000000800 */
[----:B------:R-:W-:Y:S01]  /*5620*/  FMUL.FTZ R4, R27, R5 ;  /* 0x000000051b047220 */ /* 0x000fe20000410000 */
[----:B------:R-:W-:Y:S01]  /*5630*/  F2FP.BF16.F32.PACK_AB R12, R35, R34 ;  /* 0x00000022230c723e */ /* 0x000fe200000010ff */
[----:B------:R-:W-:Y:S01]  /*5640*/  FMUL.FTZ R5, R31, R11 ;  /* 0x0000000b1f057220 */ /* 0x000fe20000410000 */
[----:B------:R-:W-:Y:S01]  /*5650*/  STS [R154+-0x4000], R20 ;  /* 0xffc000149a007388 */ /* 0x000fe20000000800 */
[----:B------:R-:W-:Y:S01]  /*5660*/  F2FP.BF16.F32.PACK_AB R8, R8, R24 ;  /* 0x000000180808723e */ /* 0x000fe200000010ff */
[----:B------:R-:W-:Y:S01]  /*5670*/  IMAD R186, R236, UR8, RZ ;  /* 0x00000008ecba7c24 */ /* 0x000fe2000f8e02ff */
[----:B------:R-:W-:Y:S01]  /*5680*/  F2FP.BF16.F32.PACK_AB R4, R4, R10 ;  /* 0x0000000a0404723e */ /* 0x000fe200000010ff */
[----:B------:R-:W-:Y:S01]  /*5690*/  STS [R154+-0x3c00], R16 ;  /* 0xffc400109a007388 */ /* 0x000fe20000000800 */
[----:B------:R-:W-:Y:S02]  /*56a0*/  F2FP.BF16.F32.PACK_AB R7, R7, R28 ;  /* 0x0000001c0707723e */ /* 0x000fe400000010ff */
[----:B------:R-:W-:Y:S01]  /*56b0*/  F2FP.BF16.F32.PACK_AB R5, R5, R30 ;  /* 0x0000001e0505723e */ /* 0x000fe200000010ff */
[----:B------:R-:W-:Y:S01]  /*56c0*/  STS [R155+-0x4000], R17 ;  /* 0xffc000119b007388 */ /* 0x000fe20000000800 */
[--C-:B------:R-:W-:Y:S02]  /*56d0*/  SHF.R.U32.HI R0, RZ, 0x4, R178.reuse ;  /* 0x00000004ff007819 */ /* 0x100fe400000116b2 */
[----:B------:R-:W-:Y:S01]  /*56e0*/  SHF.L.U32 R149, R178, 0x5, RZ ;  /* 0x00000005b2957819 */ /* 0x000fe200000006ff */
[----:B------:R-:W-:Y:S01]  /*56f0*/  STS [R155+-0x3c00], R12 ;  /* 0xffc4000c9b007388 */ /* 0x000fe20000000800 */
[----:B------:R-:W-:Y:S02]  /*5700*/  LOP3.LUT R166, R0, 0x8, RZ, 0xc0, !PT ;  /* 0x0000000800a67812 */ /* 0x000fe400078ec0ff */
[----:B------:R-:W-:Y:S01]  /*5710*/  SHF.L.U32 R167, R178, 0x2, RZ ;  /* 0x00000002b2a77819 */ /* 0x000fe200000006ff */
[----:B------:R-:W-:Y:S01]  /*5720*/  STS [R154+-0x3000], R8 ;  /* 0xffd000089a007388 */ /* 0x000fe20000000800 */
[--C-:B------:R-:W-:Y:S03]  /*5730*/  LOP3.LUT R0, R166, 0x10, R178.reuse, 0xf8, !PT ;  /* 0x00000010a6007812 */ /* 0x100fe600078ef8b2 */
[----:B------:R-:W-:Y:S01]  /*5740*/  STS [R154+-0x2c00], R4 ;  /* 0xffd400049a007388 */ /* 0x000fe20000000800 */
[----:B------:R-:W-:Y:S02]  /*5750*/  LOP3.LUT R0, R0, 0xc0, R149, 0xf8, !PT ;  /* 0x000000c000007812 */ /* 0x000fe400078ef895 */
[----:B--2---:R-:W-:Y:S01]  /*5760*/  LEA R2, -R186, RZ, 0x6 ;  /* 0x000000ffba027211 */ /* 0x004fe200078e31ff */
[----:B------:R-:W-:Y:S01]  /*5770*/  STS [R155+-0x3000], R7 ;  /* 0xffd000079b007388 */ /* 0x000fe20000000800 */
[----:B------:R-:W-:Y:S03]  /*5780*/  LOP3.LUT R0, R0, 0x18, R167, 0x78, !PT ;  /* 0x0000001800007812 */ /* 0x000fe600078e78a7 */
[----:B------:R-:W-:Y:S01]  /*5790*/  STS [R155+-0x2c00], R5 ;  /* 0xffd400059b007388 */ /* 0x000fe20000000800 */
[----:B------:R-:W-:Y:S01]  /*57a0*/  LOP3.LUT R0, R0, 0x120, R149, 0xf8, !PT ;  /* 0x0000012000007812 */ /* 0x000fe200078ef895 */
[----:B------:R-:W-:Y:S03]  /*57b0*/  BAR.SYNC.DEFER_BLOCKING 0x0 ;  /* 0x0000000000007b1d */ /* 0x000fe60000010000 */
[----:B------:R-:W-:Y:S03]  /*57c0*/  LEA R0, R0, UR4, 0x1 ;  /* 0x0000000400007c11 */ /* 0x000fe6000f8e08ff */
        /* <DEDUP_REMOVED lines=57> */
[----:B------:R-:W-:Y:S02]  /*5b60*/  LOP3.LUT R4, R164, 0xd8, RZ, 0xc0, !PT ;  /* 0x000000d8a4047812 */ /* 0x000fe400078ec0ff */
[----:B------:R-:W-:Y:S02]  /*5b70*/  LEA R6, P0, R2, R212, 0x2 ;  /* 0x000000d402067211 */ /* 0x000fe400078010ff */
[-C--:B----4-:R-:W-:Y:S05]  /*5b80*/  HMMA.16816.F32.BF16 R36, R132, R136.reuse, R36 ;  /* 0x000000888424723c */ /* 0x090fea0000041824 */
[----:B------:R-:W-:Y:S02]  /*5b90*/  LOP3.LUT R4, R4, 0x18, R178, 0x78, !PT ;  /* 0x0000001804047812 */ /* 0x000fe400078e78b2 */
[----:B------:R-:W-:Y:S01]  /*5ba0*/  MOV R212, R6 ;  /* 0x0000000600d47202 */ /* 0x000fe20000000f00 */
[C---:B------:R-:W-:Y:S04]  /*5bb0*/  HMMA.16816.F32.BF16 R40, R140.reuse, R136, R40 ;  /* 0x000000888c28723c */ /* 0x040fe80000041828 */
[----:B------:R-:W-:Y:S02]  /*5bc0*/  LOP3.LUT R5, R4, 0x1f20, R164, 0xf8, !PT ;  /* 0x00001f2004057812 */ /* 0x000fe400078ef8a4 */
[----:B------:R-:W-:Y:S02]  /*5bd0*/  LEA.HI.X.SX32 R4, R2, R213, 0x2, P0 ;  /* 0x000000d502047211 */ /* 0x000fe400000f16ff */
[-C--:B------:R-:W-:Y:S03]  /*5be0*/  HMMA.16816.F32.BF16 R44, R140, R138.reuse, R44 ;  /* 0x0000008a8c2c723c */ /* 0x080fe6000004182c */
[----:B------:R-:W-:Y:S02]  /*5bf0*/  LOP3.LUT R2, R148, 0x1c0, RZ, 0xc0, !PT ;  /* 0x000001c094027812 */ /* 0x000fe400078ec0ff */
[----:B------:R-:W-:Y:S02]  /*5c00*/  LEA R179, R5, UR4, 0x1 ;  /* 0x0000000405b37c11 */ /* 0x000fe4000f8e08ff */
[----:B------:R-:W-:Y:S01]  /*5c10*/  MOV R213, R4 ;  /* 0x0000000400d57202 */ /* 0x000fe20000000f00 */
        /* <DEDUP_REMOVED lines=25> */
.L_x_727:
[----:B------:R-:W-:Y:S01]  /*5db0*/  LOP3.LUT R4, R148, 0x200, RZ, 0xc0, !PT ;  /* 0x0000020094047812 */ /* 0x000fe200078ec0ff */
[----:B------:R-:W-:Y:S01]  /*5dc0*/  LDSM.16.MT88.4 R8, [R0+0x9000] ;  /* 0x009000000008783b */ /* 0x000fe20000004200 */
[----:B------:R-:W-:Y:S01]  /*5dd0*/  LOP3.LUT R2, R2, 0x38, R164, 0xf8, !PT ;  /* 0x0000003802027812 */ /* 0x000fe200078ef8a4 */
[----:B------:R-:W-:Y:S01]  /*5de0*/  IMAD.U32 R180, RZ, RZ, UR52 ;  /* 0x00000034ffb47e24 */ /* 0x000fe2000f8e00ff */
[----:B------:R-:W-:Y:S01]  /*5df0*/  LOP3.LUT R4, R4, 0xc00, R149, 0xf8, !PT ;  /* 0x00000c0004047812 */ /* 0x000fe200078ef895 */
[----:B------:R-:W-:Y:S01]  /*5e00*/  LDSM.16.MT88.4 R16, [R0+0xb000] ;  /* 0x00b000000010783b */ /* 0x000fe20000004200 */
[----:B------:R-:W-:Y:S01]  /*5e10*/  LOP3.LUT R2, R2, 0x8, R165, 0x78, !PT ;  /* 0x0000000802027812 */ /* 0x000fe200078e78a5 */
[----:B------:R-:W-:Y:S01]  /*5e20*/  VIADD R211, R211, 0xffffffc0 ;  /* 0xffffffc0d3d37836 */ /* 0x000fe20000000000 */
[----:B------:R-:W-:Y:S01]  /*5e30*/  PLOP3.LUT P4, PT, PT, PT, UP0, 0x80, 0x8 ;  /* 0x000000000008781c */ /* 0x000fe20003f8f008 */
[----:B------:R-:W-:Y:S01]  /*5e40*/  LDSM.16.MT88.4 R28, [R0+0xd000] ;  /* 0x00d00000001c783b */ /* 0x000fe20000004200 */
[----:B------:R-:W-:Y:S01]  /*5e50*/  LOP3.LUT R2, R4, R2, RZ, 0xfc, !PT ;  /* 0x0000000204027212 */ /* 0x000fe200078efcff */
[----:B------:R-:W-:Y:S01]  /*5e60*/  @UP0 UIADD3 UR14, UP1, UPT, UR58, -0x100, URZ ;  /* 0xffffff003a0e0890 */ /* 0x000fe2000ff3e0ff */
[----:B------:R-:W-:Y:S01]  /*5e70*/  LEA R180, P0, R180, R212, 0x2 ;  /* 0x000000d4b4b47211 */ /* 0x000fe200078010ff */
[----:B------:R-:W-:Y:S01]  /*5e80*/  LDSM.16.MT88.4 R132, [R0+0x9400] ;  /* 0x009400000084783b */ /* 0x000fe20000004200 */
[----:B------:R-:W-:Y:S01]  /*5e90*/  LEA R2, R2, UR4, 0x1 ;  /* 0x0000000402027c11 */ /* 0x000fe2000f8e08ff */
[----:B------:R-:W-:Y:S02]  /*5ea0*/  @UP0 UIADD3.X UR13, UPT, UPT, UR59, -0x1, URZ, UP1, !UPT ;  /* 0xffffffff3b0d0890 */ /* 0x000fe40008ffe4ff */
[----:B------:R-:W-:Y:S01]  /*5eb0*/  LDSM.16.MT88.4 R136, [R0+0xb400] ;  /* 0x00b400000088783b */ /* 0x000fe20000004200 */
[----:B------:R-:W-:Y:S01]  /*5ec0*/  @UP0 UIADD3 UR60, UP1, UPT, UR60, -0x100, URZ ;  /* 0xffffff003c3c0890 */ /* 0x000fe2000ff3e0ff */
[C---:B------:R-:W-:Y:S01]  /*5ed0*/  IMAD.IADD R161, R2.reuse, 0x1, R176 ;  /* 0x0000000102a17824 */ /* 0x040fe200078e02b0 */
[----:B------:R-:W-:Y:S01]  /*5ee0*/  ULOP3.LUT UR5, UR45, 0x1, URZ, 0xc0, !UPT ;  /* 0x000000012d057892 */ /* 0x000fe2000f8ec0ff */
[----:B------:R-:W2:Y:S01]  /*5ef0*/  LDSM.16.M88.4 R24, [R2+0x15000] ;  /* 0x015000000218783b */ /* 0x000ea20000000200 */
[C---:B------:R-:W-:Y:S01]  /*5f00*/  VIADD R160, R2.reuse, 0x15040 ;  /* 0x0001504002a07836 */ /* 0x040fe20000000000 */
[----:B------:R-:W-:Y:S01]  /*5f10*/  @P4 LOP3.LUT R165, R165, 0x10, RZ, 0xc0, !PT ;  /* 0x00000010a5a54812 */ /* 0x000fe200078ec0ff */
[----:B------:R-:W-:Y:S01]  /*5f20*/  @UP0 UIADD3.X UR61, UPT, UPT, UR61, -0x1, URZ, UP1, !UPT ;  /* 0xffffffff3d3d0890 */ /* 0x000fe20008ffe4ff */
[----:B------:R-:W3:Y:S01]  /*5f30*/  LDSM.16.M88.4 R32, [R161+0x15000] ;  /* 0x01500000a120783b */ /* 0x000ee20000000200 */
[----:B------:R-:W-:Y:S03]  /*5f40*/  UISETP.NE.U32.AND UP1, UPT, UR5, 0x1, UPT ;  /* 0x000000010500788c */ /* 0x000fe6000bf25070 */
[----:B------:R-:W4:Y:S03]  /*5f50*/  LDSM.16.MT88.4 R140, [R0+0xd400] ;  /* 0x00d40000008c783b */ /* 0x000f260000004200 */
[----:B------:R-:W-:Y:S01]  /*5f60*/  PLOP3.LUT P3, PT, PT, PT, UP1, 0x80, 0x8 ;  /* 0x000000000008781c */ /* 0x000fe20003f6f018 */
[----:B------:R-:W-:Y:S04]  /*5f70*/  LDSM.16.MT88.4 R144, [R0+0x9800] ;  /* 0x009800000090783b */ /* 0x000fe80000004200 */
        /* <DEDUP_REMOVED lines=25> */
[----:B------:R2:W-:Y:S07]  /*6110*/  LDSM.16.M88.4 R144, [R2+0x17000] ;  /* 0x017000000290783b */ /* 0x0005ee0000000200 */
[C---:B------:R-:W-:Y:S08]  /*6120*/  HMMA.16816.F32.BF16 R12, R28.reuse, R148, R12 ;  /* 0x000000941c0c723c */ /* 0x040ff0000004180c */
[C---:B------:R-:W-:Y:S01]  /*6130*/  HMMA.16816.F32.BF16 R16, R28.reuse, R150, R16 ;  /* 0x000000961c10723c */ /* 0x040fe20000041810 */
[----:B------:R-:W4:Y:S07]  /*6140*/  LDSM.16.MT88.4 R148, [R0+0xa000] ;  /* 0x00a000000094783b */ /* 0x000f2e0000004200 */
[C---:B---3--:R-:W-:Y:S01]  /*6150*/  HMMA.16816.F32.BF16 R20, R28.reuse, R132, R20 ;  /* 0x000000841c14723c */ /* 0x048fe20000041814 */
[----:B--2---:R-:W-:Y:S05]  /*6160*/  IMAD.U32 R2, RZ, RZ, UR52 ;  /* 0x00000034ff027e24 */ /* 0x004fea000f8e00ff */
[----:B------:R-:W-:Y:S02]  /*6170*/  LEA.HI.X.SX32 R181, R2, R213, 0x2, P0 ;  /* 0x000000d502b57211 */ /* 0x000fe400000f16ff */
[----:B------:R-:W-:Y:S01]  /*6180*/  HMMA.16816.F32.BF16 R24, R28, R134, R24 ;  /* 0x000000861c18723c */ /* 0x000fe20000041818 */
[----:B------:R-:W2:Y:S02]  /*6190*/  LDSM.16.MT88.4 R28, [R0+0xe000] ;  /* 0x00e00000001c783b */ /* 0x000ea40000004200 */
[C---:B------:R-:W-:Y:S02]  /*61a0*/  LEA R170, P0, R186.reuse, R180, 0x5 ;  /* 0x000000b4baaa7211 */ /* 0x040fe400078028ff */
[----:B------:R-:W-:Y:S02]  /*61b0*/  LDSM.16.MT88.4 R132, [R0+0xa400] ;  /* 0x00a400000084783b */ /* 0x000fe40000004200 */
[C---:B------:R-:W-:Y:S01]  /*61c0*/  LEA.HI.X.SX32 R171, R186.reuse, R181, 0x5, P0 ;  /* 0x000000b5baab7211 */ /* 0x040fe200000f2eff */
[C---:B-1----:R-:W-:Y:S05]  /*61d0*/  HMMA.16816.F32.BF16 R4, R136.reuse, R152, R4 ;  /* 0x000000988804723c */ /* 0x042fea0000041804 */
[C---:B------:R-:W-:Y:S03]  /*61e0*/  LEA R168, P0, R186.reuse, R170, 0x5 ;  /* 0x000000aabaa87211 */ /* 0x040fe600078028ff */
[C---:B------:R-:W-:Y:S03]  /*61f0*/  HMMA.16816.F32.BF16 R8, R136.reuse, R154, R8 ;  /* 0x0000009a8808723c */ /* 0x040fe60000041808 */
[C---:B------:R-:W-:Y:S05]  /*6200*/  LEA.HI.X.SX32 R169, R186.reuse, R171, 0x5, P0 ;  /* 0x000000abbaa97211 */ /* 0x040fea00000f2eff */
[C---:B----4-:R-:W-:Y:S08]  /*6210*/  HMMA.16816.F32.BF16 R12, R136.reuse, R32, R12 ;  /* 0x00000020880c723c */ /* 0x050ff0000004180c */
[C---:B------:R-:W-:Y:S01]  /*6220*/  HMMA.16816.F32.BF16 R16, R136.reuse, R34, R16 ;  /* 0x000000228810723c */ /* 0x040fe20000041810 */
[----:B------:R-:W1:Y:S07]  /*6230*/  LDSM.16.M88.4 R32, [R161+0x17000] ;  /* 0x01700000a120783b */ /* 0x000e6e0000000200 */
        /* <DEDUP_REMOVED lines=8> */
[C---:B--2---:R-:W-:Y:S08]  /*62c0*/  HMMA.16816.F32.BF16 R20, R144.reuse, R28, R20 ;  /* 0x0000001c9014723c */ /* 0x044ff00000041814 */
[----:B------:R-:W-:Y:S01]  /*62d0*/  HMMA.16816.F32.BF16 R24, R144, R30, R24 ;  /* 0x0000001e9018723c */ /* 0x000fe20000041818 */
[----:B------:R-:W2:Y:S07]  /*62e0*/  LDSM.16.MT88.4 R28, [R0+0xe400] ;  /* 0x00e40000001c783b */ /* 0x000eae0000004200 */
[C---:B-1----:R-:W-:Y:S08]  /*62f0*/  HMMA.16816.F32.BF16 R4, R32.reuse, R132, R4 ;  /* 0x000000842004723c */ /* 0x042ff00000041804 */
[C---:B------:R-:W-:Y:S01]  /*6300*/  HMMA.16816.F32.BF16 R8, R32.reuse, R134, R8 ;  /* 0x000000862008723c */ /* 0x040fe20000041808 */
[----:B------:R1:W4:Y:S07]  /*6310*/  LDSM.16.M88.4 R132, [R160+0x2000] ;  /* 0x00200000a084783b */ /* 0x00032e0000000200 */
[C---:B---3--:R-:W-:Y:S08]  /*6320*/  HMMA.16816.F32.BF16 R12, R32.reuse, R136, R12 ;  /* 0x00000088200c723c */ /* 0x048ff0000004180c */
[C---:B------:R-:W-:Y:S01]  /*6330*/  HMMA.16816.F32.BF16 R16, R32.reuse, R138, R16 ;  /* 0x0000008a2010723c */ /* 0x040fe20000041810 */
[----:B------:R-:W3:Y:S02]  /*6340*/  LDSM.16.MT88.4 R136, [R0+0xc800] ;  /* 0x00c800000088783b */ /* 0x000ee40000004200 */
[C---:B-1----:R-:W-:Y:S05]  /*6350*/  LEA R160, P0, R186.reuse, R168, 0x5 ;  /* 0x000000a8baa07211 */ /* 0x042fea00078028ff */
[C---:B--2---:R-:W-:Y:S03]  /*6360*/  HMMA.16816.F32.BF16 R20, R32.reuse, R28, R20 ;  /* 0x0000001c2014723c */ /* 0x044fe60000041814 */
        /* <DEDUP_REMOVED lines=333> */
.L_x_729:
        /* <DEDUP_REMOVED lines=12> */
.L_x_730:
[----:B------:R-:W2:Y:S01]  /*7900*/  LDCU.64 UR8, c[0x0][0x5c8] ;  /* 0x0000b900ff0877ac */ /* 0x000ea20008000a00 */
[----:B------:R-:W-:-:S04]  /*7910*/  UIADD3 UR5, UPT, UPT, UR40, UR43, URZ ;  /* 0x0000002b28057290 */ /* 0x000fc8000fffe0ff */
[----:B--2---:R-:W-:Y:S02]  /*7920*/  UIMAD.WIDE.U32 UR18, UR5, UR8, URZ ;  /* 0x00000008051272a5 */ /* 0x004fe4000f8e00ff */
[----:B------:R-:W-:-:S04]  /*7930*/  UIMAD UR5, UR5, UR9, URZ ;  /* 0x00000009050572a4 */ /* 0x000fc8000f8e02ff */
[----:B------:R-:W-:-:S06]  /*7940*/  UIADD3 UR5, UPT, UPT, UR19, UR5, URZ ;  /* 0x0000000513057290 */ /* 0x000fcc000fffe0ff */
[----:B-1----:R-:W-:-:S07]  /*7950*/  MOV R22, UR5 ;  /* 0x0000000500167c02 */ /* 0x002fce0008000f00 */
.L_x_731:
[----:B------:R-:W-:Y:S01]  /*7960*/  BAR.SYNC.DEFER_BLOCKING 0x0 ;  /* 0x0000000000007b1d */ /* 0x000fe20000010000 */
[----:B------:R-:W-:Y:S01]  /*7970*/  USHF.L.U32 UR5, UR41, 0x7, URZ ;  /* 0x0000000729057899 */ /* 0x000fe200080006ff */
[----:B------:R-:W-:Y:S01]  /*7980*/  SHF.R.U32.HI R178, RZ, 0x2, R178 ;  /* 0x00000002ffb27819 */ /* 0x000fe200000116b2 */
[----:B------:R-:W-:Y:S01]  /*7990*/  USHF.L.U32 UR13, UR41, 0x7, URZ ;  /* 0x00000007290d7899 */ /* 0x000fe200080006ff */
[----:B------:R-:W-:Y:S01]  /*79a0*/  IMAD.U32 R23, RZ, RZ, UR8 ;  /* 0x00000008ff177e24 */ /* 0x000fe2000f8e00ff */
[----:B------:R-:W-:-:S03]  /*79b0*/  UIMAD.WIDE.U32 UR20, UR5, UR10, URZ ;  /* 0x0000000a051472a5 */ /* 0x000fc6000f8e00ff */
[----:B------:R-:W1:Y:S01]  /*79c0*/  LDC.64 R4, c[0x0][0x5d8] ;  /* 0x00017600ff047b82 */ /* 0x000e620000000a00 */
[----:B------:R-:W-:Y:S01]  /*79d0*/  USHF.R.S32.HI UR14, URZ, 0x1f, UR5 ;  /* 0x0000001fff0e7899 */ /* 0x000fe20008011405 */
[C---:B------:R-:W-:Y:S01]  /*79e0*/  VIADD R6, R178.reuse, 0x40 ;  /* 0x00000040b2067836 */ /* 0x040fe20000000000 */
[----:B------:R-:W-:Y:S01]  /*79f0*/  UIADD3 UR37, UPT, UPT, -UR13, UR37, URZ ;  /* 0x000000250d257290 */ /* 0x000fe2000fffe1ff */
[----:B------:R-:W-:Y:S01]  /*7a00*/  BSSY.RECONVERGENT B0, `(.L_x_732) ;  /* 0x0000026000007945 */ /* 0x000fe20003800200 */
[----:B------:R-:W-:Y:S01]  /*7a10*/  IMAD.U32 R2, RZ, RZ, UR20 ;  /* 0x00000014ff027e24 */ /* 0x000fe2000f8e00ff */
[----:B------:R-:W-:Y:S01]  /*7a20*/  UIMAD UR12, UR14, UR10, URZ ;  /* 0x0000000a0e0c72a4 */ /* 0x000fe2000f8e02ff */
[----:B------:R-:W-:Y:S01]  /*7a30*/  IMAD.U32 R3, RZ, RZ, UR21 ;  /* 0x00000015ff037e24 */ /* 0x000fe2000f8e00ff */
[----:B------:R-:W2:Y:S01]  /*7a40*/  LDC.64 R56, c[0x0][0x5e0] ;  /* 0x00017800ff387b82 */ /* 0x000ea20000000a00 */
[----:B------:R-:W-:Y:S01]  /*7a50*/  ISETP.GE.AND P1, PT, R178, UR37, PT ;  /* 0x00000025b2007c0c */ /* 0x000fe2000bf26270 */
[----:B------:R-:W-:Y:S01]  /*7a60*/  UIMAD UR12, UR5, UR11, UR12 ;  /* 0x0000000b050c72a4 */ /* 0x000fe2000f8e020c */
[----:B------:R-:W-:-:S02]  /*7a70*/  LOP3.LUT R0, R2, 0x18, R164, 0xf8, !PT ;  /* 0x0000001802007812 */ /* 0x000fc400078ef8a4 */
[----:B------:R-:W-:Y:S02]  /*7a80*/  ISETP.GE.AND P3, PT, R6, UR37, PT ;  /* 0x0000002506007c0c */ /* 0x000fe4000bf66270 */
[----:B------:R-:W-:Y:S01]  /*7a90*/  IADD3 R2, P0, PT, R0, UR16, RZ ;  /* 0x0000001000027c10 */ /* 0x000fe2000ff1e0ff */
[----:B------:R-:W-:Y:S01]  /*7aa0*/  IMAD.U32 R0, RZ, RZ, UR12 ;  /* 0x0000000cff007e24 */ /* 0x000fe2000f8e00ff */
[----:B------:R-:W-:Y:S01]  /*7ab0*/  LOP3.LUT R164, R164, 0x18, RZ, 0xc0, !PT ;  /* 0x00000018a4a47812 */ /* 0x000fe200078ec0ff */
        /* <DEDUP_REMOVED lines=13> */
[----:B------:R-:W2:Y:S01]  /*7b90*/  LDS.128 R12, [R179+0xb000] ;  /* 0x00b00000b30c7984 */ /* 0x000ea20000000c00 */
[----:B------:R-:W4:Y:S01]  /*7ba0*/  LDCU.64 UR12, c[0x0][0x560] ;  /* 0x0000ac00ff0c77ac */ /* 0x000f220008000a00 */
[----:B------:R-:W-:Y:S02]  /*7bb0*/  MOV R2, R6 ;  /* 0x0000000600027202 */ /* 0x000fe40000000f00 */
[----:B------:R-:W3:Y:S01]  /*7bc0*/  LDS.128 R8, [R179+0x9000] ;  /* 0x00900000b3087984 */ /* 0x000ee20000000c00 */
[----:B------:R-:W-:-:S03]  /*7bd0*/  MOV R3, R20 ;  /* 0x0000001400037202 */ /* 0x000fc60000000f00 */
[----:B------:R-:W1:Y:S01]  /*7be0*/  LDS.128 R16, [R179+0xd000] ;  /* 0x00d00000b3107984 */ /* 0x000e620000000c00 */
[----:B------:R-:W-:-:S04]  /*7bf0*/  IMAD.WIDE.U32 R4, R178, UR10, R2 ;  /* 0x0000000ab2047c25 */ /* 0x000fc8000f8e0002 */
[----:B------:R-:W-:Y:S01]  /*7c00*/  IMAD R0, R178, UR11, R5 ;  /* 0x0000000bb2007c24 */ /* 0x000fe2000f8e0205 */
[----:B----4-:R-:W-:-:S04]  /*7c10*/  LEA R2, P2, R4, UR12, 0x1 ;  /* 0x0000000c04027c11 */ /* 0x010fc8000f8408ff */
[----:B------:R-:W-:-:S05]  /*7c20*/  LEA.HI.X R3, R4, UR13, R0, 0x1, P2 ;  /* 0x0000000d04037c11 */ /* 0x000fca00090f0c00 */
[----:B--2---:R2:W-:Y:S04]  /*7c30*/  STG.E.128 desc[UR38][R2.64+0x40], R12 ;  /* 0x0000400c02007986 */ /* 0x0045e8000c101d26 */
[----:B---3--:R2:W-:Y:S04]  /*7c40*/  STG.E.128 desc[UR38][R2.64], R8 ;  /* 0x0000000802007986 */ /* 0x0085e8000c101d26 */
[----:B-1----:R2:W-:Y:S02]  /*7c50*/  STG.E.128 desc[UR38][R2.64+0x80], R16 ;  /* 0x0000801002007986 */ /* 0x0025e4000c101d26 */
.L_x_733:
[----:B------:R-:W-:Y:S05]  /*7c60*/  BSYNC.RECONVERGENT B0 ;  /* 0x0000000000007941 */ /* 0x000fea0003800200 */
.L_x_732:
[----:B--2---:R2:W4:Y:S01]  /*7c70*/  LDS.128 R8, [R179+0xe000] ;  /* 0x00e00000b3087984 */ /* 0x0045220000000c00 */
[----:B------:R-:W-:Y:S01]  /*7c80*/  BSSY.RECONVERGENT B0, `(.L_x_734) ;  /* 0x000000f000007945 */ /* 0x000fe20003800200 */
[----:B------:R-:W-:-:S03]  /*7c90*/  IADD3.X R12, PT, PT, RZ, RZ, RZ, P0, !PT ;  /* 0x000000ffff0c7210 */ /* 0x000fc600007fe4ff */
[----:B------:R-:W-:Y:S05]  /*7ca0*/  @P3 BRA `(.L_x_735) ;  /* 0x0000000000303947 */ /* 0x000fea0003800000 */
[----:B------:R-:W3:Y:S01]  /*7cb0*/  LDCU.64 UR12, c[0x0][0x560] ;  /* 0x0000ac00ff0c77ac */ /* 0x000ee20008000a00 */
[----:B------:R-:W-:Y:S01]  /*7cc0*/  MOV R2, R6 ;  /* 0x0000000600027202 */ /* 0x000fe20000000f00 */
        /* <DEDUP_REMOVED lines=8> */
[----:B------:R3:W-:Y:S04]  /*7d50*/  STG.E.128 desc[UR38][R2.64+0x40], R24 ;  /* 0x0000401802007986 */ /* 0x0007e8000c101d26 */
[----:B----4-:R3:W-:Y:S02]  /*7d60*/  STG.E.128 desc[UR38][R2.64+0x80], R8 ;  /* 0x0000800802007986 */ /* 0x0107e4000c101d26 */
.L_x_735:
[----:B------:R-:W-:Y:S05]  /*7d70*/  BSYNC.RECONVERGENT B0 ;  /* 0x0000000000007941 */ /* 0x000fea0003800200 */
.L_x_734:
        /* <DEDUP_REMOVED lines=11> */
[----:B------:R-:W3:Y:S01]  /*7e30*/  LDCU.64 UR10, c[0x0][0x568] ;  /* 0x0000ad00ff0a77ac */ /* 0x000ee20008000a00 */
[----:B------:R-:W-:Y:S02]  /*7e40*/  MOV R2, R4 ;  /* 0x0000000400027202 */ /* 0x000fe40000000f00 */
[----:B------:R-:W-:-:S03]  /*7e50*/  MOV R3, R0 ;  /* 0x0000000000037202 */ /* 0x000fc60000000f00 */
[----:B------:R-:W-:-:S04]  /*7e60*/  IMAD.WIDE.U32 R6, R178, UR8, R2 ;  /* 0x00000008b2067c25 */ /* 0x000fc8000f8e0002 */
[----:B------:R-:W-:Y:S01]  /*7e70*/  IMAD R3, R178, UR9, R7 ;  /* 0x00000009b2037c24 */ /* 0x000fe2000f8e0207 */
[----:B---3--:R-:W-:-:S04]  /*7e80*/  LEA R2, P0, R6, UR10, 0x1 ;  /* 0x0000000a06027c11 */ /* 0x008fc8000f8008ff */
[----:B------:R-:W-:-:S05]  /*7e90*/  LEA.HI.X R3, R6, UR11, R3, 0x1, P0 ;  /* 0x0000000b06037c11 */ /* 0x000fca00080f0c03 */
[----:B------:R3:W-:Y:S04]  /*7ea0*/  STG.E.128 desc[UR38][R2.64], R40 ;  /* 0x0000002802007986 */ /* 0x0007e8000c101d26 */
[----:B-1----:R3:W-:Y:S04]  /*7eb0*/  STG.E.128 desc[UR38][R2.64+0x40], R36 ;  /* 0x0000402402007986 */ /* 0x0027e8000c101d26 */
[----:B------:R3:W-:Y:S02]  /*7ec0*/  STG.E.128 desc[UR38][R2.64+0x80], R32 ;  /* 0x0000802002007986 */ /* 0x0007e4000c101d26 */
.L_x_737:
[----:B------:R-:W-:Y:S05]  /*7ed0*/  BSYNC.RECONVERGENT B0 ;  /* 0x0000000000007941 */ /* 0x000fea0003800200 */
.L_x_736:
[----:B------:R-:W-:Y:S05]  /*7ee0*/  @P3 BRA `(.L_x_725) ;  /* 0x0000000000303947 */ /* 0x000fea0003800000 */
[----:B------:R-:W1:Y:S01]  /*7ef0*/  LDCU.64 UR10, c[0x0][0x568] ;  /* 0x0000ad00ff0a77ac */ /* 0x000e620008000a00 */
[----:B---3--:R-:W-:Y:S01]  /*7f00*/  MOV R2, R4 ;  /* 0x0000000400027202 */ /* 0x008fe20000000f00 */
[----:B------:R-:W-:Y:S01]  /*7f10*/  IMAD R6, R12, UR8, RZ ;  /* 0x000000080c067c24 */ /* 0x000fe2000f8e02ff */
[----:B------:R-:W-:-:S03]  /*7f20*/  MOV R3, R0 ;  /* 0x0000000000037202 */ /* 0x000fc60000000f00 */
[C---:B------:R-:W-:Y:S02]  /*7f30*/  IMAD R0, R21.reuse, UR9, R6 ;  /* 0x0000000915007c24 */ /* 0x040fe4000f8e0206 */
[----:B------:R-:W-:-:S05]  /*7f40*/  IMAD.WIDE.U32 R4, R21, UR8, R2 ;  /* 0x0000000815047c25 */ /* 0x000fca000f8e0002 */
[----:B------:R-:W-:Y:S02]  /*7f50*/  IADD3 R0, PT, PT, R0, R5, RZ ;  /* 0x0000000500007210 */ /* 0x000fe40007ffe0ff */
[----:B-1----:R-:W-:-:S04]  /*7f60*/  LEA R2, P0, R4, UR10, 0x1 ;  /* 0x0000000a04027c11 */ /* 0x002fc8000f8008ff */
[----:B------:R-:W-:-:S05]  /*7f70*/  LEA.HI.X R3, R4, UR11, R0, 0x1, P0 ;  /* 0x0000000b04037c11 */ /* 0x000fca00080f0c00 */
[----:B------:R1:W-:Y:S04]  /*7f80*/  STG.E.128 desc[UR38][R2.64], R52 ;  /* 0x0000003402007986 */ /* 0x0003e8000c101d26 */
[----:B------:R1:W-:Y:S04]  /*7f90*/  STG.E.128 desc[UR38][R2.64+0x40], R48 ;  /* 0x0000403002007986 */ /* 0x0003e8000c101d26 */
[----:B------:R1:W-:Y:S02]  /*7fa0*/  STG.E.128 desc[UR38][R2.64+0x80], R44 ;  /* 0x0000802c02007986 */ /* 0x0003e4000c101d26 */
.L_x_725:
[----:B------:R-:W-:Y:S05]  /*7fb0*/  BSYNC.RECONVERGENT B1 ;  /* 0x0000000000017941 */ /* 0x000fea0003800200 */
.L_x_703:
[----:B------:R-:W2:Y:S01]  /*7fc0*/  LDCU UR8, c[0x0][0x438] ;  /* 0x00008700ff0877ac */ /* 0x000ea20008000800 */
[----:B------:R-:W4:Y:S01]  /*7fd0*/  LDCU UR9, c[0x0][0x370] ;  /* 0x00006e00ff0977ac */ /* 0x000f220008000800 */
[----:B------:R-:W-:Y:S01]  /*7fe0*/  UMOV UR10, UR23 ;  /* 0x00000017000a7c82 */ /* 0x000fe20008000000 */
        /* <DEDUP_REMOVED lines=8> */
.L_x_739:
        /* <DEDUP_REMOVED lines=9> */
.L_x_896:


//--------------------- .text._ZN5flash44flash_bwd_dq_dk_dv_loop_seqk_parallel_kernelI23Flash_bwd_kernel_traitsILi96ELi64ELi128ELi8ELi2ELi4ELi4ELb0ELb0EN7cutlass10bfloat16_tE19Flash_kernel_traitsILi96ELi64ELi128ELi8ES3_EELb1ELb1ELb0ELb1ELb0ELb0ELb0EEEvNS_16Flash_bwd_paramsE --------------------------
	.section	.text._ZN5flash44flash_bwd_dq_dk_dv_loop_seqk_parallel_kernelI23Flash_bwd_kernel_traitsILi96ELi64ELi128ELi8ELi2ELi4ELi4ELb0ELb0EN7cutlass10bfloat16_tE19Flash_kernel_traitsILi96ELi64ELi128ELi8ES3_EELb1ELb1ELb0ELb1ELb0ELb0ELb0EEEvNS_16Flash_bwd_paramsE,"ax",@progbits
	.align	128
        .global         _ZN5flash44flash_bwd_dq_dk_dv_loop_seqk_parallel_kernelI23Flash_bwd_kernel_traitsILi96ELi64ELi128ELi8ELi2ELi4ELi4ELb0ELb0EN7cutlass10bfloat16_tE19Flash_kernel_traitsILi96ELi64ELi128ELi8ES3_EELb1ELb1ELb0ELb1ELb0ELb0ELb0EEEvNS_16Flash_bwd_paramsE
        .type           _ZN5flash44flash_bwd_dq_dk_dv_loop_seqk_parallel_kernelI23Flash_bwd_kernel_traitsILi96ELi64ELi128ELi8ELi2ELi4ELi4ELb0ELb0EN7cutlass10bfloat16_tE19Flash_kernel_traitsILi96ELi64ELi128ELi8ES3_EELb1ELb1ELb0ELb1ELb0ELb0ELb0EEEvNS_16Flash_bwd_paramsE,@function
        .size           _ZN5flash44flash_bwd_dq_dk_dv_loop_seqk_parallel_kernelI23Flash_bwd_kernel_traitsILi96ELi64ELi128ELi8ELi2ELi4ELi4ELb0ELb0EN7cutlass10bfloat16_tE19Flash_kernel_traitsILi96ELi64ELi128ELi8ES3_EELb1ELb1ELb0ELb1ELb0ELb0ELb0EEEvNS_16Flash_bwd_paramsE,(.L_x_897 - _ZN5flash44flash_bwd_dq_dk_dv_loop_seqk_parallel_kernelI23Flash_bwd_kernel_traitsILi96ELi64ELi128ELi8ELi2ELi4ELi4ELb0ELb0EN7cutlass10bfloat16_tE19Flash_kernel_traitsILi96ELi64ELi128ELi8ES3_EELb1ELb1ELb0ELb1ELb0ELb0ELb0EEEvNS_16Flash_bwd_paramsE)
        .other          _ZN5flash44flash_bwd_dq_dk_dv_loop_seqk_parallel_kernelI23Flash_bwd_kernel_traitsILi96ELi64ELi128ELi8ELi2ELi4ELi4ELb0ELb0EN7cutlass10bfloat16_tE19Flash_kernel_traitsILi96ELi64ELi128ELi8ES3_EELb1ELb1ELb0ELb1ELb0ELb0ELb0EEEvNS_16Flash_bwd_paramsE,@"STO_CUDA_ENTRY STV_DEFAULT"
_ZN5flash44flash_bwd_dq_dk_dv_loop_seqk_parallel_kernelI23Flash_bwd_kernel_traitsILi96ELi64ELi128ELi8ELi2ELi4ELi4ELb0ELb0EN7cutlass10bfloat16_tE19Flash_kernel_traitsILi96ELi64ELi128ELi8ES3_EELb1ELb1ELb0ELb1ELb0ELb0ELb0EEEvNS_16Flash_bwd_paramsE:
.text._ZN5flash44flash_bwd_dq_dk_dv_loop_seqk_parallel_kernelI23Flash_bwd_kernel_traitsILi96ELi64ELi128ELi8ELi2ELi4ELi4ELb0ELb0EN7cutlass10bfloat16_tE19Flash_kernel_traitsILi96ELi64ELi128ELi8ES3_EELb1ELb1ELb0ELb1ELb0ELb0ELb0EEEvNS_16Flash_bwd_paramsE:
        /* <DEDUP_REMOVED lines=12> */
[----:B------:R-:W-:Y:S01]  /*00c0*/  IMAD.U32 R230, RZ, RZ, UR9 ;  /* 0x00000009ffe67e24 */ /* 0x000fe2000f8e00ff */
[----:B------:R-:W-:Y:S01]  /*00d0*/  UMOV UR12, 0x400 ;  /* 0x00000400000c7882 */ /* 0x000fe20000000000 */
[----:B------:R-:W-:Y:S01]  /*00e0*/  UMOV UR5, 0x400 ;  /* 0x0000040000057882 */ /* 0x000fe20000000000 */
[----:B------:R-:W-:-:S03]  /*00f0*/  UMOV UR11, 0x400 ;  /* 0x00000400000b7882 */ /* 0x000fc60000000000 */
[----:B------:R-:W4:Y:S01]  /*0100*/  S2UR UR4, SR_CgaCtaId ;  /* 0x00000000000479c3 */ /* 0x000f220000008800 */
[----:B------:R-:W1:Y:S01]  /*0110*/  LDCU.64 UR26, c[0x0][0x358] ;  /* 0x00006b00ff1a77ac */ /* 0x000e620008000a00 */
[----:B------:R-:W1:Y:S06]  /*0120*/  LDCU.64 UR6, c[0x0][0x470] ;  /* 0x00008e00ff0677ac */ /* 0x000e6c0008000a00 */
[----:B------:R-:W5:Y:S01]  /*0130*/  S2UR UR23, SR_CgaCtaId ;  /* 0x00000000001779c3 */ /* 0x000f620000008800 */
[----:B------:R-:W-:Y:S01]  /*0140*/  UMOV UR25, URZ ;  /* 0x000000ff00197c82 */ /* 0x000fe20008000000 */
[----:B---3--:R-:W-:-:S06]  /*0150*/  IMAD.U32 R10, RZ, RZ, UR8 ;  /* 0x00000008ff0a7e24 */ /* 0x008fcc000f8e00ff */
[----:B------:R-:W3:Y:S01]  /*0160*/  S2UR UR24, SR_CTAID.X ;  /* 0x00000000001879c3 */ /* 0x000ee20000002500 */
[----:B--2---:R-:W-:Y:S01]  /*0170*/  ULEA UR10, UR10, UR12, 0x18 ;  /* 0x0000000c0a0a7291 */ /* 0x004fe2000f8ec0ff */
[----:B-1----:R-:W-:-:S06]  /*0180*/  IMAD.SHL.U32 R0, R4, 0x10, RZ ;  /* 0x0000001004007824 */ /* 0x002fcc00078e00ff */
[----:B------:R-:W1:Y:S01]  /*0190*/  S2UR UR22, SR_CTAID.Z ;  /* 0x00000000001679c3 */ /* 0x000e620000002700 */
[C---:B------:R-:W-:Y:S01]  /*01a0*/  IMAD.SHL.U32 R3, R4.reuse, 0x20, RZ ;  /* 0x0000002004037824 */ /* 0x040fe200078e00ff */
[----:B----4-:R-:W-:Y:S01]  /*01b0*/  ULEA UR4, UR4, UR5, 0x18 ;  /* 0x0000000504047291 */ /* 0x010fe2000f8ec0ff */
[----:B------:R-:W-:Y:S01]  /*01c0*/  IMAD.SHL.U32 R2, R4, 0x2, RZ ;  /* 0x0000000204027824 */ /* 0x000fe200078e00ff */
[----:B------:R-:W-:Y:S01]  /*01d0*/  LOP3.LUT R0, R0, 0x1c0, RZ, 0xc0, !PT ;  /* 0x000001c000007812 */ /* 0x000fe200078ec0ff */
[----:B------:R-:W-:Y:S01]  /*01e0*/  UMOV UR5, URZ ;  /* 0x000000ff00057c82 */ /* 0x000fe20008000000 */
[----:B------:R-:W-:Y:S02]  /*01f0*/  LOP3.LUT R3, R3, 0x7400, RZ, 0xc0, !PT ;  /* 0x0000740003037812 */ /* 0x000fe400078ec0ff */
[--C-:B------:R-:W-:Y:S01]  /*0200*/  LOP3.LUT R0, R0, 0x38, R2.reuse, 0xf8, !PT ;  /* 0x0000003800007812 */ /* 0x100fe200078ef802 */
[----:B-----5:R-:W-:Y:S01]  /*0210*/  ULEA UR23, UR23, UR11, 0x18 ;  /* 0x0000000b17177291 */ /* 0x020fe2000f8ec0ff */
[----:B------:R-:W-:-:S02]  /*0220*/  LOP3.LUT R2, R3, 0x6, R2, 0xf8, !PT ;  /* 0x0000000603027812 */ /* 0x000fc400078ef802 */
[----:B------:R-:W-:-:S04]  /*0230*/  SHF.R.U32.HI R3, RZ, 0x1, R4 ;  /* 0x00000001ff037819 */ /* 0x000fc80000011604 */
[----:B------:R-:W-:-:S04]  /*0240*/  LOP3.LUT R0, R0, 0x20, R3, 0x78, !PT ;  /* 0x0000002000007812 */ /* 0x000fc800078e7803 */
[----:B------:R-:W-:-:S04]  /*0250*/  LOP3.LUT R0, R2, R0, RZ, 0xfc, !PT ;  /* 0x0000000002007212 */ /* 0x000fc800078efcff */
[----:B-1-3--:R-:W-:-:S07]  /*0260*/  LEA R196, R0, UR10, 0x1 ;  /* 0x0000000a00c47c11 */ /* 0x00afce000f8e08ff */
.L_x_797:
[----:B---3--:R-:W1:Y:S01]  /*0270*/  LDC.64 R2, c[0x0][0x478] ;  /* 0x00011e00ff027b82 */ /* 0x008e620000000a00 */
        /* <DEDUP_REMOVED lines=15> */
[C---:B------:R-:W-:Y:S02]  /*0370*/  ISETP.NE.AND.EX P3, PT, R7.reuse, RZ, PT, P3 ;  /* 0x000000ff0700720c */ /* 0x040fe40003f65330 */
[----:B------:R-:W-:Y:S02]  /*0380*/  @P4 IADD3 R2, P0, PT, R0, R2, RZ ;  /* 0x0000000200024210 */ /* 0x000fe40007f1e0ff */
[C---:B------:R-:W-:Y:S02]  /*0390*/  @P5 IADD3.X R5, PT, PT, R12.reuse, UR7, RZ, P1, !PT ;  /* 0x000000070c055c10 */ /* 0x040fe40008ffe4ff */
        /* <DEDUP_REMOVED lines=28> */
.L_x_740:
[----:B------:R-:W-:Y:S01]  /*0560*/  IMAD.SHL.U32 R19, R230, 0x80, RZ ;  /* 0x00000080e6137824 */ /* 0x000fe200078e00ff */
[----:B-----5:R-:W-:Y:S01]  /*0570*/  @!P4 IADD3 R203, PT, PT, R0, R10, -R235 ;  /* 0x0000000a00cbc210 */ /* 0x020fe20007ffe8eb */
[----:B------:R-:W-:-:S03]  /*0580*/  @P2 IMAD.IADD R197, R6, 0x1, -R11 ;  /* 0x0000000106c52824 */ /* 0x000fc600078e0a0b */
[----:B------:R-:W-:-:S13]  /*0590*/  ISETP.GT.AND P0, PT, R203, R19, PT ;  /* 0x00000013cb00720c */ /* 0x000fda0003f04270 */
[----:B------:R-:W-:Y:S05]  /*05a0*/  @!P0 BRA `(.L_x_741) ;  /* 0x0000008c008c8947 */ /* 0x000fea0003800000 */
[----:B------:R-:W-:Y:S01]  /*05b0*/  ISETP.NE.AND P4, PT, R11, -0x1, PT ;  /* 0xffffffff0b00780c */ /* 0x000fe20003f85270 */
[----:B------:R-:W-:Y:S01]  /*05c0*/  VIADD R0, R197, 0x3f ;  /* 0x0000003fc5007836 */ /* 0x000fe20000000000 */
[----:B------:R-:W-:-:S04]  /*05d0*/  ISETP.NE.AND P2, PT, R241, -0x1, PT ;  /* 0xfffffffff100780c */ /* 0x000fc80003f45270 */
[----:B-1----:R-:W-:-:S04]  /*05e0*/  SHF.R.S32.HI R2, RZ, 0x1f, R0 ;  /* 0x0000001fff027819 */ /* 0x002fc80000011400 */
        /* <DEDUP_REMOVED lines=25> */
.L_x_742:
[----:B------:R-:W1:Y:S01]  /*0780*/  LDCU.64 UR16, c[0x0][0x3b8] ;  /* 0x00007700ff1077ac */ /* 0x000e620008000a00 */
[----:B------:R-:W-:-:S05]  /*0790*/  IADD3 R2, PT, PT, R235, R241, RZ ;  /* 0x000000f1eb027210 */ /* 0x000fca0007ffe0ff */
[C---:B-1----:R-:W-:Y:S02]  /*07a0*/  IMAD R0, R2.reuse, UR17, RZ ;  /* 0x0000001102007c24 */ /* 0x042fe4000f8e02ff */
[----:B------:R-:W-:-:S05]  /*07b0*/  IMAD.WIDE.U32 R2, R2, UR16, RZ ;  /* 0x0000001002027c25 */ /* 0x000fca000f8e00ff */
[----:B------:R-:W-:Y:S02]  /*07c0*/  IADD3 R30, PT, PT, R3, R0, RZ ;  /* 0x00000000031e7210 */ /* 0x000fe40007ffe0ff */
[----:B------:R-:W-:-:S07]  /*07d0*/  MOV R28, R2 ;  /* 0x00000002001c7202 */ /* 0x000fce0000000f00 */
.L_x_743:
        /* <DEDUP_REMOVED lines=41> */
.L_x_744:
[----:B------:R-:W1:Y:S01]  /*0a70*/  LDCU.64 UR14, c[0x0][0x3c0] ;  /* 0x00007800ff0e77ac */ /* 0x000e620008000a00 */
[----:B------:R-:W-:-:S05]  /*0a80*/  IADD3 R0, PT, PT, R235, R241, RZ ;  /* 0x000000f1eb007210 */ /* 0x000fca0007ffe0ff */
[C---:B-1----:R-:W-:Y:S02]  /*0a90*/  IMAD R4, R0.reuse, UR15, RZ ;  /* 0x0000000f00047c24 */ /* 0x042fe4000f8e02ff */
[----:B------:R-:W-:-:S05]  /*0aa0*/  IMAD.WIDE.U32 R2, R0, UR14, RZ ;  /* 0x0000000e00027c25 */ /* 0x000fca000f8e00ff */
[----:B------:R-:W-:Y:S02]  /*0ab0*/  IADD3 R31, PT, PT, R3, R4, RZ ;  /* 0x00000004031f7210 */ /* 0x000fe40007ffe0ff */
[----:B------:R-:W-:-:S07]  /*0ac0*/  MOV R29, R2 ;  /* 0x00000002001d7202 */ /* 0x000fce0000000f00 */
.L_x_745:
        /* <DEDUP_REMOVED lines=12> */
[----:B------:R-:W1:Y:S02]  /*0b90*/  LDCU UR8, c[0x0][0x444] ;  /* 0x00008880ff0877ac */ /* 0x000e640008000800 */
[----:B-1----:R-:W-:Y:S01]  /*0ba0*/  USHF.R.S32.HI UR9, URZ, 0x1f, UR8 ;  /* 0x0000001fff097899 */ /* 0x002fe20008011408 */
[----:B------:R-:W-:Y:S01]  /*0bb0*/  IMAD.WIDE.U32 R4, R34, UR8, RZ ;  /* 0x0000000822047c25 */ /* 0x000fe2000f8e00ff */
[----:B------:R-:W-:-:S04]  /*0bc0*/  USHF.R.S32.HI UR8, URZ, 0x1f, UR21 ;  /* 0x0000001fff087899 */ /* 0x000fc80008011415 */
[----:B------:R-:W-:Y:S02]  /*0bd0*/  IMAD R0, R34, UR9, RZ ;  /* 0x0000000922007c24 */ /* 0x000fe4000f8e02ff */
[----:B------:R-:W-:-:S03]  /*0be0*/  IMAD.WIDE.U32 R2, R4, R33, RZ ;  /* 0x0000002104027225 */ /* 0x000fc600078e00ff */
[----:B------:R-:W-:Y:S02]  /*0bf0*/  IADD3 R0, PT, PT, R5, R0, RZ ;  /* 0x0000000005007210 */ /* 0x000fe40007ffe0ff */
[----:B------:R-:W-:-:S03]  /*0c00*/  SHF.R.S32.HI R5, RZ, 0x1f, R33 ;  /* 0x0000001fff057819 */ /* 0x000fc60000011421 */
[----:B------:R-:W-:-:S04]  /*0c10*/  IMAD R0, R0, R33, RZ ;  /* 0x0000002100007224 */ /* 0x000fc800078e02ff */
[----:B------:R-:W-:Y:S02]  /*0c20*/  IMAD R0, R5, R4, R0 ;  /* 0x0000000405007224 */ /* 0x000fe400078e0200 */
[----:B------:R-:W-:-:S03]  /*0c30*/  IMAD.WIDE.U32 R4, R2, UR21, RZ ;  /* 0x0000001502047c25 */ /* 0x000fc6000f8e00ff */
[----:B------:R-:W-:Y:S02]  /*0c40*/  IADD3 R0, PT, PT, R3, R0, RZ ;  /* 0x0000000003007210 */ /* 0x000fe40007ffe0ff */
[----:B------:R-:W-:-:S03]  /*0c50*/  MOV R8, R4 ;  /* 0x0000000400087202 */ /* 0x000fc60000000f00 */
[----:B------:R-:W-:-:S04]  /*0c60*/  IMAD R0, R0, UR21, RZ ;  /* 0x0000001500007c24 */ /* 0x000fc8000f8e02ff */
[----:B------:R-:W-:-:S05]  /*0c70*/  IMAD R2, R2, UR8, R0 ;  /* 0x0000000802027c24 */ /* 0x000fca000f8e0200 */
[----:B------:R-:W-:Y:S01]  /*0c80*/  IADD3 R9, PT, PT, R5, R2, RZ ;  /* 0x0000000205097210 */ /* 0x000fe20007ffe0ff */
[----:B------:R-:W-:Y:S06]  /*0c90*/  BRA `(.L_x_747) ;  /* 0x0000000000107947 */ /* 0x000fec0003800000 */
.L_x_746:
[-C--:B------:R-:W-:Y:S02]  /*0ca0*/  IMAD R0, R17, R11.reuse, RZ ;  /* 0x0000000b11007224 */ /* 0x080fe400078e02ff */
[----:B------:R-:W-:-:S05]  /*0cb0*/  IMAD.WIDE.U32 R2, R16, R11, RZ ;  /* 0x0000000b10027225 */ /* 0x000fca00078e00ff */
[----:B------:R-:W-:Y:S02]  /*0cc0*/  IADD3 R9, PT, PT, R3, R0, RZ ;  /* 0x0000000003097210 */ /* 0x000fe40007ffe0ff */
[----:B------:R-:W-:-:S07]  /*0cd0*/  MOV R8, R2 ;  /* 0x0000000200087202 */ /* 0x000fce0000000f00 */
.L_x_747:
        /* <DEDUP_REMOVED lines=20> */
.L_x_748:
[----:B------:R-:W1:Y:S01]  /*0e20*/  LDC R23, c[0x0][0x434] ;  /* 0x00010d00ff177b82 */ /* 0x000e620000000800 */
[----:B------:R-:W-:-:S04]  /*0e30*/  IMAD R0, R34, R33, R35 ;  /* 0x0000002122007224 */ /* 0x000fc800078e0223 */
[----:B-1----:R-:W-:-:S03]  /*0e40*/  IMAD R23, R0, R23, RZ ;  /* 0x0000001700177224 */ /* 0x002fc600078e02ff */
.L_x_749:
        /* <DEDUP_REMOVED lines=11> */
.L_x_750:
[----:B------:R-:W1:Y:S01]  /*0f00*/  LDC R20, c[0x0][0x444] ;  /* 0x00011100ff147b82 */ /* 0x000e620000000800 */
[----:B------:R-:W-:-:S04]  /*0f10*/  IMAD R0, R34, R33, R35 ;  /* 0x0000002122007224 */ /* 0x000fc800078e0223 */
[----:B-1----:R-:W-:-:S07]  /*0f20*/  IMAD R20, R0, R20, RZ ;  /* 0x0000001400147224 */ /* 0x002fce00078e02ff */
.L_x_751:
[----:B------:R-:W1:Y:S01]  /*0f30*/  S2R R36, SR_TID.X ;  /* 0x0000000000247919 */ /* 0x000e620000002100 */
[----:B------:R-:W2:Y:S01]  /*0f40*/  LDCU.64 UR12, c[0x0][0x3b0] ;  /* 0x00007600ff0c77ac */ /* 0x000ea20008000a00 */
[----:B------:R-:W3:Y:S01]  /*0f50*/  LDC.64 R16, c[0x0][0x5f8] ;  /* 0x00017e00ff107b82 */ /* 0x000ee20000000a00 */
[----:B------:R-:W-:Y:S01]  /*0f60*/  IMAD.MOV.U32 R11, RZ, RZ, RZ ;  /* 0x000000ffff0b7224 */ /* 0x000fe200078e00ff */
[----:B------:R-:W-:Y:S01]  /*0f70*/  ISETP.NE.AND P3, PT, RZ, UR20, PT ;  /* 0x00000014ff007c0c */ /* 0x000fe2000bf65270 */
[----:B------:R-:W4:Y:S01]  /*0f80*/  LDCU.128 UR8, c[0x0][0x590] ;  /* 0x0000b200ff0877ac */ /* 0x000f220008000c00 */
[----:B------:R-:W-:Y:S01]  /*0f90*/  IMAD R232, R33, UR21, RZ ;  /* 0x0000001521e87c24 */ /* 0x000fe2000f8e02ff */
[----:B------:R-:W-:Y:S01]  /*0fa0*/  BSSY.RECONVERGENT B1, `(.L_x_741) ;  /* 0x0000843000017945 */ /* 0x000fe20003800200 */
[----:B------:R-:W5:Y:S02]  /*0fb0*/  LDCU.64 UR18, c[0x0][0x3c8] ;  /* 0x00007900ff1277ac */ /* 0x000f640008000a00 */
[----:B------:R-:W3:Y:S01]  /*0fc0*/  LDC.64 R210, c[0x0][0x420] ;  /* 0x00010800ffd27b82 */ /* 0x000ee20000000a00 */
[----:B------:R-:W3:Y:S01]  /*0fd0*/  LDCU.64 UR20, c[0x0][0x550] ;  /* 0x0000aa00ff1477ac */ /* 0x000ee20008000a00 */
[----:B--2---:R-:W-:-:S04]  /*0fe0*/  IMAD R0, R22, UR12, RZ ;  /* 0x0000000c16007c24 */ /* 0x004fc8000f8e02ff */
[----:B------:R-:W-:Y:S02]  /*0ff0*/  IMAD R0, R12, UR13, R0 ;  /* 0x0000000d0c007c24 */ /* 0x000fe4000f8e0200 */
[C---:B-1----:R-:W-:Y:S01]  /*1000*/  IMAD.SHL.U32 R37, R36.reuse, 0x8, RZ ;  /* 0x0000000824257824 */ /* 0x042fe200078e00ff */
[----:B------:R-:W-:Y:S02]  /*1010*/  LOP3.LUT R220, R36, 0x1f, RZ, 0xc0, !PT ;  /* 0x0000001f24dc7812 */ /* 0x000fe400078ec0ff */
[--C-:B------:R-:W-:Y:S02]  /*1020*/  SHF.R.U32.HI R208, RZ, 0x5, R36.reuse ;  /* 0x00000005ffd07819 */ /* 0x100fe40000011624 */
[----:B------:R-:W-:Y:S02]  /*1030*/  LOP3.LUT R10, R37, 0x18, RZ, 0xc0, !PT ;  /* 0x00000018250a7812 */ /* 0x000fe400078ec0ff */
[----:B------:R-:W-:-:S03]  /*1040*/  SHF.R.U32.HI R228, RZ, 0x2, R36 ;  /* 0x00000002ffe47819 */ /* 0x000fc60000011624 */
[----:B------:R-:W-:-:S03]  /*1050*/  IMAD.WIDE.U32 R2, R12, UR12, R10 ;  /* 0x0000000c0c027c25 */ /* 0x000fc6000f8e000a */
[----:B------:R-:W-:Y:S02]  /*1060*/  IADD3 R4, P1, PT, R24, R2, RZ ;  /* 0x0000000218047210 */ /* 0x000fe40007f3e0ff */
[----:B------:R-:W-:Y:S02]  /*1070*/  IADD3 R2, P0, PT, R10, R13, RZ ;  /* 0x0000000d0a027210 */ /* 0x000fe40007f1e0ff */
[----:B------:R-:W-:Y:S01]  /*1080*/  IADD3.X R5, PT, PT, R25, R3, R0, P1, !PT ;  /* 0x0000000319057210 */ /* 0x000fe20000ffe400 */
[----:B----4-:R-:W-:Y:S02]  /*1090*/  IMAD R0, R22, UR8, RZ ;  /* 0x0000000816007c24 */ /* 0x010fe4000f8e02ff */
[----:B------:R-:W-:Y:S01]  /*10a0*/  IMAD.X R3, RZ, RZ, R15, P0 ;  /* 0x000000ffff037224 */ /* 0x000fe200000e060f */
[----:B------:R-:W-:Y:S01]  /*10b0*/  IADD3 R8, P1, P0, R6, R8, R26 ;  /* 0x0000000806087210 */ /* 0x000fe2000783e01a */
[----:B------:R-:W1:Y:S01]  /*10c0*/  LDC R15, c[0x0][0x508] ;  /* 0x00014200ff0f7b82 */ /* 0x000e620000000800 */
[----:B-----5:R-:W-:-:S04]  /*10d0*/  IMAD.WIDE.U32 R6, R35, UR18, R4 ;  /* 0x0000001223067c25 */ /* 0x020fc8000f8e0004 */
[C---:B------:R-:W-:Y:S02]  /*10e0*/  IMAD R0, R12.reuse, UR9, R0 ;  /* 0x000000090c007c24 */ /* 0x040fe4000f8e0200 */
[----:B------:R-:W-:Y:S01]  /*10f0*/  IMAD.WIDE.U32 R2, R12, UR8, R2 ;  /* 0x000000080c027c25 */ /* 0x000fe2000f8e0002 */
[----:B------:R-:W-:-:S03]  /*1100*/  SHF.R.S32.HI R12, RZ, 0x1f, R26 ;  /* 0x0000001fff0c7819 */ /* 0x000fc6000001141a */
[----:B---3--:R-:W-:Y:S01]  /*1110*/  IMAD.WIDE.U32 R4, R16, UR24, RZ ;  /* 0x0000001810047c25 */ /* 0x008fe2000f8e00ff */
[----:B------:R-:W-:-:S03]  /*1120*/  IADD3.X R9, PT, PT, R21, R9, R12, P1, P0 ;  /* 0x0000000915097210 */ /* 0x000fc60000fe040c */
[----:B------:R-:W-:Y:S01]  /*1130*/  IMAD R7, R35, UR19, R7 ;  /* 0x0000001323077c24 */ /* 0x000fe2000f8e0207 */
[----:B------:R-:W2:Y:S01]  /*1140*/  LDCU.64 UR18, c[0x0][0x380] ;  /* 0x00007000ff1277ac */ /* 0x000ea20008000a00 */
[----:B------:R-:W-:Y:S01]  /*1150*/  IMAD.IADD R3, R3, 0x1, R0 ;  /* 0x0000000103037824 */ /* 0x000fe200078e0200 */
[----:B------:R-:W-:Y:S01]  /*1160*/  SEL R4, R4, RZ, P3 ;  /* 0x000000ff04047207 */ /* 0x000fe20001800000 */
[----:B------:R-:W-:Y:S02]  /*1170*/  IMAD R0, R232, R208, R220 ;  /* 0x000000d0e8007224 */ /* 0x000fe400078e02dc */
[----:B------:R-:W-:Y:S02]  /*1180*/  IMAD R5, R17, UR24, R5 ;  /* 0x0000001811057c24 */ /* 0x000fe4000f8e0205 */
[----:B------:R-:W-:Y:S01]  /*1190*/  IMAD.IADD R21, R19, 0x1, R197 ;  /* 0x0000000113157824 */ /* 0x000fe200078e02c5 */
[----:B------:R-:W-:Y:S01]  /*11a0*/  IADD3 R13, P1, P0, R0, R8, R4 ;  /* 0x00000008000d7210 */ /* 0x000fe2000783e004 */
[----:B------:R-:W-:Y:S01]  /*11b0*/  IMAD R8, R228, UR13, RZ ;  /* 0x0000000de4087c24 */ /* 0x000fe2000f8e02ff */
[----:B------:R-:W-:Y:S01]  /*11c0*/  SHF.R.S32.HI R4, RZ, 0x1f, R0 ;  /* 0x0000001fff047819 */ /* 0x000fe20000011400 */
[----:B------:R-:W-:Y:S01]  /*11d0*/  IMAD.WIDE.U32 R2, R35, UR10, R2 ;  /* 0x0000000a23027c25 */ /* 0x000fe2000f8e0002 */
[----:B------:R-:W-:Y:S01]  /*11e0*/  SEL R0, R5, RZ, P3 ;  /* 0x000000ff05007207 */ /* 0x000fe20001800000 */
[----:B------:R-:W3:Y:S02]  /*11f0*/  LDC.64 R16, c[0x0][0x5e8] ;  /* 0x00017a00ff107b82 */ /* 0x000ee40000000a00 */
[----:B------:R-:W-:Y:S01]  /*1200*/  IMAD R3, R35, UR11, R3 ;  /* 0x0000000b23037c24 */ /* 0x000fe2000f8e0203 */
[----:B------:R-:W-:Y:S01]  /*1210*/  IADD3.X R9, PT, PT, R4, R9, R0, P1, P0 ;  /* 0x0000000904097210 */ /* 0x000fe20000fe0400 */
[----:B------:R-:W-:Y:S01]  /*1220*/  IMAD.WIDE.U32 R4, R228, UR12, R6 ;  /* 0x0000000ce4047c25 */ /* 0x000fe2000f8e0006 */
[----:B-1----:R-:W-:Y:S01]  /*1230*/  IADD3 R0, PT, PT, R21, -R15, -R203 ;  /* 0x8000000f15007210 */ /* 0x002fe20007ffe8cb */
[----:B------:R-:W1:Y:S02]  /*1240*/  LDCU.64 UR10, c[0x0][0x570] ;  /* 0x0000ae00ff0a77ac */ /* 0x000e640008000a00 */
[----:B------:R-:W-:Y:S01]  /*1250*/  IMAD.IADD R5, R5, 0x1, R8 ;  /* 0x0000000105057824 */ /* 0x000fe200078e0208 */
[----:B--2---:R-:W-:Y:S01]  /*1260*/  LEA R200, P1, R4, UR18, 0x1 ;  /* 0x0000001204c87c11 */ /* 0x004fe2000f8208ff */
[C---:B------:R-:W-:Y:S01]  /*1270*/  IMAD R12, R228.reuse, UR9, RZ ;  /* 0x00000009e40c7c24 */ /* 0x040fe2000f8e02ff */
[----:B------:R-:W-:Y:S01]  /*1280*/  SHF.R.S32.HI R7, RZ, 0x1f, R0 ;  /* 0x0000001fff077819 */ /* 0x000fe20000011400 */
[----:B------:R-:W-:Y:S01]  /*1290*/  IMAD.WIDE.U32 R2, R228, UR8, R2 ;  /* 0x00000008e4027c25 */ /* 0x000fe2000f8e0002 */
[----:B------:R-:W-:-:S02]  /*12a0*/  LEA.HI.X R201, R4, UR19, R5, 0x1, P1 ;  /* 0x0000001304c97c11 */ /* 0x000fc400088f0c05 */
[----:B------:R-:W-:Y:S01]  /*12b0*/  LEA.HI R4, R7, R0, RZ, 0x6 ;  /* 0x0000000007047211 */ /* 0x000fe200078f30ff */
[----:B------:R-:W-:Y:S01]  /*12c0*/  IMAD.IADD R0, R3, 0x1, R12 ;  /* 0x0000000103007824 */ /* 0x000fe200078e020c */
[----:B------:R-:W-:Y:S01]  /*12d0*/  LEA R198, P1, R2, UR20, 0x1 ;  /* 0x0000001402c67c11 */ /* 0x000fe2000f8208ff */
[----:B------:R-:W-:Y:S01]  /*12e0*/  IMAD.SHL.U32 R6, R232, 0x40, RZ ;  /* 0x00000040e8067824 */ /* 0x000fe200078e00ff */
[----:B------:R-:W-:Y:S02]  /*12f0*/  SHF.R.S32.HI R4, RZ, 0x6, R4 ;  /* 0x00000006ff047819 */ /* 0x000fe40000011404 */
[----:B------:R-:W-:Y:S01]  /*1300*/  LEA.HI.X R199, R2, UR21, R0, 0x1, P1 ;  /* 0x0000001502c77c11 */ /* 0x000fe200088f0c00 */
[----:B------:R-:W-:Y:S01]  /*1310*/  IMAD R0, R14, 0x40, R23 ;  /* 0x000000400e007824 */ /* 0x000fe200078e0217 */
[----:B------:R-:W-:Y:S02]  /*1320*/  VIMNMX R233, PT, PT, RZ, R4, !PT ;  /* 0x00000004ffe97248 */ /* 0x000fe40007fe0100 */
[----:B------:R-:W-:Y:S01]  /*1330*/  IADD3 R8, P0, PT, R6, R13, RZ ;  /* 0x0000000d06087210 */ /* 0x000fe20007f1e0ff */
[----:B------:R-:W-:Y:S01]  /*1340*/  IMAD.WIDE R210, R0, 0x4, R210 ;  /* 0x0000000400d27825 */ /* 0x000fe200078e02d2 */
[----:B------:R-:W-:-:S02]  /*1350*/  ISETP.GT.AND P1, PT, R202, R233, PT ;  /* 0x000000e9ca00720c */ /* 0x000fc40003f24270 */
[----:B------:R-:W-:Y:S02]  /*1360*/  LEA.HI.X.SX32 R9, R6, R9, 0x1, P0 ;  /* 0x0000000906097211 */ /* 0x000fe400000f0eff */
[----:B------:R-:W-:Y:S02]  /*1370*/  LEA R5, R14, R20, 0x6 ;  /* 0x000000140e057211 */ /* 0x000fe400078e30ff */
[----:B-1----:R-:W-:Y:S02]  /*1380*/  LEA R194, P0, R8, UR10, 0x2 ;  /* 0x0000000a08c27c11 */ /* 0x002fe4000f8010ff */
[----:B------:R-:W-:Y:S01]  /*1390*/  LOP3.LUT R12, R10, 0x20, RZ, 0xfc, !PT ;  /* 0x000000200a0c7812 */ /* 0x000fe200078efcff */
[----:B---3--:R-:W-:Y:S01]  /*13a0*/  IMAD.WIDE R6, R5, 0x4, R16 ;  /* 0x0000000405067825 */ /* 0x008fe200078e0210 */
[----:B------:R-:W-:Y:S02]  /*13b0*/  LEA.HI.X R195, R8, UR11, R9, 0x2, P0 ;  /* 0x0000000b08c37c11 */ /* 0x000fe400080f1409 */
[C---:B------:R-:W-:Y:S01]  /*13c0*/  IADD3 R15, P0, PT, R228.reuse, 0x40, RZ ;  /* 0x00000040e40f7810 */ /* 0x040fe20007f1e0ff */
[----:B------:R-:W-:Y:S01]  /*13d0*/  IMAD.MOV.U32 R227, RZ, RZ, R6 ;  /* 0x000000ffffe37224 */ /* 0x000fe200078e0006 */
[----:B------:R-:W-:Y:S01]  /*13e0*/  MOV R226, R7 ;  /* 0x0000000700e27202 */ /* 0x000fe20000000f00 */
[----:B------:R-:W-:Y:S01]  /*13f0*/  VIADD R17, R228, 0x40 ;  /* 0x00000040e4117836 */ /* 0x000fe20000000000 */
[----:B------:R-:W-:Y:S01]  /*1400*/  LOP3.LUT R13, R10, 0x40, RZ, 0xfc, !PT ;  /* 0x000000400a0d7812 */ /* 0x000fe200078efcff */
        /* <DEDUP_REMOVED lines=14> */
.L_x_753:
[----:B------:R-:W1:Y:S01]  /*14f0*/  LDCU.64 UR12, c[0x0][0x5c0] ;  /* 0x0000b800ff0c77ac */ /* 0x000e620008000a00 */
[----:B------:R-:W-:-:S05]  /*1500*/  IADD3 R0, PT, PT, R235, R241, RZ ;  /* 0x000000f1eb007210 */ /* 0x000fca0007ffe0ff */
[C---:B-1----:R-:W-:Y:S02]  /*1510*/  IMAD R4, R0.reuse, UR13, RZ ;  /* 0x0000000d00047c24 */ /* 0x042fe4000f8e02ff */
[----:B------:R-:W-:-:S05]  /*1520*/  IMAD.WIDE.U32 R2, R0, UR12, RZ ;  /* 0x0000000c00027c25 */ /* 0x000fca000f8e00ff */
[----:B------:R-:W-:Y:S02]  /*1530*/  IADD3 R6, PT, PT, R3, R4, RZ ;  /* 0x0000000403067210 */ /* 0x000fe40007ffe0ff */
[----:B------:R-:W-:Y:S02]  /*1540*/  MOV R5, R2 ;  /* 0x0000000200057202 */ /* 0x000fe40000000f00 */
.L_x_754:
        /* <DEDUP_REMOVED lines=12> */
.L_x_755:
[----:B------:R-:W1:Y:S01]  /*1610*/  LDCU.64 UR10, c[0x0][0x5c8] ;  /* 0x0000b900ff0a77ac */ /* 0x000e620008000a00 */
[----:B------:R-:W-:-:S05]  /*1620*/  IADD3 R0, PT, PT, R235, R241, RZ ;  /* 0x000000f1eb007210 */ /* 0x000fca0007ffe0ff */
[C---:B-1----:R-:W-:Y:S02]  /*1630*/  IMAD R4, R0.reuse, UR11, RZ ;  /* 0x0000000b00047c24 */ /* 0x042fe4000f8e02ff */
[----:B------:R-:W-:-:S05]  /*1640*/  IMAD.WIDE.U32 R2, R0, UR10, RZ ;  /* 0x0000000a00027c25 */ /* 0x000fca000f8e00ff */
[----:B------:R-:W-:Y:S02]  /*1650*/  IADD3 R9, PT, PT, R3, R4, RZ ;  /* 0x0000000403097210 */ /* 0x000fe40007ffe0ff */
[----:B------:R-:W-:-:S07]  /*1660*/  MOV R8, R2 ;  /* 0x0000000200087202 */ /* 0x000fce0000000f00 */
.L_x_756:
[----:B------:R-:W1:Y:S01]  /*1670*/  LDCU.64 UR8, c[0x0][0x5d8] ;  /* 0x0000bb00ff0877ac */ /* 0x000e620008000a00 */
[----:B------:R-:W-:Y:S01]  /*1680*/  IMAD R0, R27, UR12, RZ ;  /* 0x0000000c1b007c24 */ /* 0x000fe2000f8e02ff */
[----:B------:R-:W-:Y:S01]  /*1690*/  BSSY.RECONVERGENT B0, `(.L_x_757) ;  /* 0x0000019000007945 */ /* 0x000fe20003800200 */
[----:B------:R-:W-:-:S04]  /*16a0*/  IMAD.WIDE.U32 R2, R19, UR12, R10 ;  /* 0x0000000c13027c25 */ /* 0x000fc8000f8e000a */
[C---:B------:R-:W-:Y:S01]  /*16b0*/  IMAD R4, R19.reuse, UR13, R0 ;  /* 0x0000000d13047c24 */ /* 0x040fe2000f8e0200 */
[----:B------:R-:W-:Y:S02]  /*16c0*/  IADD3 R0, PT, PT, -R19, R203, RZ ;  /* 0x000000cb13007210 */ /* 0x000fe40007ffe1ff */
[----:B------:R-:W-:Y:S02]  /*16d0*/  IADD3 R2, P0, PT, R5, R2, RZ ;  /* 0x0000000205027210 */ /* 0x000fe40007f1e0ff */
[-C--:B------:R-:W-:Y:S02]  /*16e0*/  ISETP.GE.AND P5, PT, R228, R0.reuse, PT ;  /* 0x00000000e400720c */ /* 0x080fe40003fa6270 */
[----:B------:R-:W-:Y:S02]  /*16f0*/  IADD3.X R3, PT, PT, R6, R3, R4, P0, !PT ;  /* 0x0000000306037210 */ /* 0x000fe400007fe404 */
[----:B------:R-:W-:Y:S01]  /*1700*/  ISETP.GE.AND P4, PT, R17, R0, PT ;  /* 0x000000001100720c */ /* 0x000fe20003f86270 */
[----:B-1----:R-:W-:-:S04]  /*1710*/  IMAD.WIDE.U32 R4, R35, UR8, R2 ;  /* 0x0000000823047c25 */ /* 0x002fc8000f8e0002 */
[----:B------:R-:W-:-:S04]  /*1720*/  IMAD R0, R35, UR9, R5 ;  /* 0x0000000923007c24 */ /* 0x000fc8000f8e0205 */
        /* <DEDUP_REMOVED lines=15> */
.L_x_758:
[----:B------:R-:W-:Y:S05]  /*1820*/  BSYNC.RECONVERGENT B0 ;  /* 0x0000000000007941 */ /* 0x000fea0003800200 */
.L_x_757:
        /* <DEDUP_REMOVED lines=17> */
.L_x_760:
[----:B------:R-:W-:Y:S05]  /*1940*/  BSYNC.RECONVERGENT B0 ;  /* 0x0000000000007941 */ /* 0x000fea0003800200 */
.L_x_759:
[----:B------:R-:W3:Y:S01]  /*1950*/  LDCU.64 UR8, c[0x0][0x5e0] ;  /* 0x0000bc00ff0877ac */ /* 0x000ee20008000a00 */
[----:B-12---:R-:W-:Y:S01]  /*1960*/  IMAD.WIDE.U32 R2, R19, UR10, R10 ;  /* 0x0000000a13027c25 */ /* 0x006fe2000f8e000a */
[----:B------:R-:W-:Y:S03]  /*1970*/  BSSY.RECONVERGENT B0, `(.L_x_761) ;  /* 0x0000016000007945 */ /* 0x000fe60003800200 */
[----:B------:R-:W-:Y:S01]  /*1980*/  IMAD R0, R27, UR10, RZ ;  /* 0x0000000a1b007c24 */ /* 0x000fe2000f8e02ff */
[----:B------:R-:W-:-:S03]  /*1990*/  IADD3 R2, P0, PT, R8, R2, RZ ;  /* 0x0000000208027210 */ /* 0x000fc60007f1e0ff */
[----:B------:R-:W-:-:S05]  /*19a0*/  IMAD R0, R19, UR11, R0 ;  /* 0x0000000b13007c24 */ /* 0x000fca000f8e0200 */
[----:B------:R-:W-:-:S03]  /*19b0*/  IADD3.X R3, PT, PT, R9, R3, R0, P0, !PT ;  /* 0x0000000309037210 */ /* 0x000fc600007fe400 */
[----:B---3--:R-:W-:-:S04]  /*19c0*/  IMAD.WIDE.U32 R4, R35, UR8, R2 ;  /* 0x0000000823047c25 */ /* 0x008fc8000f8e0002 */
        /* <DEDUP_REMOVED lines=16> */
.L_x_762:
[----:B------:R-:W-:Y:S05]  /*1ad0*/  BSYNC.RECONVERGENT B0 ;  /* 0x0000000000007941 */ /* 0x000fea0003800200 */
.L_x_761:
        /* <DEDUP_REMOVED lines=18> */
.L_x_752:
[C---:B------:R-:W-:Y:S01]  /*1c00*/  IMAD R2, R14.reuse, -0x40, R197 ;  /* 0xffffffc00e027824 */ /* 0x040fe200078e02c5 */
[----:B------:R-:W-:Y:S01]  /*1c10*/  LOP3.LUT R0, R37, 0xd8, RZ, 0xc0, !PT ;  /* 0x000000d825007812 */ /* 0x000fe200078ec0ff */
[----:B------:R-:W-:Y:S01]  /*1c20*/  @P3 BAR.SYNC.DEFER_BLOCKING 0x0 ;  /* 0x0000000000003b1d */ /* 0x000fe20000010000 */
[----:B------:R-:W-:Y:S02]  /*1c30*/  LOP3.LUT R3, R14, 0x80000001, RZ, 0xc0, !PT ;  /* 0x800000010e037812 */ /* 0x000fe400078ec0ff */
[----:B------:R-:W-:Y:S02]  /*1c40*/  ISETP.GE.AND P2, PT, R228, R2, PT ;  /* 0x00000002e400720c */ /* 0x000fe40003f46270 */
[----:B------:R-:W-:Y:S01]  /*1c50*/  LOP3.LUT R0, R0, 0x18, R36, 0x78, !PT ;  /* 0x0000001800007812 */ /* 0x000fe200078e7824 */
[----:B------:R-:W-:Y:S01]  /*1c60*/  BSSY.RECONVERGENT B0, `(.L_x_764) ;  /* 0x000001f000007945 */ /* 0x000fe20003800200 */
[----:B------:R-:W-:Y:S02]  /*1c70*/  ISETP.NE.AND P0, PT, R3, 0x1, PT ;  /* 0x000000010300780c */ /* 0x000fe40003f05270 */
[----:B------:R-:W-:-:S02]  /*1c80*/  LOP3.LUT R0, R0, 0x1f20, R37, 0xf8, !PT ;  /* 0x00001f2000007812 */ /* 0x000fc400078ef825 */
[----:B------:R-:W-:Y:S02]  /*1c90*/  SEL R20, RZ, 0x3000, P0 ;  /* 0x00003000ff147807 */ /* 0x000fe40000000000 */
[----:B------:R-:W-:-:S03]  /*1ca0*/  LEA R0, R0, UR23, 0x1 ;  /* 0x0000001700007c11 */ /* 0x000fc6000f8e08ff */
        /* <DEDUP_REMOVED lines=21> */
.L_x_766:
[----:B------:R2:W-:Y:S01]  /*1e00*/  STS.128 [R0+0x8000], RZ ;  /* 0x008000ff00007388 */ /* 0x0005e20000000c00 */
[----:B------:R-:W-:Y:S05]  /*1e10*/  BRA `(.L_x_767) ;  /* 0x00000000000c7947 */ /* 0x000fea0003800000 */
.L_x_765:
[----:B------:R1:W-:Y:S04]  /*1e20*/  STS.128 [R0+0x6000], RZ ;  /* 0x006000ff00007388 */ /* 0x0003e80000000c00 */
[----:B------:R1:W-:Y:S04]  /*1e30*/  STS.128 [R0+0x7000], RZ ;  /* 0x007000ff00007388 */ /* 0x0003e80000000c00 */
[----:B------:R1:W-:Y:S02]  /*1e40*/  STS.128 [R0+0x8000], RZ ;  /* 0x008000ff00007388 */ /* 0x0003e40000000c00 */
.L_x_767:
[----:B------:R-:W-:Y:S05]  /*1e50*/  BSYNC.RECONVERGENT B0 ;  /* 0x0000000000007941 */ /* 0x000fea0003800200 */
.L_x_764:
        /* <DEDUP_REMOVED lines=23> */
.L_x_770:
[----:B------:R1:W-:Y:S01]  /*1fd0*/  STS.128 [R192+0x2000], RZ ;  /* 0x002000ffc0007388 */ /* 0x0003e20000000c00 */
[----:B------:R-:W-:Y:S05]  /*1fe0*/  BRA `(.L_x_771) ;  /* 0x00000000000c7947 */ /* 0x000fea0003800000 */
.L_x_769:
[----:B------:R4:W-:Y:S04]  /*1ff0*/  STS.128 [R192], RZ ;  /* 0x000000ffc0007388 */ /* 0x0009e80000000c00 */
[----:B------:R4:W-:Y:S04]  /*2000*/  STS.128 [R192+0x1000], RZ ;  /* 0x001000ffc0007388 */ /* 0x0009e80000000c00 */
[----:B------:R4:W-:Y:S02]  /*2010*/  STS.128 [R192+0x2000], RZ ;  /* 0x002000ffc0007388 */ /* 0x0009e40000000c00 */
.L_x_771:
[----:B------:R-:W-:Y:S05]  /*2020*/  BSYNC.RECONVERGENT B0 ;  /* 0x0000000000007941 */ /* 0x000fea0003800200 */
.L_x_768:
        /* <DEDUP_REMOVED lines=10> */
[CC--:B------:R-:W-:Y:S01]  /*20d0*/  ISETP.GE.AND P3, PT, R207.reuse, R2.reuse, PT ;  /* 0x00000002cf00720c */ /* 0x0c0fe20003f66270 */
[----:B------:R-:W-:Y:S01]  /*20e0*/  VIADD R3, R207, 0x28 ;  /* 0x00000028cf037836 */ /* 0x000fe20000000000 */
[-C--:B------:R-:W-:Y:S02]  /*20f0*/  ISETP.GE.AND P1, PT, R4, R2.reuse, PT ;  /* 0x000000020400720c */ /* 0x080fe40003f26270 */
[-C--:B------:R-:W-:Y:S02]  /*2100*/  ISETP.GE.AND P2, PT, R5, R2.reuse, PT ;  /* 0x000000020500720c */ /* 0x080fe40003f46270 */
[----:B------:R-:W-:Y:S01]  /*2110*/  ISETP.GE.AND P0, PT, R3, R2, PT ;  /* 0x000000020300720c */ /* 0x000fe20003f06270 */
[----:B------:R-:W-:-:S04]  /*2120*/  IMAD.WIDE.U32 R2, R207, 0x4, R210 ;  /* 0x00000004cf027825 */ /* 0x000fc800078e00d2 */
[----:B------:R-:W-:Y:S02]  /*2130*/  IMAD R4, R27, UR16, RZ ;  /* 0x000000101b047c24 */ /* 0x000fe4000f8e02ff */
[----:B------:R-:W5:Y:S01]  /*2140*/  @!P3 LDG.E R225, desc[UR26][R2.64] ;  /* 0x0000001a02e1b981 */ /* 0x000f62000c1e1900 */
[----:B------:R-:W-:-:S03]  /*2150*/  IMAD.IADD R9, R203, 0x1, -R19 ;  /* 0x00000001cb097824 */ /* 0x000fc600078e0a13 */
[----:B------:R-:W5:Y:S04]  /*2160*/  @!P2 LDG.E R224, desc[UR26][R2.64+0x20] ;  /* 0x0000201a02e0a981 */ /* 0x000f68000c1e1900 */
[----:B------:R-:W5:Y:S04]  /*2170*/  @!P1 LDG.E R223, desc[UR26][R2.64+0x80] ;  /* 0x0000801a02df9981 */ /* 0x000f68000c1e1900 */
[----:B------:R3:W5:Y:S01]  /*2180*/  @!P0 LDG.E R222, desc[UR26][R2.64+0xa0] ;  /* 0x0000a01a02de8981 */ /* 0x000762000c1e1900 */
[C---:B------:R-:W-:Y:S01]  /*2190*/  IMAD R4, R19.reuse, UR17, R4 ;  /* 0x0000001113047c24 */ /* 0x040fe2000f8e0204 */
[----:B------:R-:W-:Y:S01]  /*21a0*/  ISETP.GE.AND P4, PT, R228, R9, PT ;  /* 0x00000009e400720c */ /* 0x000fe20003f86270 */
[----:B------:R-:W-:Y:S01]  /*21b0*/  BSSY.RECONVERGENT B0, `(.L_x_772) ;  /* 0x0000029000007945 */ /* 0x000fe20003800200 */
[----:B---3--:R-:W-:-:S03]  /*21c0*/  IMAD.WIDE.U32 R2, R19, UR16, R10 ;  /* 0x0000001013027c25 */ /* 0x008fc6000f8e000a */
[----:B------:R-:W-:-:S04]  /*21d0*/  IADD3 R2, P0, PT, R28, R2, RZ ;  /* 0x000000021c027210 */ /* 0x000fc80007f1e0ff */
[----:B------:R-:W-:Y:S01]  /*21e0*/  IADD3.X R3, PT, PT, R30, R3, R4, P0, !PT ;  /* 0x000000031e037210 */ /* 0x000fe200007fe404 */
[----:B--2---:R-:W-:-:S04]  /*21f0*/  IMAD R4, R32, UR8, RZ ;  /* 0x0000000820047c24 */ /* 0x004fc8000f8e02ff */
[C---:B------:R-:W-:Y:S02]  /*2200*/  IMAD R6, R18.reuse, UR9, R4 ;  /* 0x0000000912067c24 */ /* 0x040fe4000f8e0204 */
        /* <DEDUP_REMOVED lines=30> */
.L_x_774:
[----:B------:R3:W-:Y:S01]  /*23f0*/  STS.128 [R0+0xd000], RZ ;  /* 0x00d000ff00007388 */ /* 0x0007e20000000c00 */
[----:B------:R-:W-:Y:S05]  /*2400*/  BRA `(.L_x_775) ;  /* 0x00000000000c7947 */ /* 0x000fea0003800000 */
.L_x_773:
[----:B------:R2:W-:Y:S04]  /*2410*/  STS.128 [R0+0x9000], RZ ;  /* 0x009000ff00007388 */ /* 0x0005e80000000c00 */
[----:B------:R2:W-:Y:S04]  /*2420*/  STS.128 [R0+0xb000], RZ ;  /* 0x00b000ff00007388 */ /* 0x0005e80000000c00 */
[----:B------:R2:W-:Y:S02]  /*2430*/  STS.128 [R0+0xd000], RZ ;  /* 0x00d000ff00007388 */ /* 0x0005e40000000c00 */
.L_x_775:
[----:B------:R-:W-:Y:S05]  /*2440*/  BSYNC.RECONVERGENT B0 ;  /* 0x0000000000007941 */ /* 0x000fea0003800200 */
.L_x_772:
[----:B------:R-:W-:Y:S01]  /*2450*/  ISETP.GE.AND P3, PT, R17, R9, PT ;  /* 0x000000091100720c */ /* 0x000fe20003f66270 */
[----:B------:R-:W-:-:S12]  /*2460*/  BSSY.RECONVERGENT B0, `(.L_x_776) ;  /* 0x0000022000007945 */ /* 0x000fd80003800200 */
[----:B------:R1:W-:Y:S04]  /*2470*/  @P3 STS.128 [R0+0xa000], RZ ;  /* 0x00a000ff00003388 */ /* 0x0003e80000000c00 */
[----:B------:R1:W-:Y:S04]  /*2480*/  @P3 STS.128 [R0+0xc000], RZ ;  /* 0x00c000ff00003388 */ /* 0x0003e80000000c00 */
[----:B------:R1:W-:Y:S01]  /*2490*/  @P3 STS.128 [R0+0xe000], RZ ;  /* 0x00e000ff00003388 */ /* 0x0003e20000000c00 */
[----:B------:R-:W-:Y:S05]  /*24a0*/  @P3 BRA `(.L_x_777) ;  /* 0x0000000000743947 */ /* 0x000fea0003800000 */
[----:B------:R-:W4:Y:S01]  /*24b0*/  LDCU UR10, c[0x0][0x440] ;  /* 0x00008800ff0a77ac */ /* 0x000f220008000800 */
[----:B--23--:R-:W-:Y:S02]  /*24c0*/  IMAD R2, R16, UR16, RZ ;  /* 0x0000001010027c24 */ /* 0x00cfe4000f8e02ff */
[----:B------:R-:W-:Y:S01]  /*24d0*/  IMAD.MOV.U32 R5, RZ, RZ, R8 ;  /* 0x000000ffff057224 */ /* 0x000fe200078e0008 */
[----:B------:R-:W2:Y:S01]  /*24e0*/  LDCU.64 UR8, c[0x0][0x388] ;  /* 0x00007100ff0877ac */ /* 0x000ea20008000a00 */
[C---:B------:R-:W-:Y:S02]  /*24f0*/  IMAD R2, R15.reuse, UR17, R2 ;  /* 0x000000110f027c24 */ /* 0x040fe4000f8e0202 */
[----:B------:R-:W-:-:S04]  /*2500*/  IMAD.WIDE.U32 R4, R15, UR16, R4 ;  /* 0x000000100f047c25 */ /* 0x000fc8000f8e0004 */
[----:B------:R-:W-:Y:S01]  /*2510*/  IMAD.IADD R3, R5, 0x1, R2 ;  /* 0x0000000105037824 */ /* 0x000fe200078e0202 */
[----:B----4-:R-:W-:Y:S02]  /*2520*/  ISETP.GE.AND P1, PT, R10, UR10, PT ;  /* 0x0000000a0a007c0c */ /* 0x010fe4000bf26270 */
        /* <DEDUP_REMOVED lines=20> */
.L_x_778:
[----:B------:R3:W-:Y:S02]  /*2670*/  STS.128 [R0+0xe000], RZ ;  /* 0x00e000ff00007388 */ /* 0x0007e40000000c00 */
.L_x_777:
[----:B------:R-:W-:Y:S05]  /*2680*/  BSYNC.RECONVERGENT B0 ;  /* 0x0000000000007941 */ /* 0x000fea0003800200 */
.L_x_776:
[----:B------:R-:W4:Y:S01]  /*2690*/  LDCU.64 UR8, c[0x0][0x3d8] ;  /* 0x00007b00ff0877ac */ /* 0x000f220008000a00 */
[----:B--23--:R-:W-:Y:S01]  /*26a0*/  IMAD.WIDE.U32 R2, R19, UR14, R10 ;  /* 0x0000000e13027c25 */ /* 0x00cfe2000f8e000a */
[----:B------:R-:W-:Y:S03]  /*26b0*/  BSSY.RECONVERGENT B0, `(.L_x_779) ;  /* 0x000002a000007945 */ /* 0x000fe60003800200 */
[----:B------:R-:W-:Y:S01]  /*26c0*/  IMAD R4, R27, UR14, RZ ;  /* 0x0000000e1b047c24 */ /* 0x000fe2000f8e02ff */
[----:B------:R-:W-:-:S03]  /*26d0*/  IADD3 R2, P0, PT, R29, R2, RZ ;  /* 0x000000021d027210 */ /* 0x000fc60007f1e0ff */
[----:B------:R-:W-:-:S05]  /*26e0*/  IMAD R4, R19, UR15, R4 ;  /* 0x0000000f13047c24 */ /* 0x000fca000f8e0204 */
[----:B------:R-:W-:Y:S01]  /*26f0*/  IADD3.X R3, PT, PT, R31, R3, R4, P0, !PT ;  /* 0x000000031f037210 */ /* 0x000fe200007fe404 */
        /* <DEDUP_REMOVED lines=32> */
.L_x_781:
[----:B------:R4:W-:Y:S01]  /*2900*/  STS.128 [R0+0x13000], RZ ;  /* 0x013000ff00007388 */ /* 0x0009e20000000c00 */
[----:B------:R-:W-:Y:S05]  /*2910*/  BRA `(.L_x_782) ;  /* 0x00000000000c7947 */ /* 0x000fea0003800000 */
.L_x_780:
[----:B------:R2:W-:Y:S04]  /*2920*/  STS.128 [R0+0xf000], RZ ;  /* 0x00f000ff00007388 */ /* 0x0005e80000000c00 */
[----:B------:R2:W-:Y:S04]  /*2930*/  STS.128 [R0+0x11000], RZ ;  /* 0x011000ff00007388 */ /* 0x0005e80000000c00 */
[----:B------:R2:W-:Y:S02]  /*2940*/  STS.128 [R0+0x13000], RZ ;  /* 0x013000ff00007388 */ /* 0x0005e40000000c00 */
.L_x_782:
[----:B------:R-:W-:Y:S05]  /*2950*/  BSYNC.RECONVERGENT B0 ;  /* 0x0000000000007941 */ /* 0x000fea0003800200 */
.L_x_779:
[----:B------:R1:W-:Y:S01]  /*2960*/  @P3 STS.128 [R0+0x10000], RZ ;  /* 0x010000ff00003388 */ /* 0x0003e20000000c00 */
[----:B------:R-:W-:Y:S03]  /*2970*/  BSSY.RECONVERGENT B0, `(.L_x_783) ;  /* 0x000001f000007945 */ /* 0x000fe60003800200 */
        /* <DEDUP_REMOVED lines=12> */
[C---:B--2---:R-:W-:Y:S02]  /*2a40*/  LEA R2, P3, R4.reuse, UR8, 0x1 ;  /* 0x0000000804027c11 */ /* 0x044fe4000f8608ff */
        /* <DEDUP_REMOVED lines=17> */
.L_x_784:
[----:B------:R-:W-:Y:S05]  /*2b60*/  BSYNC.RECONVERGENT B0 ;  /* 0x0000000000007941 */ /* 0x000fea0003800200 */
.L_x_783:
[----:B------:R-:W1:Y:S01]  /*2b70*/  LDCU.64 UR8, c[0x0][0x538] ;  /* 0x0000a700ff0877ac */ /* 0x000e620008000a00 */
[----:B------:R-:W1:Y:S01]  /*2b80*/  LDC.64 R204, c[0x0][0x528] ;  /* 0x00014a00ffcc7b82 */ /* 0x000e620000000a00 */
[----:B------:R-:W1:Y:S01]  /*2b90*/  S2R R182, SR_TID.X ;  /* 0x0000000000b67919 */ /* 0x000e620000002100 */
[C---:B------:R-:W-:Y:S01]  /*2ba0*/  IMAD.SHL.U32 R11, R36.reuse, 0x20, RZ ;  /* 0x00000020240b7824 */ /* 0x040fe200078e00ff */
[----:B-1234-:R-:W-:Y:S01]  /*2bb0*/  IADD3 R0, PT, PT, R229, R207, R203 ;  /* 0x000000cfe5007210 */ /* 0x01efe20007ffe0cb */
[----:B------:R-:W-:Y:S01]  /*2bc0*/  IMAD.SHL.U32 R177, R36, 0x4, RZ ;  /* 0x0000000424b17824 */ /* 0x000fe200078e00ff */
[----:B------:R-:W0:Y:S01]  /*2bd0*/  LDGDEPBAR ;  /* 0x00000000000079af */ /* 0x000e220000000000 */
[--C-:B------:R-:W-:Y:S01]  /*2be0*/  IMAD R10, R34, R33, R35.reuse ;  /* 0x00000021220a7224 */ /* 0x100fe200078e0223 */
[----:B------:R-:W-:Y:S01]  /*2bf0*/  LOP3.LUT P2, RZ, R36, 0x4, RZ, 0xc0, !PT ;  /* 0x0000000424ff7812 */ /* 0x000fe2000784c0ff */
[----:B------:R-:W1:Y:S01]  /*2c00*/  LDC R219, c[0x0][0x44c] ;  /* 0x00011300ffdb7b82 */ /* 0x000e620000000800 */
[----:B------:R-:W2:Y:S01]  /*2c10*/  LDCU UR10, c[0x0][0x440] ;  /* 0x00008800ff0a77ac */ /* 0x000ea20008000800 */
[----:B------:R-:W3:Y:S01]  /*2c20*/  LDCU UR11, c[0x0][0x3e0] ;  /* 0x00007c00ff0b77ac */ /* 0x000ee20008000800 */
[----:B------:R-:W-:Y:S01]  /*2c30*/  ISETP.NE.U32.AND P0, PT, RZ, UR8, PT ;  /* 0x00000008ff007c0c */ /* 0x000fe2000bf05070 */
[----:B------:R-:W4:Y:S03]  /*2c40*/  LDCU UR13, c[0x0][0x45c] ;  /* 0x00008b80ff0d77ac */ /* 0x000f260008000800 */
[----:B------:R-:W-:Y:S01]  /*2c50*/  ISETP.NE.AND.EX P0, PT, RZ, UR9, PT, P0 ;  /* 0x00000009ff007c0c */ /* 0x000fe2000bf05300 */
[----:B------:R-:W1:Y:S01]  /*2c60*/  LDCU.U8 UR12, c[0x0][0x4f8] ;  /* 0x00009f00ff0c77ac */ /* 0x000e620008000000 */
[----:B------:R-:W2:Y:S11]  /*2c70*/  LDG.E.64 R14, desc[UR26][R204.64+0x8] ;  /* 0x0000081acc0e7981 */ /* 0x000eb6000c1e1b00 */
[----:B------:R-:W3:Y:S01]  /*2c80*/  @P0 LDC.64 R4, c[0x0][0x540] ;  /* 0x00015000ff040b82 */ /* 0x000ee20000000a00 */
[----:B------:R-:W-:-:S02]  /*2c90*/  @P0 IMAD.MOV.U32 R2, RZ, RZ, R35 ;  /* 0x000000ffff020224 */ /* 0x000fc400078e0023 */
[----:B------:R-:W-:Y:S01]  /*2ca0*/  @P0 IMAD.MOV.U32 R3, RZ, RZ, RZ ;  /* 0x000000ffff030224 */ /* 0x000fe200078e00ff */
[----:B------:R-:W-:-:S04]  /*2cb0*/  IADD3 R197, PT, PT, R0, -0x1f, -R197 ;  /* 0xffffffe100c57810 */ /* 0x000fc80007ffe8c5 */
[----:B------:R-:W4:Y:S01]  /*2cc0*/  @P0 LDC R8, c[0x0][0x458] ;  /* 0x00011600ff080b82 */ /* 0x000f220000000800 */
[----:B------:R-:W2:Y:S01]  /*2cd0*/  LDG.E.64 R204, desc[UR26][R204.64] ;  /* 0x0000001acccc7981 */ /* 0x000ea2000c1e1b00 */
[----:B---3--:R-:W-:-:S04]  /*2ce0*/  @P0 IMAD.WIDE.U32 R2, R34, R4, R2 ;  /* 0x0000000422020225 */ /* 0x008fc800078e0002 */
[----:B------:R-:W-:Y:S01]  /*2cf0*/  @P0 IMAD R5, R34, R5, R3 ;  /* 0x0000000522050224 */ /* 0x000fe200078e0203 */
[----:B------:R-:W-:Y:S01]  /*2d00*/  @P0 LEA R4, P1, R2, UR8, 0x2 ;  /* 0x0000000802040c11 */ /* 0x000fe2000f8210ff */
[----:B------:R-:W-:Y:S01]  /*2d10*/  IMAD.SHL.U32 R3, R36, 0x10, RZ ;  /* 0x0000001024037824 */ /* 0x000fe200078e00ff */
[----:B------:R-:W-:Y:S02]  /*2d20*/  LOP3.LUT R7, R11, 0x120, RZ, 0xc0, !PT ;  /* 0x000001200b077812 */ /* 0x000fe400078ec0ff */
[----:B------:R-:W-:Y:S01]  /*2d30*/  LOP3.LUT R177, R177, 0x18, RZ, 0xc0, !PT ;  /* 0x00000018b1b17812 */ /* 0x000fe200078ec0ff */
[----:B------:R-:W-:Y:S01]  /*2d40*/  IMAD.SHL.U32 R12, R182, 0x20, RZ ;  /* 0x00000020b60c7824 */ /* 0x000fe200078e00ff */
[----:B------:R-:W-:Y:S01]  /*2d50*/  @P0 LEA.HI.X R5, R2, UR9, R5, 0x2, P1 ;  /* 0x0000000902050c11 */ /* 0x000fe200088f1405 */
[----:B------:R-:W-:Y:S01]  /*2d60*/  IMAD.SHL.U32 R2, R36, 0x2, RZ ;  /* 0x0000000224027824 */ /* 0x000fe200078e00ff */
[----:B------:R-:W-:Y:S01]  /*2d70*/  LOP3.LUT R7, R7, 0x200, R3, 0xf8, !PT ;  /* 0x0000020007077812 */ /* 0x000fe200078ef803 */
[----:B------:R-:W-:Y:S01]  /*2d80*/  IMAD.SHL.U32 R13, R182, 0x4, RZ ;  /* 0x00000004b60d7824 */ /* 0x000fe200078e00ff */
[----:B------:R-:W-:Y:S01]  /*2d90*/  LOP3.LUT R6, R12, 0xc0, RZ, 0xc0, !PT ;  /* 0x000000c00c067812 */ /* 0x000fe200078ec0ff */
[----:B------:R3:W2:Y:S01]  /*2da0*/  @P0 LDG.E R9, desc[UR26][R4.64] ;  /* 0x0000001a04090981 */ /* 0x0006a2000c1e1900 */
[----:B------:R-:W-:Y:S01]  /*2db0*/  LOP3.LUT R2, R2, 0x6, RZ, 0xc0, !PT ;  /* 0x0000000602027812 */ /* 0x000fe200078ec0ff */
[----:B----4-:R-:W4:Y:S01]  /*2dc0*/  @P0 MUFU.RCP R8, R8 ;  /* 0x0000000800080308 */ /* 0x010f220000001000 */
[----:B------:R-:W-:Y:S01]  /*2dd0*/  SHF.R.U32.HI R16, RZ, 0x1, R182 ;  /* 0x00000001ff107819 */ /* 0x000fe200000116b6 */
[----:B------:R-:W1:Y:S01]  /*2de0*/  LDCU UR9, c[0x0][0x3b0] ;  /* 0x00007600ff0977ac */ /* 0x000e620008000800 */
[----:B------:R-:W-:Y:S01]  /*2df0*/  LOP3.LUT R2, R2, 0x1e0, R22, 0xf8, !PT ;  /* 0x000001e002027812 */ /* 0x000fe200078ef816 */
[----:B------:R-:W4:Y:S01]  /*2e00*/  LDCU UR8, c[0x0][0x590] ;  /* 0x0000b200ff0877ac */ /* 0x000f220008000800 */
[----:B---3--:R-:W-:-:S04]  /*2e10*/  LOP3.LUT R4, R11, 0x20, RZ, 0xc0, !PT ;  /* 0x000000200b047812 */ /* 0x008fc800078ec0ff */
[----:B------:R-:W-:Y:S01]  /*2e20*/  LOP3.LUT R0, R4, 0x3c00, R3, 0xf8, !PT ;  /* 0x00003c0004007812 */ /* 0x000fe200078ef803 */
[----:B------:R-:W-:-:S03]  /*2e30*/  IMAD.IADD R5, R19, 0x1, R2 ;  /* 0x0000000113057824 */ /* 0x000fc600078e0202 */
[----:B------:R-:W-:Y:S02]  /*2e40*/  LOP3.LUT R3, R0, 0x100, R3, 0xf8, !PT ;  /* 0x0000010000037812 */ /* 0x000fe400078ef803 */
[----:B------:R-:W-:Y:S02]  /*2e50*/  SHF.R.U32.HI R0, RZ, 0x4, R36 ;  /* 0x00000004ff007819 */ /* 0x000fe40000011624 */
[----:B------:R-:W-:Y:S02]  /*2e60*/  LOP3.LUT R2, R177, 0xc0, R11, 0xf8, !PT ;  /* 0x000000c0b1027812 */ /* 0x000fe400078ef80b */
[----:B------:R-:W-:Y:S02]  /*2e70*/  LOP3.LUT R0, R0, 0x8, RZ, 0xc0, !PT ;  /* 0x0000000800007812 */ /* 0x000fe400078ec0ff */
[----:B------:R-:W-:Y:S02]  /*2e80*/  LOP3.LUT R4, R2, 0x8, R22, 0x78, !PT ;  /* 0x0000000802047812 */ /* 0x000fe400078e7816 */
[----:B------:R-:W-:-:S02]  /*2e90*/  LOP3.LUT R0, R0, 0x10, R36, 0xf8, !PT ;  /* 0x0000001000007812 */ /* 0x000fc400078ef824 */
[----:B------:R-:W-:Y:S02]  /*2ea0*/  LOP3.LUT R2, R2, 0x8, R36, 0x78, !PT ;  /* 0x0000000802027812 */ /* 0x000fe400078e7824 */
[----:B------:R-:W-:Y:S01]  /*2eb0*/  LOP3.LUT R7, R7, R4, RZ, 0xfc, !PT ;  /* 0x0000000407077212 */ /* 0x000fe200078efcff */
[----:B------:R-:W-:Y:S01]  /*2ec0*/  IMAD.SHL.U32 R4, R182, 0x10, RZ ;  /* 0x00000010b6047824 */ /* 0x000fe200078e00ff */
[----:B------:R-:W-:Y:S02]  /*2ed0*/  LOP3.LUT R6, R6, 0x18, R13, 0xf8, !PT ;  /* 0x0000001806067812 */ /* 0x000fe400078ef80d */
[----:B------:R-:W-:Y:S02]  /*2ee0*/  LOP3.LUT R0, R0, 0xc0, R11, 0xf8, !PT ;  /* 0x000000c000007812 */ /* 0x000fe400078ef80b */
[----:B------:R-:W-:Y:S02]  /*2ef0*/  LOP3.LUT R13, R12, 0x20, RZ, 0xc0, !PT ;  /* 0x000000200c0d7812 */ /* 0x000fe400078ec0ff */
[----:B------:R-:W-:-:S02]  /*2f00*/  LOP3.LUT R176, R3, R2, RZ, 0xfc, !PT ;  /* 0x0000000203b07212 */ /* 0x000fc400078efcff */
[----:B------:R-:W-:Y:S02]  /*2f10*/  LOP3.LUT R177, R0, R177, RZ, 0x3c, !PT ;  /* 0x000000b100b17212 */ /* 0x000fe400078e3cff */
[----:B------:R-:W-:Y:S02]  /*2f20*/  LOP3.LUT R2, R12, 0x120, RZ, 0xc0, !PT ;  /* 0x000001200c027812 */ /* 0x000fe400078ec0ff */
[--C-:B------:R-:W-:Y:S02]  /*2f30*/  LOP3.LUT R0, R13, 0x3c00, R4.reuse, 0xf8, !PT ;  /* 0x00003c000d007812 */ /* 0x100fe400078ef804 */
[--C-:B------:R-:W-:Y:S02]  /*2f40*/  LOP3.LUT R2, R2, 0x200, R4.reuse, 0xf8, !PT ;  /* 0x0000020002027812 */ /* 0x100fe400078ef804 */
[----:B------:R-:W-:Y:S02]  /*2f50*/  LOP3.LUT R4, R0, 0x100, R4, 0xf8, !PT ;  /* 0x0000010000047812 */ /* 0x000fe400078ef804 */
[----:B------:R-:W-:-:S04]  /*2f60*/  LOP3.LUT R0, R6, 0x8, R16, 0x78, !PT ;  /* 0x0000000806007812 */ /* 0x000fc800078e7810 */
[----:B------:R-:W-:Y:S01]  /*2f70*/  LOP3.LUT R181, R2, R0, RZ, 0xfc, !PT ;  /* 0x0000000002b57212 */ /* 0x000fe200078efcff */
[----:B------:R-:W-:Y:S01]  /*2f80*/  IMAD.SHL.U32 R2, R10, 0x20, RZ ;  /* 0x000000200a027824 */ /* 0x000fe200078e00ff */
[----:B------:R-:W-:Y:S01]  /*2f90*/  LOP3.LUT R3, R6, 0x8, R182, 0x78, !PT ;  /* 0x0000000806037812 */ /* 0x000fe200078e78b6 */
[----:B------:R-:W-:Y:S01]  /*2fa0*/  IMAD.MOV.U32 R0, RZ, RZ, RZ ;  /* 0x000000ffff007224 */ /* 0x000fe200078e00ff */
[----:B------:R-:W-:Y:S02]  /*2fb0*/  LEA R179, R7, UR23, 0x1 ;  /* 0x0000001707b37c11 */ /* 0x000fe4000f8e08ff */
[----:B------:R-:W-:Y:S01]  /*2fc0*/  LOP3.LUT R238, R4, R3, RZ, 0xfc, !PT ;  /* 0x0000000304ee7212 */ /* 0x000fe200078efcff */
[C---:B------:R-:W-:Y:S02]  /*2fd0*/  VIADD R4, R5.reuse, 0x1 ;  /* 0x0000000105047836 */ /* 0x040fe40000000000 */
[C---:B------:R-:W-:Y:S02]  /*2fe0*/  VIADD R3, R5.reuse, 0x8 ;  /* 0x0000000805037836 */ /* 0x040fe40000000000 */
[----:B------:R-:W-:-:S02]  /*2ff0*/  VIADD R7, R5, 0x10 ;  /* 0x0000001005077836 */ /* 0x000fc40000000000 */
[C---:B------:R-:W-:Y:S02]  /*3000*/  VIADD R10, R5.reuse, 0x11 ;  /* 0x00000011050a7836 */ /* 0x040fe40000000000 */
[C---:B------:R-:W-:Y:S02]  /*3010*/  VIADD R13, R5.reuse, 0x18 ;  /* 0x00000018050d7836 */ /* 0x040fe40000000000 */
[----:B------:R-:W-:Y:S01]  /*3020*/  VIADD R12, R5, 0x19 ;  /* 0x00000019050c7836 */ /* 0x000fe20000000000 */
[----:B------:R-:W-:Y:S01]  /*3030*/  LOP3.LUT R177, R177, 0x120, R11, 0xf8, !PT ;  /* 0x00000120b1b17812 */ /* 0x000fe200078ef80b */
[----:B------:R-:W-:Y:S01]  /*3040*/  IMAD.MOV.U32 R167, RZ, RZ, 0x20 ;  /* 0x00000020ffa77424 */ /* 0x000fe200078e00ff */
[----:B------:R-:W-:Y:S01]  /*3050*/  LOP3.LUT R208, R208, 0x1, RZ, 0xc0, !PT ;  /* 0x00000001d0d07812 */ /* 0x000fe200078ec0ff */
[----:B------:R-:W-:Y:S02]  /*3060*/  IMAD.MOV.U32 R242, RZ, RZ, 0x10 ;  /* 0x00000010fff27424 */ /* 0x000fe400078e00ff */
[----:B------:R-:W-:Y:S01]  /*3070*/  IMAD.SHL.U32 R234, R182, 0x8, RZ ;  /* 0x00000008b6ea7824 */ /* 0x000fe200078e00ff */
[----:B------:R-:W-:Y:S01]  /*3080*/  I2FP.F32.S32 R11, R4 ;  /* 0x00000004000b7245 */ /* 0x000fe20000201400 */
[----:B------:R-:W-:Y:S01]  /*3090*/  IMAD.MOV.U32 R180, RZ, RZ, 0x20 ;  /* 0x00000020ffb47424 */ /* 0x000fe200078e00ff */
[----:B------:R-:W-:Y:S01]  /*30a0*/  I2FP.F32.S32 R4, R10 ;  /* 0x0000000a00047245 */ /* 0x000fe20000201400 */
[----:B------:R-:W-:Y:S01]  /*30b0*/  IMAD R208, R202, 0x4, R208 ;  /* 0x00000004cad07824 */ /* 0x000fe200078e02d0 */
[----:B------:R-:W-:-:S02]  /*30c0*/  LEA R177, R177, UR23, 0x1 ;  /* 0x00000017b1b17c11 */ /* 0x000fc4000f8e08ff */
[----:B------:R-:W-:Y:S02]  /*30d0*/  SEL R167, R167, 0xffffffe0, !P2 ;  /* 0xffffffe0a7a77807 */ /* 0x000fe40005000000 */
[----:B------:R-:W-:Y:S02]  /*30e0*/  LEA R176, R176, UR23, 0x1 ;  /* 0x00000017b0b07c11 */ /* 0x000fe4000f8e08ff */
[----:B------:R-:W-:Y:S01]  /*30f0*/  LOP3.LUT R234, R234, 0x18, RZ, 0xc0, !PT ;  /* 0x00000018eaea7812 */ /* 0x000fe200078ec0ff */
[C---:B------:R-:W-:Y:S01]  /*3100*/  IMAD.IADD R179, R20.reuse, 0x1, R179 ;  /* 0x0000000114b37824 */ /* 0x040fe200078e02b3 */
[----:B------:R-:W-:Y:S01]  /*3110*/  IADD3 R237, PT, PT, R21, 0x80, -R203 ;  /* 0x0000008015ed7810 */ /* 0x000fe20007ffe8cb */
[----:B------:R-:W-:Y:S01]  /*3120*/  IMAD.IADD R177, R20, 0x1, R177 ;  /* 0x0000000114b17824 */ /* 0x000fe200078e02b1 */
[----:B------:R-:W-:Y:S01]  /*3130*/  CS2R R126, SRZ ;  /* 0x00000000007e7805 */ /* 0x000fe2000001ff00 */
[----:B------:R-:W-:Y:S01]  /*3140*/  IMAD.SHL.U32 R232, R232, 0x8, RZ ;  /* 0x00000008e8e87824 */ /* 0x000fe200078e00ff */
[----:B------:R-:W-:Y:S01]  /*3150*/  CS2R R124, SRZ ;  /* 0x00000000007c7805 */ /* 0x000fe2000001ff00 */
[----:B------:R-:W-:Y:S01]  /*3160*/  IMAD.MOV.U32 R206, RZ, RZ, R192 ;  /* 0x000000ffffce7224 */ /* 0x000fe200078e00c0 */
[----:B------:R-:W-:Y:S01]  /*3170*/  CS2R R130, SRZ ;  /* 0x0000000000827805 */ /* 0x000fe2000001ff00 */
[----:B------:R-:W-:Y:S01]  /*3180*/  VIADD R236, R196, 0x19000 ;  /* 0x00019000c4ec7836 */ /* 0x000fe20000000000 */
        /* <DEDUP_REMOVED lines=45> */
[----:B------:R-:W-:Y:S01]  /*3460*/  LOP3.LUT P2, RZ, R182, 0x8, RZ, 0xc0, !PT ;  /* 0x00000008b6ff7812 */ /* 0x000fe2000784c0ff */
[----:B------:R-:W-:Y:S01]  /*3470*/  VIADD R208, R208, 0xfffffffc ;  /* 0xfffffffcd0d07836 */ /* 0x000fe20000000000 */
[C---:B------:R-:W-:Y:S01]  /*3480*/  LOP3.LUT R240, R234.reuse, 0x20, RZ, 0xfc, !PT ;  /* 0x00000020eaf07812 */ /* 0x040fe200078efcff */
[----:B------:R-:W-:Y:S01]  /*3490*/  IMAD.IADD R178, R167, 0x1, R176 ;  /* 0x00000001a7b27824 */ /* 0x000fe200078e02b0 */
[----:B------:R-:W-:Y:S01]  /*34a0*/  LOP3.LUT R239, R234, 0x40, RZ, 0xfc, !PT ;  /* 0x00000040eaef7812 */ /* 0x000fe200078efcff */
[----:B-1----:R-:W-:Y:S02]  /*34b0*/  USHF.L.U32 UR9, UR9, 0x6, URZ ;  /* 0x0000000609097899 */ /* 0x002fe400080006ff */
[----:B----4-:R-:W-:Y:S01]  /*34c0*/  USHF.L.U32 UR8, UR8, 0x6, URZ ;  /* 0x0000000608087899 */ /* 0x010fe200080006ff */
[----:B--2---:R-:W-:-:S02]  /*34d0*/  VIADD R252, R204, 0x3c6ef372 ;  /* 0x3c6ef372ccfc7836 */ /* 0x004fc40000000000 */
[C---:B------:R-:W-:Y:S02]  /*34e0*/  VIADD R251, R205.reuse, 0x76cf5d0a ;  /* 0x76cf5d0acdfb7836 */ /* 0x040fe40000000000 */
[C---:B------:R-:W-:Y:S02]  /*34f0*/  VIADD R250, R204.reuse, 0xdaa66d2b ;  /* 0xdaa66d2bccfa7836 */ /* 0x040fe40000000000 */
[C---:B------:R-:W-:Y:S02]  /*3500*/  VIADD R249, R205.reuse, 0x32370b8f ;  /* 0x32370b8fcdf97836 */ /* 0x040fe40000000000 */
[----:B------:R-:W-:Y:S02]  /*3510*/  VIADD R248, R204, 0x78dde6e4 ;  /* 0x78dde6e4ccf87836 */ /* 0x000fe40000000000 */
[----:B------:R-:W-:Y:S02]  /*3520*/  VIADD R247, R205, 0xed9eba14 ;  /* 0xed9eba14cdf77836 */ /* 0x000fe40000000000 */
[----:B------:R-:W-:Y:S01]  /*3530*/  @P0 FMUL.FTZ R0, R9, R8 ;  /* 0x0000000809000220 */ /* 0x000fe20000410000 */
[----:B------:R-:W-:-:S02]  /*3540*/  IADD3 R220, P1, P0, R2, R14, R220 ;  /* 0x0000000e02dc7210 */ /* 0x000fc4000783e0dc */
[----:B------:R-:W-:Y:S01]  /*3550*/  SHF.R.S32.HI R9, RZ, 0x1f, R2 ;  /* 0x0000001fff097819 */ /* 0x000fe20000011402 */
[----:B------:R-:W-:-:S03]  /*3560*/  VIADD R2, R5, 0x9 ;  /* 0x0000000905027836 */ /* 0x000fc60000000000 */
[----:B------:R-:W-:Y:S02]  /*3570*/  IADD3.X R231, PT, PT, R9, R15, RZ, P1, P0 ;  /* 0x0000000f09e77210 */ /* 0x000fe40000fe04ff */
[----:B------:R-:W-:Y:S02]  /*3580*/  LOP3.LUT P1, RZ, R182, 0x4, RZ, 0xc0, !PT ;  /* 0x00000004b6ff7812 */ /* 0x000fe4000782c0ff */
[----:B------:R-:W-:Y:S02]  /*3590*/  I2FP.F32.S32 R14, R5 ;  /* 0x00000005000e7245 */ /* 0x000fe40000201400 */
[----:B------:R-:W-:Y:S02]  /*35a0*/  I2FP.F32.S32 R8, R3 ;  /* 0x0000000300087245 */ /* 0x000fe40000201400 */
[----:B------:R-:W-:Y:S02]  /*35b0*/  I2FP.F32.S32 R6, R2 ;  /* 0x0000000200067245 */ /* 0x000fe40000201400 */
[----:B------:R-:W-:-:S02]  /*35c0*/  I2FP.F32.S32 R5, R7 ;  /* 0x0000000700057245 */ /* 0x000fc40000201400 */
[----:B------:R-:W-:Y:S02]  /*35d0*/  I2FP.F32.S32 R3, R13 ;  /* 0x0000000d00037245 */ /* 0x000fe40000201400 */
[----:B------:R-:W-:Y:S02]  /*35e0*/  I2FP.F32.S32 R2, R12 ;  /* 0x0000000c00027245 */ /* 0x000fe40000201400 */
[----:B------:R-:W-:Y:S02]  /*35f0*/  SEL R242, R242, 0xfffffff0, !P1 ;  /* 0xfffffff0f2f27807 */ /* 0x000fe40004800000 */
[----:B------:R-:W-:Y:S01]  /*3600*/  LOP3.LUT P0, RZ, R182, 0x2, RZ, 0xc0, !PT ;  /* 0x00000002b6ff7812 */ /* 0x000fe2000780c0ff */
[-C--:B------:R-:W-:Y:S01]  /*3610*/  FMUL.FTZ R218, R11, R0.reuse ;  /* 0x000000000bda7220 */ /* 0x080fe20000410000 */
[-C--:B------:R-:W-:Y:S01]  /*3620*/  FMUL.FTZ R217, R8, R0.reuse ;  /* 0x0000000008d97220 */ /* 0x080fe20000410000 */
[-C--:B------:R-:W-:Y:S01]  /*3630*/  FMUL.FTZ R216, R6, R0.reuse ;  /* 0x0000000006d87220 */ /* 0x080fe20000410000 */
[-C--:B------:R-:W-:Y:S01]  /*3640*/  FMUL.FTZ R215, R5, R0.reuse ;  /* 0x0000000005d77220 */ /* 0x080fe20000410000 */
[-C--:B------:R-:W-:Y:S01]  /*3650*/  FMUL.FTZ R214, R4, R0.reuse ;  /* 0x0000000004d67220 */ /* 0x080fe20000410000 */
[-C--:B------:R-:W-:Y:S01]  /*3660*/  FMUL.FTZ R213, R3, R0.reuse ;  /* 0x0000000003d57220 */ /* 0x080fe20000410000 */
[-C--:B------:R-:W-:Y:S01]  /*3670*/  FMUL.FTZ R212, R14, R0.reuse ;  /* 0x000000000ed47220 */ /* 0x080fe20000410000 */
[----:B------:R-:W-:Y:S01]  /*3680*/  FMUL.FTZ R209, R2, R0 ;  /* 0x0000000002d17220 */ /* 0x000fe20000410000 */
[----:B------:R-:W-:Y:S01]  /*3690*/  SEL R180, R180, 0xffffffe0, !P0 ;  /* 0xffffffe0b4b47807 */ /* 0x000fe20004000000 */
[----:B------:R-:W-:-:S02]  /*36a0*/  VIADD R2, R204, 0x9e3779b9 ;  /* 0x9e3779b9cc027836 */ /* 0x000fc40000000000 */
[C---:B------:R-:W-:Y:S02]  /*36b0*/  VIADD R0, R205.reuse, 0xbb67ae85 ;  /* 0xbb67ae85cd007836 */ /* 0x040fe40000000000 */
[C---:B------:R-:W-:Y:S02]  /*36c0*/  VIADD R246, R204.reuse, 0x1715609d ;  /* 0x1715609dccf67836 */ /* 0x040fe40000000000 */
[C---:B------:R-:W-:Y:S02]  /*36d0*/  VIADD R245, R205.reuse, 0xa9066899 ;  /* 0xa9066899cdf57836 */ /* 0x040fe40000000000 */
[----:B------:R-:W-:Y:S02]  /*36e0*/  VIADD R244, R204, 0xb54cda56 ;  /* 0xb54cda56ccf47836 */ /* 0x000fe40000000000 */
[----:B------:R-:W-:Y:S02]  /*36f0*/  VIADD R243, R205, 0x646e171e ;  /* 0x646e171ecdf37836 */ /* 0x000fe40000000000 */
[----:B------:R-:W-:-:S02]  /*3700*/  IMAD.IADD R193, R196, 0x1, R242 ;  /* 0x00000001c4c17824 */ /* 0x000fc400078e02f2 */
[----:B------:R-:W-:-:S07]  /*3710*/  IMAD.WIDE.U32 R220, R220, -0x2daee0ad, RZ ;  /* 0xd2511f53dcdc7825 */ /* 0x000fce00078e00ff */
.L_x_787:
        /* <DEDUP_REMOVED lines=8> */
[----:B------:R-:W-:Y:S01]  /*37a0*/  FSETP.NEU.FTZ.AND P4, PT, R223, -INF , PT ;  /* 0xff800000df00780b */ /* 0x000fe20003f9d000 */
[----:B------:R-:W-:Y:S01]  /*37b0*/  VIADD R183, R205, 0xbb67ae85 ;  /* 0xbb67ae85cdb77836 */ /* 0x000fe20000000000 */
[----:B------:R-:W-:Y:S01]  /*37c0*/  ISETP.GE.AND P0, PT, R229, R237, PT ;  /* 0x000000ede500720c */ /* 0x000fe20003f06270 */
[----:B------:R-:W-:Y:S01]  /*37d0*/  VIADD R202, R202, 0xffffffff ;  /* 0xffffffffcaca7836 */ /* 0x000fe20000000000 */
[----:B------:R-:W-:Y:S02]  /*37e0*/  LOP3.LUT R2, R205, R2, R221, 0x96, !PT ;  /* 0x00000002cd027212 */ /* 0x000fe400078e96dd */
[----:B------:R-:W-:Y:S03]  /*37f0*/  FSETP.NEU.FTZ.AND P3, PT, R222, -INF , PT ;  /* 0xff800000de00780b */ /* 0x000fe60003f7d000 */
[----:B------:R-:W-:Y:S01]  /*3800*/  IMAD.WIDE.U32 R2, R2, -0x326172a9, RZ ;  /* 0xcd9e8d5702027825 */ /* 0x000fe200078e00ff */
        /* <DEDUP_REMOVED lines=41> */
[----:B------:R3:W4:Y:S07]  /*3aa0*/  LDSM.16.M88.4 R156, [R176+0xd400] ;  /* 0x00d40000b09c783b */ /* 0x00072e0000000200 */
[-C--:B------:R-:W-:Y:S08]  /*3ab0*/  HMMA.16816.F32.BF16 R20, R152, R164.reuse, R20 ;  /* 0x000000a49814723c */ /* 0x080ff00000041814 */
[C---:B------:R-:W-:Y:S08]  /*3ac0*/  HMMA.16816.F32.BF16 R24, R160.reuse, R164, R24 ;  /* 0x000000a4a018723c */ /* 0x040ff00000041818 */
[-C--:B------:R-:W-:Y:S03]  /*3ad0*/  HMMA.16816.F32.BF16 R28, R160, R166.reuse, R28 ;  /* 0x000000a6a01c723c */ /* 0x080fe6000004181c */
[----:B---3--:R-:W-:Y:S05]  /*3ae0*/  LEA R176, R238, UR4, 0x1 ;  /* 0x00000004eeb07c11 */ /* 0x008fea000f8e08ff */
[----:B------:R-:W-:Y:S01]  /*3af0*/  HMMA.16816.F32.BF16 R32, R152, R166, R32 ;  /* 0x000000a69820723c */ /* 0x000fe20000041820 */
[----:B------:R-:W-:Y:S03]  /*3b00*/  IMAD.MOV.U32 R167, RZ, RZ, 0x20 ;  /* 0x00000020ffa77424 */ /* 0x000fe600078e00ff */
[C---:B------:R-:W-:Y:S03]  /*3b10*/  IMAD.WIDE.U32 R154, R208.reuse, -0x326172a9, RZ ;  /* 0xcd9e8d57d09a7825 */ /* 0x040fe600078e00ff */
[----:B------:R-:W-:Y:S01]  /*3b20*/  SEL R167, R167, 0xffffffe0, !P1 ;  /* 0xffffffe0a7a77807 */ /* 0x000fe20004800000 */
[-C--:B-1----:R-:W-:Y:S05]  /*3b30*/  HMMA.16816.F32.BF16 R4, R132, R140.reuse, R4 ;  /* 0x0000008c8404723c */ /* 0x082fea0000041804 */
[----:B------:R-:W-:Y:S03]  /*3b40*/  VIADD R152, R208, 0x2 ;  /* 0x00000002d0987836 */ /* 0x000fe60000000000 */
[C---:B------:R-:W-:Y:S04]  /*3b50*/  HMMA.16816.F32.BF16 R8, R168.reuse, R140, R8 ;  /* 0x0000008ca808723c */ /* 0x040fe80000041808 */
[----:B------:R-:W-:Y:S04]  /*3b60*/  IMAD.WIDE.U32 R152, R152, -0x326172a9, RZ ;  /* 0xcd9e8d5798987825 */ /* 0x000fe800078e00ff */
[-C--:B------:R-:W-:Y:S03]  /*3b70*/  HMMA.16816.F32.BF16 R12, R168, R142.reuse, R12 ;  /* 0x0000008ea80c723c */ /* 0x080fe6000004180c */
[----:B------:R-:W-:Y:S05]  /*3b80*/  LOP3.LUT R162, R184, R152, R3, 0x96, !PT ;  /* 0x00000098b8a27212 */ /* 0x000fea00078e9603 */
[C---:B------:R-:W-:Y:S01]  /*3b90*/  HMMA.16816.F32.BF16 R16, R132.reuse, R142, R16 ;  /* 0x0000008e8410723c */ /* 0x040fe20000041810 */
[----:B------:R-:W-:Y:S03]  /*3ba0*/  LDSM.16.M88.4 R140, [R178+0xd000] ;  /* 0x00d00000b28c783b */ /* 0x000fe60000000200 */
[----:B------:R-:W-:Y:S04]  /*3bb0*/  IMAD.WIDE.U32 R162, R162, -0x2daee0ad, RZ ;  /* 0xd2511f53a2a27825 */ /* 0x000fe800078e00ff */
[-C--:B------:R-:W-:Y:S08]  /*3bc0*/  HMMA.16816.F32.BF16 R20, R132, R172.reuse, R20 ;  /* 0x000000ac8414723c */ /* 0x080ff00000041814 */
[C---:B------:R-:W-:Y:S08]  /*3bd0*/  HMMA.16816.F32.BF16 R24, R168.reuse, R172, R24 ;  /* 0x000000aca818723c */ /* 0x040ff00000041818 */
[-C--:B------:R-:W-:Y:S08]  /*3be0*/  HMMA.16816.F32.BF16 R28, R168, R174.reuse, R28 ;  /* 0x000000aea81c723c */ /* 0x080ff0000004181c */
[----:B------:R-:W-:Y:S01]  /*3bf0*/  HMMA.16816.F32.BF16 R32, R132, R174, R32 ;  /* 0x000000ae8420723c */ /* 0x000fe20000041820 */
[----:B------:R-:W1:Y:S07]  /*3c00*/  LDSM.16.M88.4 R132, [R0+0x2000] ;  /* 0x002000000084783b */ /* 0x000e6e0000000200 */
[-C--:B--2---:R-:W-:Y:S08]  /*3c10*/  HMMA.16816.F32.BF16 R4, R136, R144.reuse, R4 ;  /* 0x000000908804723c */ /* 0x084ff00000041804 */
[C---:B----4-:R-:W-:Y:S08]  /*3c20*/  HMMA.16816.F32.BF16 R8, R148.reuse, R144, R8 ;  /* 0x000000909408723c */ /* 0x050ff00000041808 */
[-C--:B------:R-:W-:Y:S08]  /*3c30*/  HMMA.16816.F32.BF16 R12, R148, R146.reuse, R12 ;  /* 0x00000092940c723c */ /* 0x080ff0000004180c */
[C---:B------:R-:W-:Y:S01]  /*3c40*/  HMMA.16816.F32.BF16 R16, R136.reuse, R146, R16 ;  /* 0x000000928810723c */ /* 0x040fe20000041810 */
[----:B------:R2:W3:Y:S07]  /*3c50*/  LDSM.16.M88.4 R144, [R0+0x2800] ;  /* 0x002800000090783b */ /* 0x0004ee0000000200 */
[-C--:B------:R-:W-:Y:S08]  /*3c60*/  HMMA.16816.F32.BF16 R20, R136, R156.reuse, R20 ;  /* 0x0000009c8814723c */ /* 0x080ff00000041814 */
[C---:B------:R-:W-:Y:S04]  /*3c70*/  HMMA.16816.F32.BF16 R24, R148.reuse, R156, R24 ;  /* 0x0000009c9418723c */ /* 0x040fe80000041818 */
[CC--:B--2---:R-:W-:Y:S04]  /*3c80*/  LOP3.LUT R0, R231.reuse, R204.reuse, R155, 0x96, !PT ;  /* 0x000000cce7007212 */ /* 0x0c4fe800078e969b */
[-C--:B------:R-:W-:Y:S03]  /*3c90*/  HMMA.16816.F32.BF16 R28, R148, R158.reuse, R28 ;  /* 0x0000009e941c723c */ /* 0x080fe6000004181c */
[----:B------:R-:W-:Y:S01]  /*3ca0*/  LOP3.LUT R148, R231, R204, R153, 0x96, !PT ;  /* 0x000000cce7947212 */ /* 0x000fe200078e9699 */
[----:B------:R-:W-:Y:S01]  /*3cb0*/  IMAD.WIDE.U32 R150, R0, -0x2daee0ad, RZ ;  /* 0xd2511f5300967825 */ /* 0x000fe200078e00ff */
[----:B------:R-:W-:Y:S02]  /*3cc0*/  LOP3.LUT R149, R184, R154, R3, 0x96, !PT ;  /* 0x0000009ab8957212 */ /* 0x000fe400078e9603 */
[----:B------:R-:W-:Y:S01]  /*3cd0*/  SHF.R.U32.HI R154, RZ, 0x1, R182 ;  /* 0x00000001ff9a7819 */ /* 0x000fe200000116b6 */
[----:B------:R-:W-:Y:S01]  /*3ce0*/  IMAD.SHL.U32 R0, R230, 0x80, RZ ;  /* 0x00000080e6007824 */ /* 0x000fe200078e00ff */
[-C--:B------:R-:W-:Y:S01]  /*3cf0*/  LOP3.LUT R3, R183, R220.reuse, R151, 0x96, !PT ;  /* 0x000000dcb7037212 */ /* 0x080fe200078e9697 */
[----:B------:R-:W-:Y:S04]  /*3d00*/  HMMA.16816.F32.BF16 R32, R136, R158, R32 ;  /* 0x0000009e8820723c */ /* 0x000fe80000041820 */
[----:B------:R-:W-:Y:S04]  /*3d10*/  IMAD.WIDE.U32 R136, R148, -0x2daee0ad, RZ ;  /* 0xd2511f5394887825 */ /* 0x000fe800078e00ff */
[----:B------:R-:W-:Y:S01]  /*3d20*/  FMUL.FTZ R151, R225, 1.4426950216293334961 ;  /* 0x3fb8aa3be1977820 */ /* 0x000fe20000410000 */
[----:B------:R-:W-:Y:S01]  /*3d30*/  VIADD R0, R0, 0x80 ;  /* 0x0000008000007836 */ /* 0x000fe20000000000 */
[----:B------:R-:W-:Y:S01]  /*3d40*/  LOP3.LUT R137, R183, R220, R137, 0x96, !PT ;  /* 0x000000dcb7897212 */ /* 0x000fe200078e9689 */
[----:B------:R-:W-:Y:S03]  /*3d50*/  IMAD.WIDE.U32 R148, R149, -0x2daee0ad, RZ ;  /* 0xd2511f5395947825 */ /* 0x000fe600078e00ff */
[----:B------:R-:W-:Y:S01]  /*3d60*/  FSEL R151, R151, RZ, P6 ;  /* 0x000000ff97977208 */ /* 0x000fe20003000000 */
[-C--:B-1----:R-:W-:Y:S05]  /*3d70*/  HMMA.16816.F32.BF16 R4, R132, R140.reuse, R4 ;  /* 0x0000008c8404723c */ /* 0x082fea0000041804 */
[-C--:B------:R-:W-:Y:S01]  /*3d80*/  ISETP.LT.AND P0, PT, R0, R203.reuse, P0 ;  /* 0x000000cb0000720c */ /* 0x080fe20000701270 */
[----:B------:R-:W-:Y:S01]  /*3d90*/  IMAD.WIDE.U32 R138, R3, -0x326172a9, RZ ;  /* 0xcd9e8d57038a7825 */ /* 0x000fe200078e00ff */
[C---:B------:R-:W-:Y:S01]  /*3da0*/  LOP3.LUT R158, R251.reuse, R150, R149, 0x96, !PT ;  /* 0x00000096fb9e7212 */ /* 0x040fe200078e9695 */
[C---:B---3--:R-:W-:Y:S04]  /*3db0*/  HMMA.16816.F32.BF16 R8, R144.reuse, R140, R8 ;  /* 0x0000008c9008723c */ /* 0x048fe80000041808 */
[----:B------:R-:W-:Y:S01]  /*3dc0*/  LOP3.LUT R0, R251, R136, R163, 0x96, !PT ;  /* 0x00000088fb007212 */ /* 0x000fe200078e96a3 */
[----:B------:R-:W-:Y:S01]  /*3dd0*/  IMAD.WIDE.U32 R136, R137, -0x326172a9, RZ ;  /* 0xcd9e8d5789887825 */ /* 0x000fe200078e00ff */
[CC--:B------:R-:W-:Y:S02]  /*3de0*/  LOP3.LUT R3, R252.reuse, R2.reuse, R139, 0x96, !PT ;  /* 0x00000002fc037212 */ /* 0x0c0fe400078e968b */
[-C--:B------:R-:W-:Y:S03]  /*3df0*/  HMMA.16816.F32.BF16 R12, R144, R142.reuse, R12 ;  /* 0x0000008e900c723c */ /* 0x080fe6000004180c */
[----:B------:R-:W-:Y:S01]  /*3e00*/  LOP3.LUT R163, R252, R2, R137, 0x96, !PT ;  /* 0x00000002fca37212 */ /* 0x000fe200078e9689 */
[----:B------:R-:W-:Y:S01]  /*3e10*/  IMAD.WIDE.U32 R158, R158, -0x326172a9, RZ ;  /* 0xcd9e8d579e9e7825 */ /* 0x000fe200078e00ff */
[C-C-:B------:R-:W-:Y:S02]  /*3e20*/  @!P0 VIADDMNMX R141, R197.reuse, 0xffffffe0, R203.reuse, PT ;  /* 0xffffffe0c58d8846 */ /* 0x140fe400038001cb */
[C---:B------:R-:W-:Y:S01]  /*3e30*/  @!P0 VIADDMNMX R140, R197.reuse, 0xffffffe8, R203, PT ;  /* 0xffffffe8c58c8846 */ /* 0x040fe200038001cb */
[----:B------:R-:W-:Y:S01]  /*3e40*/  IMAD.WIDE.U32 R160, R0, -0x326172a9, RZ ;  /* 0xcd9e8d5700a07825 */ /* 0x000fe200078e00ff */
[C---:B------:R-:W-:Y:S01]  /*3e50*/  LOP3.LUT R159, R250.reuse, R138, R159, 0x96, !PT ;  /* 0x0000008afa9f7212 */ /* 0x040fe200078e969f */
[C---:B------:R-:W-:Y:S04]  /*3e60*/  HMMA.16816.F32.BF16 R16, R132.reuse, R142, R16 ;  /* 0x0000008e8410723c */ /* 0x040fe80000041810 */
[----:B------:R-:W-:Y:S01]  /*3e70*/  LOP3.LUT R161, R250, R136, R161, 0x96, !PT ;  /* 0x00000088faa17212 */ /* 0x000fe200078e96a1 */
[----:B------:R-:W-:Y:S01]  /*3e80*/  @!P0 IMAD.SHL.U32 R0, R182, 0x2, RZ ;  /* 0x00000002b6008824 */ /* 0x000fe200078e00ff */
[----:B------:R-:W-:Y:S01]  /*3e90*/  @!P0 VIADDMNMX R2, R197, 0x8, R203, PT ;  /* 0x00000008c5028846 */ /* 0x000fe200038001cb */
[----:B------:R1:W2:Y:S01]  /*3ea0*/  LDSM.16.M88.4 R136, [R178+0xd400] ;  /* 0x00d40000b288783b */ /* 0x0002a20000000200 */
[----:B------:R-:W-:Y:S01]  /*3eb0*/  IMAD.WIDE.U32 R164, R3, -0x2daee0ad, RZ ;  /* 0xd2511f5303a47825 */ /* 0x000fe200078e00ff */
[----:B------:R-:W-:Y:S02]  /*3ec0*/  @!P0 VIMNMX R3, PT, PT, R197, R203, PT ;  /* 0x000000cbc5038248 */ /* 0x000fe40003fe0100 */
[----:B------:R-:W-:Y:S01]  /*3ed0*/  @!P0 LOP3.LUT R0, R0, 0x6, RZ, 0xc0, !PT ;  /* 0x0000000600008812 */ /* 0x000fe200078ec0ff */
[----:B------:R-:W-:Y:S01]  /*3ee0*/  FMUL.FTZ R150, R224, 1.4426950216293334961 ;  /* 0x3fb8aa3be0967820 */ /* 0x000fe20000410000 */
[----:B------:R-:W-:Y:S01]  /*3ef0*/  LOP3.LUT R165, R249, R148, R165, 0x96, !PT ;  /* 0x00000094f9a57212 */ /* 0x000fe200078e96a5 */
[----:B------:R-:W-:Y:S01]  /*3f00*/  FMUL.FTZ R149, R223, 1.4426950216293334961 ;  /* 0x3fb8aa3bdf957820 */ /* 0x000fe20000410000 */
[----:B------:R-:W-:Y:S01]  /*3f10*/  @!P0 LOP3.LUT R0, R0, 0x1e0, R154, 0xf8, !PT ;  /* 0x000001e000008812 */ /* 0x000fe200078ef89a */
[----:B------:R-:W-:Y:S01]  /*3f20*/  FMUL.FTZ R148, R222, 1.4426950216293334961 ;  /* 0x3fb8aa3bde947820 */ /* 0x000fe20000410000 */
[----:B------:R-:W-:Y:S01]  /*3f30*/  FSEL R150, R150, RZ, P5 ;  /* 0x000000ff96967208 */ /* 0x000fe20002800000 */
[----:B------:R-:W-:Y:S01]  /*3f40*/  FADD.FTZ R153, R212, R4 ;  /* 0x00000004d4997221 */ /* 0x000fe20000010000 */
[----:B------:R-:W-:Y:S01]  /*3f50*/  FSEL R149, R149, RZ, P4 ;  /* 0x000000ff95957208 */ /* 0x000fe20002000000 */
[----:B------:R-:W-:Y:S01]  /*3f60*/  @!P0 IMAD R0, R230, 0x80, R0 ;  /* 0x00000080e6008824 */ /* 0x000fe200078e0200 */
[----:B------:R-:W-:Y:S01]  /*3f70*/  FSEL R148, R148, RZ, P3 ;  /* 0x000000ff94947208 */ /* 0x000fe20001800000 */
[----:B------:R-:W-:Y:S01]  /*3f80*/  FADD.FTZ R143, R216, R17 ;  /* 0x00000011d88f7221 */ /* 0x000fe20000010000 */
[C---:B------:R-:W-:Y:S01]  /*3f90*/  FADD.FTZ R12, R217.reuse, R12 ;  /* 0x0000000cd90c7221 */ /* 0x040fe20000010000 */
[C---:B------:R-:W-:Y:S01]  /*3fa0*/  @!P0 VIADD R152, R0.reuse, 0x1 ;  /* 0x0000000100988836 */ /* 0x040fe20000000000 */
[CC--:B------:R-:W-:Y:S01]  /*3fb0*/  @!P0 ISETP.GE.AND P5, PT, R0.reuse, R141.reuse, PT ;  /* 0x0000008d0000820c */ /* 0x0c0fe20003fa6270 */
[----:B------:R-:W-:Y:S02]  /*3fc0*/  @!P0 VIADD R4, R0, 0x9 ;  /* 0x0000000900048836 */ /* 0x000fe40000000000 */
[----:B------:R-:W-:Y:S01]  /*3fd0*/  FADD.FTZ R142, R216, R13 ;  /* 0x0000000dd88e7221 */ /* 0x000fe20000010000 */
[----:B------:R-:W-:Y:S01]  /*3fe0*/  FADD.FTZ R156, R217, R14 ;  /* 0x0000000ed99c7221 */ /* 0x000fe20000010000 */
[----:B------:R-:W-:Y:S01]  /*3ff0*/  @!P0 FSEL R153, R153, -INF , !P5 ;  /* 0xff80000099998808 */ /* 0x000fe20006800000 */
[----:B-1----:R-:W-:Y:S01]  /*4000*/  IMAD.IADD R178, R167, 0x1, R176 ;  /* 0x00000001a7b27824 */ /* 0x002fe200078e02b0 */
[----:B------:R-:W-:Y:S01]  /*4010*/  @!P0 ISETP.GE.AND P6, PT, R152, R141, PT ;  /* 0x0000008d9800820c */ /* 0x000fe20003fc6270 */
[----:B------:R-:W-:Y:S01]  /*4020*/  FADD.FTZ R157, R216, R15 ;  /* 0x0000000fd89d7221 */ /* 0x000fe20000010000 */
[C---:B------:R-:W-:Y:S01]  /*4030*/  @!P0 ISETP.GE.AND P4, PT, R152.reuse, R140, PT ;  /* 0x0000008c9800820c */ /* 0x040fe20003f86270 */
[----:B------:R-:W-:Y:S01]  /*4040*/  FFMA.FTZ R153, R153, UR13, -R151 ;  /* 0x0000000d99997c23 */ /* 0x000fe20008010897 */
[CC--:B------:R-:W-:Y:S01]  /*4050*/  @!P0 ISETP.GE.AND P3, PT, R152.reuse, R3.reuse, PT ;  /* 0x000000039800820c */ /* 0x0c0fe20003f66270 */
[C---:B------:R-:W-:Y:S01]  /*4060*/  FADD.FTZ R155, R217.reuse, R16 ;  /* 0x00000010d99b7221 */ /* 0x040fe20000010000 */
[----:B------:R-:W-:Y:S01]  /*4070*/  @!P0 ISETP.GE.AND P5, PT, R152, R2, PT ;  /* 0x000000029800820c */ /* 0x000fe20003fa6270 */
[----:B------:R-:W-:Y:S01]  /*4080*/  FADD.FTZ R152, R218, R5 ;  /* 0x00000005da987221 */ /* 0x000fe20000010000 */
[----:B------:R-:W-:Y:S01]  /*4090*/  @!P0 VIADD R5, R0, 0x8 ;  /* 0x0000000800058836 */ /* 0x000fe20000000000 */
[----:B------:R-:W1:Y:S01]  /*40a0*/  MUFU.EX2 R174, R153 ;  /* 0x0000009900ae7308 */ /* 0x000e620000000800 */
[----:B------:R-:W-:Y:S01]  /*40b0*/  FADD.FTZ R19, R216, R19 ;  /* 0x00000013d8137221 */ /* 0x000fe20000010000 */
[----:B------:R-:W-:Y:S01]  /*40c0*/  FADD.FTZ R18, R217, R18 ;  /* 0x00000012d9127221 */ /* 0x000fe20000010000 */
[----:B------:R-:W-:Y:S01]  /*40d0*/  @!P0 FSEL R152, R152, -INF , !P6 ;  /* 0xff80000098988808 */ /* 0x000fe20007000000 */
[----:B------:R-:W-:Y:S01]  /*40e0*/  FADD.FTZ R6, R212, R6 ;  /* 0x00000006d4067221 */ /* 0x000fe20000010000 */
[----:B------:R-:W-:Y:S01]  /*40f0*/  @!P0 ISETP.GE.AND P6, PT, R0, R140, PT ;  /* 0x0000008c0000820c */ /* 0x000fe20003fc6270 */
[----:B------:R-:W-:Y:S01]  /*4100*/  FADD.FTZ R7, R218, R7 ;  /* 0x00000007da077221 */ /* 0x000fe20000010000 */
[-C--:B--2---:R-:W-:Y:S03]  /*4110*/  HMMA.16816.F32.BF16 R20, R132, R136.reuse, R20 ;  /* 0x000000888414723c */ /* 0x084fe60000041814 */
[----:B------:R-:W-:Y:S01]  /*4120*/  @!P0 FSEL R6, R6, -INF , !P6 ;  /* 0xff80000006068808 */ /* 0x000fe20007000000 */
[----:B------:R-:W-:Y:S01]  /*4130*/  FADD.FTZ R8, R212, R8 ;  /* 0x00000008d4087221 */ /* 0x000fe20000010000 */
[-C--:B------:R-:W-:Y:S01]  /*4140*/  @!P0 ISETP.GE.AND P6, PT, R0, R3.reuse, PT ;  /* 0x000000030000820c */ /* 0x080fe20003fc6270 */
[----:B------:R-:W-:Y:S01]  /*4150*/  FADD.FTZ R9, R218, R9 ;  /* 0x00000009da097221 */ /* 0x000fe20000010000 */
[----:B------:R-:W-:Y:S01]  /*4160*/  @!P0 FSEL R7, R7, -INF , !P4 ;  /* 0xff80000007078808 */ /* 0x000fe20006000000 */
[C---:B------:R-:W-:Y:S04]  /*4170*/  HMMA.16816.F32.BF16 R24, R144.reuse, R136, R24 ;  /* 0x000000889018723c */ /* 0x040fe80000041818 */
[----:B------:R-:W-:Y:S01]  /*4180*/  @!P0 FSEL R8, R8, -INF , !P6 ;  /* 0xff80000008088808 */ /* 0x000fe20007000000 */
[----:B------:R-:W-:Y:S01]  /*4190*/  FFMA.FTZ R6, R6, UR13, -R150 ;  /* 0x0000000d06067c23 */ /* 0x000fe20008010896 */
[----:B------:R-:W-:Y:S01]  /*41a0*/  @!P0 FSEL R9, R9, -INF , !P3 ;  /* 0xff80000009098808 */ /* 0x000fe20005800000 */
[----:B------:R-:W-:Y:S01]  /*41b0*/  FADD.FTZ R10, R212, R10 ;  /* 0x0000000ad40a7221 */ /* 0x000fe20000010000 */
[-C--:B------:R-:W-:Y:S01]  /*41c0*/  @!P0 ISETP.GE.AND P4, PT, R0, R2.reuse, PT ;  /* 0x000000020000820c */ /* 0x080fe20003f86270 */
[----:B------:R-:W-:Y:S01]  /*41d0*/  FADD.FTZ R154, R218, R11 ;  /* 0x0000000bda9a7221 */ /* 0x000fe20000010000 */
[-C--:B------:R-:W-:Y:S01]  /*41e0*/  @!P0 ISETP.GE.AND P6, PT, R5, R3.reuse, PT ;  /* 0x000000030500820c */ /* 0x080fe20003fc6270 */
[-C--:B------:R-:W-:Y:S01]  /*41f0*/  HMMA.16816.F32.BF16 R28, R144, R138.reuse, R28 ;  /* 0x0000008a901c723c */ /* 0x080fe2000004181c */
[----:B------:R-:W-:Y:S02]  /*4200*/  MUFU.EX2 R168, R6 ;  /* 0x0000000600a87308 */ /* 0x000fe40000000800 */
[----:B------:R-:W-:Y:S01]  /*4210*/  @!P0 ISETP.GE.AND P3, PT, R4, R3, PT ;  /* 0x000000030400820c */ /* 0x000fe20003f66270 */
[--C-:B------:R-:W-:Y:S01]  /*4220*/  FFMA.FTZ R8, R8, UR13, -R149.reuse ;  /* 0x0000000d08087c23 */ /* 0x100fe20008010895 */
[----:B------:R-:W-:Y:S01]  /*4230*/  @!P0 FSEL R10, R10, -INF , !P4 ;  /* 0xff8000000a0a8808 */ /* 0x000fe20006000000 */
[----:B------:R-:W-:Y:S01]  /*4240*/  FFMA.FTZ R9, R9, UR13, -R149 ;  /* 0x0000000d09097c23 */ /* 0x000fe20008010895 */
[----:B------:R-:W-:Y:S01]  /*4250*/  @!P0 FSEL R154, R154, -INF , !P5 ;  /* 0xff8000009a9a8808 */ /* 0x000fe20006800000 */
[----:B------:R-:W-:Y:S03]  /*4260*/  HMMA.16816.F32.BF16 R32, R132, R138, R32 ;  /* 0x0000008a8420723c */ /* 0x000fe60000041820 */
[----:B------:R-:W-:Y:S01]  /*4270*/  MUFU.EX2 R190, R8 ;  /* 0x0000000800be7308 */ /* 0x000fe20000000800 */
[----:B------:R-:W-:Y:S01]  /*4280*/  @!P0 FSEL R12, R12, -INF , !P6 ;  /* 0xff8000000c0c8808 */ /* 0x000fe20007000000 */
[----:B------:R-:W-:Y:S01]  /*4290*/  FFMA.FTZ R7, R7, UR13, -R150 ;  /* 0x0000000d07077c23 */ /* 0x000fe20008010896 */
[----:B------:R-:W-:Y:S01]  /*42a0*/  @!P0 FSEL R142, R142, -INF , !P3 ;  /* 0xff8000008e8e8808 */ /* 0x000fe20005800000 */
[----:B------:R-:W-:Y:S01]  /*42b0*/  FFMA.FTZ R152, R152, UR13, -R151 ;  /* 0x0000000d98987c23 */ /* 0x000fe20008010897 */
[CC--:B------:R-:W-:Y:S01]  /*42c0*/  @!P0 ISETP.GE.AND P4, PT, R5.reuse, R2.reuse, PT ;  /* 0x000000020500820c */ /* 0x0c0fe20003f86270 */
[--C-:B------:R-:W-:Y:S01]  /*42d0*/  FFMA.FTZ R12, R12, UR13, -R149.reuse ;  /* 0x0000000d0c0c7c23 */ /* 0x100fe20008010895 */
[----:B------:R-:W-:Y:S01]  /*42e0*/  @!P0 ISETP.GE.AND P5, PT, R4, R2, PT ;  /* 0x000000020400820c */ /* 0x000fe20003fa6270 */
[----:B------:R-:W-:Y:S01]  /*42f0*/  FFMA.FTZ R142, R142, UR13, -R149 ;  /* 0x0000000d8e8e7c23 */ /* 0x000fe20008010895 */
[-C--:B------:R-:W-:Y:S01]  /*4300*/  @!P0 ISETP.GE.AND P6, PT, R5, R141.reuse, PT ;  /* 0x0000008d0500820c */ /* 0x080fe20003fc6270 */
[----:B------:R-:W-:Y:S01]  /*4310*/  FADD.FTZ R29, R209, R29 ;  /* 0x0000001dd11d7221 */ /* 0x000fe20000010000 */
[-C--:B------:R-:W-:Y:S01]  /*4320*/  @!P0 ISETP.GE.AND P3, PT, R5, R140.reuse, PT ;  /* 0x0000008c0500820c */ /* 0x080fe20003f66270 */
[----:B------:R-:W-:Y:S01]  /*4330*/  @!P0 VIADD R5, R0, 0x10 ;  /* 0x0000001000058836 */ /* 0x000fe20000000000 */
[----:B------:R-:W-:Y:S01]  /*4340*/  @!P0 FSEL R156, R156, -INF , !P4 ;  /* 0xff8000009c9c8808 */ /* 0x000fe20006000000 */
[----:B------:R-:W-:Y:S01]  /*4350*/  MUFU.EX2 R184, R142 ;  /* 0x0000008e00b87308 */ /* 0x000fe20000000800 */
[----:B------:R-:W-:Y:S01]  /*4360*/  @!P0 FSEL R157, R157, -INF , !P5 ;  /* 0xff8000009d9d8808 */ /* 0x000fe20006800000 */
[C---:B------:R-:W-:Y:S01]  /*4370*/  FADD.FTZ R31, R209.reuse, R31 ;  /* 0x0000001fd11f7221 */ /* 0x040fe20000010000 */
[CC--:B------:R-:W-:Y:S01]  /*4380*/  @!P0 ISETP.GE.AND P4, PT, R4.reuse, R141.reuse, PT ;  /* 0x0000008d0400820c */ /* 0x0c0fe20003f86270 */
[----:B------:R-:W-:Y:S01]  /*4390*/  FADD.FTZ R33, R209, R33 ;  /* 0x00000021d1217221 */ /* 0x000fe20000010000 */
[-C--:B------:R-:W-:Y:S01]  /*43a0*/  @!P0 ISETP.GE.AND P5, PT, R4, R140.reuse, PT ;  /* 0x0000008c0400820c */ /* 0x080fe20003fa6270 */
[----:B------:R-:W-:Y:S01]  /*43b0*/  @!P0 VIADD R4, R0, 0x11 ;  /* 0x0000001100048836 */ /* 0x000fe20000000000 */
[----:B------:R-:W-:Y:S01]  /*43c0*/  @!P0 FSEL R155, R155, -INF , !P6 ;  /* 0xff8000009b9b8808 */ /* 0x000fe20007000000 */
[----:B------:R-:W-:Y:S01]  /*43d0*/  FADD.FTZ R20, R215, R20 ;  /* 0x00000014d7147221 */ /* 0x000fe20000010000 */
[-C--:B------:R-:W-:Y:S01]  /*43e0*/  @!P0 ISETP.GE.AND P6, PT, R5, R141.reuse, PT ;  /* 0x0000008d0500820c */ /* 0x080fe20003fc6270 */
[----:B------:R-:W-:Y:S01]  /*43f0*/  FADD.FTZ R35, R209, R35 ;  /* 0x00000023d1237221 */ /* 0x000fe20000010000 */
[----:B------:R-:W-:Y:S01]  /*4400*/  @!P0 FSEL R143, R143, -INF , !P4 ;  /* 0xff8000008f8f8808 */ /* 0x000fe20006000000 */
[--C-:B------:R-:W-:Y:S01]  /*4410*/  FFMA.FTZ R154, R154, UR13, -R148.reuse ;  /* 0x0000000d9a9a7c23 */ /* 0x100fe20008010894 */
[----:B------:R-:W-:Y:S01]  /*4420*/  @!P0 FSEL R20, R20, -INF , !P6 ;  /* 0xff80000014148808 */ /* 0x000fe20007000000 */
[----:B------:R-:W-:Y:S01]  /*4430*/  FADD.FTZ R21, R214, R21 ;  /* 0x00000015d6157221 */ /* 0x000fe20000010000 */
[----:B------:R-:W-:Y:S01]  /*4440*/  @!P0 ISETP.GE.AND P6, PT, R4, R141, PT ;  /* 0x0000008d0400820c */ /* 0x000fe20003fc6270 */
[----:B------:R-:W-:Y:S01]  /*4450*/  FFMA.FTZ R143, R143, UR13, -R151 ;  /* 0x0000000d8f8f7c23 */ /* 0x000fe20008010897 */
[-C--:B------:R-:W-:Y:S01]  /*4460*/  @!P0 ISETP.GE.AND P4, PT, R5, R140.reuse, PT ;  /* 0x0000008c0500820c */ /* 0x080fe20003f86270 */
[----:B------:R-:W-:Y:S01]  /*4470*/  FFMA.FTZ R156, R156, UR13, -R148 ;  /* 0x0000000d9c9c7c23 */ /* 0x000fe20008010894 */
[----:B------:R-:W-:Y:S01]  /*4480*/  @!P0 FSEL R21, R21, -INF , !P6 ;  /* 0xff80000015158808 */ /* 0x000fe20007000000 */
[----:B------:R-:W-:Y:S01]  /*4490*/  FADD.FTZ R22, R215, R22 ;  /* 0x00000016d7167221 */ /* 0x000fe20000010000 */
[----:B------:R-:W-:Y:S01]  /*44a0*/  @!P0 ISETP.GE.AND P6, PT, R4, R140, PT ;  /* 0x0000008c0400820c */ /* 0x000fe20003fc6270 */
[----:B------:R-:W-:Y:S01]  /*44b0*/  FADD.FTZ R23, R214, R23 ;  /* 0x00000017d6177221 */ /* 0x000fe20000010000 */
[----:B------:R-:W-:Y:S01]  /*44c0*/  @!P0 FSEL R19, R19, -INF , !P5 ;  /* 0xff80000013138808 */ /* 0x000fe20006800000 */
[----:B------:R-:W-:Y:S01]  /*44d0*/  FFMA.FTZ R157, R157, UR13, -R148 ;  /* 0x0000000d9d9d7c23 */ /* 0x000fe20008010894 */
[----:B------:R-:W-:Y:S01]  /*44e0*/  @!P0 FSEL R22, R22, -INF , !P4 ;  /* 0xff80000016168808 */ /* 0x000fe20006000000 */
[--C-:B------:R-:W-:Y:S01]  /*44f0*/  FFMA.FTZ R155, R155, UR13, -R151.reuse ;  /* 0x0000000d9b9b7c23 */ /* 0x100fe20008010897 */
[----:B------:R-:W-:Y:S01]  /*4500*/  @!P0 FSEL R23, R23, -INF , !P6 ;  /* 0xff80000017178808 */ /* 0x000fe20007000000 */
[----:B------:R-:W-:Y:S01]  /*4510*/  FFMA.FTZ R19, R19, UR13, -R150 ;  /* 0x0000000d13137c23 */ /* 0x000fe20008010896 */
[-C--:B------:R-:W-:Y:S01]  /*4520*/  @!P0 ISETP.GE.AND P4, PT, R4, R3.reuse, PT ;  /* 0x000000030400820c */ /* 0x080fe20003f86270 */
[----:B------:R-:W-:Y:S01]  /*4530*/  FFMA.FTZ R20, R20, UR13, -R151 ;  /* 0x0000000d14147c23 */ /* 0x000fe20008010897 */
[-C--:B------:R-:W-:Y:S01]  /*4540*/  @!P0 ISETP.GE.AND P6, PT, R4, R2.reuse, PT ;  /* 0x000000020400820c */ /* 0x080fe20003fc6270 */
[----:B------:R-:W-:Y:S01]  /*4550*/  @!P0 VIADD R4, R0, 0x18 ;  /* 0x0000001800048836 */ /* 0x000fe20000000000 */
[-C--:B------:R-:W-:Y:S01]  /*4560*/  @!P0 ISETP.GE.AND P5, PT, R5, R2.reuse, PT ;  /* 0x000000020500820c */ /* 0x080fe20003fa6270 */
[----:B------:R-:W-:Y:S01]  /*4570*/  FADD.FTZ R26, R215, R26 ;  /* 0x0000001ad71a7221 */ /* 0x000fe20000010000 */
[----:B------:R-:W-:Y:S01]  /*4580*/  @!P0 FSEL R18, R18, -INF , !P3 ;  /* 0xff80000012128808 */ /* 0x000fe20005800000 */
[----:B------:R-:W-:Y:S01]  /*4590*/  FADD.FTZ R27, R214, R27 ;  /* 0x0000001bd61b7221 */ /* 0x000fe20000010000 */
[-C--:B------:R-:W-:Y:S01]  /*45a0*/  @!P0 ISETP.GE.AND P3, PT, R5, R3.reuse, PT ;  /* 0x000000030500820c */ /* 0x080fe20003f66270 */
[----:B------:R-:W-:Y:S01]  /*45b0*/  @!P0 VIADD R0, R0, 0x19 ;  /* 0x0000001900008836 */ /* 0x000fe20000000000 */
[----:B------:R-:W-:Y:S01]  /*45c0*/  @!P0 FSEL R26, R26, -INF , !P5 ;  /* 0xff8000001a1a8808 */ /* 0x000fe20006800000 */
[----:B------:R2:W-:Y:S01]  /*45d0*/  MUFU.EX2 R188, R9 ;  /* 0x0000000900bc7308 */ /* 0x0005e20000000800 */
[----:B------:R-:W-:Y:S01]  /*45e0*/  @!P0 FSEL R27, R27, -INF , !P6 ;  /* 0xff8000001b1b8808 */ /* 0x000fe20007000000 */
[--C-:B------:R-:W-:Y:S01]  /*45f0*/  FFMA.FTZ R18, R18, UR13, -R150.reuse ;  /* 0x0000000d12127c23 */ /* 0x100fe20008010896 */
[-C--:B------:R-:W-:Y:S01]  /*4600*/  @!P0 ISETP.GE.AND P5, PT, R4, R2.reuse, PT ;  /* 0x000000020400820c */ /* 0x080fe20003fa6270 */
[----:B------:R-:W-:Y:S01]  /*4610*/  FFMA.FTZ R23, R23, UR13, -R150 ;  /* 0x0000000d17177c23 */ /* 0x000fe20008010896 */
[----:B------:R-:W-:Y:S01]  /*4620*/  @!P0 ISETP.GE.AND P6, PT, R0, R2, PT ;  /* 0x000000020000820c */ /* 0x000fe20003fc6270 */
[----:B------:R-:W-:Y:S01]  /*4630*/  FFMA.FTZ R2, R10, UR13, -R148 ;  /* 0x0000000d0a027c23 */ /* 0x000fe20008010894 */
[----:B------:R-:W-:Y:S03]  /*4640*/  FADD.FTZ R24, R215, R24 ;  /* 0x00000018d7187221 */ /* 0x000fe60000010000 */
[----:B------:R3:W4:Y:S01]  /*4650*/  MUFU.EX2 R186, R7 ;  /* 0x0000000700ba7308 */ /* 0x0007220000000800 */
[----:B------:R-:W-:Y:S01]  /*4660*/  @!P0 FSEL R31, R31, -INF , !P6 ;  /* 0xff8000001f1f8808 */ /* 0x000fe20007000000 */
[----:B------:R-:W-:Y:S01]  /*4670*/  FFMA.FTZ R21, R21, UR13, -R151 ;  /* 0x0000000d15157c23 */ /* 0x000fe20008010897 */
[-C--:B------:R-:W-:Y:S01]  /*4680*/  @!P0 ISETP.GE.AND P6, PT, R0, R140.reuse, PT ;  /* 0x0000008c0000820c */ /* 0x080fe20003fc6270 */
[C---:B------:R-:W-:Y:S01]  /*4690*/  FADD.FTZ R28, R213.reuse, R28 ;  /* 0x0000001cd51c7221 */ /* 0x040fe20000010000 */
[----:B------:R-:W-:Y:S01]  /*46a0*/  @!P0 FSEL R24, R24, -INF , !P3 ;  /* 0xff80000018188808 */ /* 0x000fe20005800000 */
[----:B------:R-:W-:Y:S01]  /*46b0*/  FADD.FTZ R30, R213, R30 ;  /* 0x0000001ed51e7221 */ /* 0x000fe20000010000 */
[----:B------:R-:W-:Y:S03]  /*46c0*/  @!P0 ISETP.GE.AND P3, PT, R4, R3, PT ;  /* 0x000000030400820c */ /* 0x000fe60003f66270 */
[----:B------:R1:W-:Y:S01]  /*46d0*/  MUFU.EX2 R189, R2 ;  /* 0x0000000200bd7308 */ /* 0x0003e20000000800 */
[----:B--2---:R-:W-:Y:S04]  /*46e0*/  IMAD.WIDE.U32 R8, R163, -0x2daee0ad, RZ ;  /* 0xd2511f53a3087825 */ /* 0x004fe800078e00ff */
[----:B------:R-:W-:Y:S01]  /*46f0*/  FADD.FTZ R25, R214, R25 ;  /* 0x00000019d6197221 */ /* 0x000fe20000010000 */
[----:B------:R-:W-:Y:S01]  /*4700*/  @!P0 FSEL R28, R28, -INF , !P3 ;  /* 0xff8000001c1c8808 */ /* 0x000fe20005800000 */
[----:B------:R-:W-:Y:S01]  /*4710*/  IMAD.WIDE.U32 R10, R165, -0x326172a9, RZ ;  /* 0xcd9e8d57a50a7825 */ /* 0x000fe200078e00ff */
[----:B------:R-:W-:Y:S02]  /*4720*/  @!P0 FSEL R30, R30, -INF , !P5 ;  /* 0xff8000001e1e8808 */ /* 0x000fe40006800000 */
[----:B------:R2:W-:Y:S01]  /*4730*/  MUFU.EX2 R185, R12 ;  /* 0x0000000c00b97308 */ /* 0x0005e20000000800 */
[C---:B------:R-:W-:Y:S01]  /*4740*/  @!P0 ISETP.GE.AND P3, PT, R4.reuse, R141, PT ;  /* 0x0000008d0400820c */ /* 0x040fe20003f66270 */
[----:B---3--:R-:W-:Y:S01]  /*4750*/  IMAD.WIDE.U32 R6, R161, -0x2daee0ad, RZ ;  /* 0xd2511f53a1067825 */ /* 0x008fe200078e00ff */
[----:B------:R-:W-:Y:S02]  /*4760*/  @!P0 ISETP.GE.AND P5, PT, R4, R140, PT ;  /* 0x0000008c0400820c */ /* 0x000fe40003fa6270 */
[----:B------:R-:W-:Y:S01]  /*4770*/  LOP3.LUT R4, R249, R162, R9, 0x96, !PT ;  /* 0x000000a2f9047212 */ /* 0x000fe200078e9609 */
[----:B------:R-:W-:Y:S01]  /*4780*/  FADD.FTZ R32, R213, R32 ;  /* 0x00000020d5207221 */ /* 0x000fe20000010000 */
[----:B------:R-:W-:Y:S01]  /*4790*/  @!P0 FSEL R25, R25, -INF , !P4 ;  /* 0xff80000019198808 */ /* 0x000fe20006000000 */
[----:B------:R-:W-:Y:S01]  /*47a0*/  FADD.FTZ R34, R213, R34 ;  /* 0x00000022d5227221 */ /* 0x000fe20000010000 */
[----:B------:R-:W-:Y:S01]  /*47b0*/  @!P0 ISETP.GE.AND P4, PT, R0, R3, PT ;  /* 0x000000030000820c */ /* 0x000fe20003f86270 */
[----:B-1----:R-:W-:Y:S01]  /*47c0*/  IMAD.WIDE.U32 R2, R159, -0x2daee0ad, RZ ;  /* 0xd2511f539f027825 */ /* 0x002fe200078e00ff */
[----:B------:R-:W-:Y:S01]  /*47d0*/  LOP3.LUT R16, R248, R158, R11, 0x96, !PT ;  /* 0x0000009ef8107212 */ /* 0x000fe200078e960b */
[----:B------:R-:W1:Y:S01]  /*47e0*/  MUFU.EX2 R169, R152 ;  /* 0x0000009800a97308 */ /* 0x000e620000000800 */
[C---:B------:R-:W-:Y:S01]  /*47f0*/  LOP3.LUT R14, R247.reuse, R8, R7, 0x96, !PT ;  /* 0x00000008f70e7212 */ /* 0x040fe200078e9607 */
[----:B------:R-:W-:Y:S01]  /*4800*/  IMAD.WIDE.U32 R4, R4, -0x326172a9, RZ ;  /* 0xcd9e8d5704047825 */ /* 0x000fe200078e00ff */
[----:B------:R-:W-:Y:S02]  /*4810*/  LOP3.LUT R3, R247, R164, R3, 0x96, !PT ;  /* 0x000000a4f7037212 */ /* 0x000fe400078e9603 */
[----:B------:R-:W-:Y:S01]  /*4820*/  @!P0 FSEL R29, R29, -INF , !P4 ;  /* 0xff8000001d1d8808 */ /* 0x000fe20006000000 */
[----:B------:R-:W-:Y:S01]  /*4830*/  IMAD.WIDE.U32 R16, R16, -0x2daee0ad, RZ ;  /* 0xd2511f5310107825 */ /* 0x000fe200078e00ff */
[----:B------:R-:W-:Y:S03]  /*4840*/  LOP3.LUT R13, R248, R160, R5, 0x96, !PT ;  /* 0x000000a0f80d7212 */ /* 0x000fe600078e9605 */
[----:B------:R-:W3:Y:S01]  /*4850*/  MUFU.EX2 R187, R154 ;  /* 0x0000009a00bb7308 */ /* 0x000ee20000000800 */
[----:B------:R-:W-:Y:S01]  /*4860*/  @!P0 ISETP.GE.AND P4, PT, R0, R141, PT ;  /* 0x0000008d0000820c */ /* 0x000fe20003f86270 */
[----:B------:R-:W-:Y:S01]  /*4870*/  IMAD.WIDE.U32 R14, R14, -0x326172a9, RZ ;  /* 0xcd9e8d570e0e7825 */ /* 0x000fe200078e00ff */
[----:B------:R-:W-:Y:S02]  /*4880*/  LOP3.LUT R8, R245, R2, R17, 0x96, !PT ;  /* 0x00000002f5087212 */ /* 0x000fe400078e9611 */
[----:B------:R-:W-:Y:S01]  /*4890*/  @!P0 FSEL R32, R32, -INF , !P3 ;  /* 0xff80000020208808 */ /* 0x000fe20005800000 */
[----:B------:R-:W-:Y:S01]  /*48a0*/  IMAD.WIDE.U32 R2, R3, -0x326172a9, RZ ;  /* 0xcd9e8d5703027825 */ /* 0x000fe200078e00ff */
[C---:B------:R-:W-:Y:S03]  /*48b0*/  LOP3.LUT R4, R246.reuse, R4, R15, 0x96, !PT ;  /* 0x00000004f6047212 */ /* 0x040fe600078e960f */
[----:B------:R-:W3:Y:S01]  /*48c0*/  MUFU.EX2 R183, R156 ;  /* 0x0000009c00b77308 */ /* 0x000ee20000000800 */
[----:B------:R-:W-:Y:S01]  /*48d0*/  @!P0 FSEL R33, R33, -INF , !P4 ;  /* 0xff80000021218808 */ /* 0x000fe20006000000 */
[----:B--2---:R-:W-:Y:S01]  /*48e0*/  IMAD.WIDE.U32 R12, R13, -0x2daee0ad, RZ ;  /* 0xd2511f530d0c7825 */ /* 0x004fe200078e00ff */
        /* <DEDUP_REMOVED lines=8> */
[C---:B------:R-:W-:Y:S01]  /*4970*/  PRMT R132, R8.reuse, 0x7770, RZ ;  /* 0x0000777008847816 */ /* 0x040fe200000000ff */
[----:B------:R-:W-:Y:S01]  /*4980*/  IMAD.WIDE.U32 R2, R3, -0x326172a9, RZ ;  /* 0xcd9e8d5703027825 */ /* 0x000fe200078e00ff */
[C---:B------:R-:W-:Y:S03]  /*4990*/  PRMT R17, R8.reuse, 0x7771, RZ ;  /* 0x0000777108117816 */ /* 0x040fe600000000ff */
[----:B------:R-:W2:Y:S01]  /*49a0*/  MUFU.EX2 R162, R155 ;  /* 0x0000009b00a27308 */ /* 0x000ea20000000800 */
[----:B------:R-:W-:Y:S01]  /*49b0*/  LOP3.LUT R0, R243, R12, R5, 0x96, !PT ;  /* 0x0000000cf3007212 */ /* 0x000fe200078e9605 */
[----:B------:R-:W-:Y:S01]  /*49c0*/  IMAD.WIDE.U32 R6, R7, -0x2daee0ad, RZ ;  /* 0xd2511f5307067825 */ /* 0x000fe200078e00ff */
[C---:B------:R-:W-:Y:S02]  /*49d0*/  PRMT R15, R8.reuse, 0x7772, RZ ;  /* 0x00007772080f7816 */ /* 0x040fe400000000ff */
[----:B------:R-:W-:Y:S01]  /*49e0*/  PRMT R13, R8, 0x7773, RZ ;  /* 0x00007773080d7816 */ /* 0x000fe200000000ff */
[--C-:B------:R-:W-:Y:S01]  /*49f0*/  FFMA.FTZ R22, R22, UR13, -R150.reuse ;  /* 0x0000000d16167c23 */ /* 0x100fe20008010896 */
[C---:B------:R-:W-:Y:S03]  /*4a00*/  PRMT R8, R2.reuse, 0x7770, RZ ;  /* 0x0000777002087816 */ /* 0x040fe600000000ff */
[----:B------:R-:W2:Y:S01]  /*4a10*/  MUFU.EX2 R161, R143 ;  /* 0x0000008f00a17308 */ /* 0x000ea20000000800 */
[----:B------:R-:W-:Y:S01]  /*4a20*/  PRMT R10, R2, 0x7771, RZ ;  /* 0x00007771020a7816 */ /* 0x000fe200000000ff */
[--C-:B------:R-:W-:Y:S01]  /*4a30*/  FFMA.FTZ R32, R32, UR13, -R151.reuse ;  /* 0x0000000d20207c23 */ /* 0x100fe20008010897 */
[C---:B------:R-:W-:Y:S01]  /*4a40*/  PRMT R11, R2.reuse, 0x7772, RZ ;  /* 0x00007772020b7816 */ /* 0x040fe200000000ff */
[----:B------:R-:W-:Y:S01]  /*4a50*/  FFMA.FTZ R151, R33, UR13, -R151 ;  /* 0x0000000d21977c23 */ /* 0x000fe20008010897 */
[----:B------:R-:W-:Y:S01]  /*4a60*/  PRMT R12, R2, 0x7773, RZ ;  /* 0x00007773020c7816 */ /* 0x000fe200000000ff */
[--C-:B------:R-:W-:Y:S01]  /*4a70*/  FFMA.FTZ R24, R24, UR13, -R149.reuse ;  /* 0x0000000d18187c23 */ /* 0x100fe20008010895 */
[C---:B------:R-:W-:Y:S03]  /*4a80*/  LOP3.LUT R5, R9.reuse, 0xff, RZ, 0xc0, !PT ;  /* 0x000000ff09057812 */ /* 0x040fe600078ec0ff */
[----:B------:R-:W-:Y:S01]  /*4a90*/  MUFU.EX2 R173, R18 ;  /* 0x0000001200ad7308 */ /* 0x000fe20000000800 */
[----:B------:R-:W-:Y:S01]  /*4aa0*/  LOP3.LUT R2, R9, 0xffff, RZ, 0xc0, !PT ;  /* 0x0000ffff09027812 */ /* 0x000fe200078ec0ff */
[----:B------:R-:W-:Y:S01]  /*4ab0*/  FFMA.FTZ R25, R25, UR13, -R149 ;  /* 0x0000000d19197c23 */ /* 0x000fe20008010895 */
[----:B------:R-:W-:Y:S01]  /*4ac0*/  ISETP.LE.U32.AND P3, PT, R5, UR12, PT ;  /* 0x0000000c05007c0c */ /* 0x000fe2000bf63070 */
[----:B------:R-:W-:Y:S01]  /*4ad0*/  FFMA.FTZ R34, R34, UR13, -R150 ;  /* 0x0000000d22227c23 */ /* 0x000fe20008010896 */
[----:B------:R-:W-:Y:S01]  /*4ae0*/  SHF.R.U32.HI R5, RZ, 0x8, R2 ;  /* 0x00000008ff057819 */ /* 0x000fe20000011602 */
[----:B------:R-:W-:Y:S01]  /*4af0*/  FFMA.FTZ R150, R35, UR13, -R150 ;  /* 0x0000000d23967c23 */ /* 0x000fe20008010896 */
[----:B------:R-:W-:Y:S03]  /*4b00*/  SHF.R.U32.HI R2, RZ, 0x18, R9 ;  /* 0x00000018ff027819 */ /* 0x000fe60000011609 */
[----:B------:R-:W2:Y:S01]  /*4b10*/  MUFU.EX2 R172, R19 ;  /* 0x0000001300ac7308 */ /* 0x000ea20000000800 */
[----:B------:R-:W-:Y:S01]  /*4b20*/  LOP3.LUT R3, R244, R14, R3, 0x96, !PT ;  /* 0x0000000ef4037212 */ /* 0x000fe200078e9603 */
[--C-:B------:R-:W-:Y:S01]  /*4b30*/  FFMA.FTZ R26, R26, UR13, -R148.reuse ;  /* 0x0000000d1a1a7c23 */ /* 0x100fe20008010894 */
[----:B------:R-:W-:Y:S01]  /*4b40*/  ISETP.LE.U32.AND P4, PT, R2, UR12, PT ;  /* 0x0000000c02007c0c */ /* 0x000fe2000bf83070 */
[----:B------:R-:W-:Y:S01]  /*4b50*/  FFMA.FTZ R27, R27, UR13, -R148 ;  /* 0x0000000d1b1b7c23 */ /* 0x000fe20008010894 */
[----:B------:R-:W-:Y:S01]  /*4b60*/  PRMT R9, R9, 0x7632, R9 ;  /* 0x0000763209097816 */ /* 0x000fe20000000009 */
[--C-:B------:R-:W-:Y:S01]  /*4b70*/  FFMA.FTZ R28, R28, UR13, -R149.reuse ;  /* 0x0000000d1c1c7c23 */ /* 0x100fe20008010895 */
[----:B------:R-:W-:Y:S01]  /*4b80*/  LOP3.LUT R2, R3, 0xffff, RZ, 0xc0, !PT ;  /* 0x0000ffff03027812 */ /* 0x000fe200078ec0ff */
[----:B------:R-:W-:Y:S01]  /*4b90*/  @!P3 FADD.FTZ R174, -R174, -RZ ;  /* 0x800000ffaeaeb221 */ /* 0x000fe20000010100 */
[----:B------:R-:W-:Y:S01]  /*4ba0*/  LOP3.LUT R9, R9, 0xff, RZ, 0xc0, !PT ;  /* 0x000000ff09097812 */ /* 0x000fe200078ec0ff */
[----:B------:R-:W-:Y:S01]  /*4bb0*/  MUFU.EX2 R164, R23 ;  /* 0x0000001700a47308 */ /* 0x000fe20000000800 */
[----:B------:R-:W-:Y:S01]  /*4bc0*/  SHF.R.U32.HI R2, RZ, 0x8, R2 ;  /* 0x00000008ff027819 */ /* 0x000fe20000011602 */
[----:B------:R-:W-:Y:S01]  /*4bd0*/  FFMA.FTZ R149, R29, UR13, -R149 ;  /* 0x0000000d1d957c23 */ /* 0x000fe20008010895 */
[----:B------:R-:W-:Y:S01]  /*4be0*/  ISETP.LE.U32.AND P6, PT, R9, UR12, PT ;  /* 0x0000000c09007c0c */ /* 0x000fe2000bfc3070 */
[--C-:B------:R-:W-:Y:S01]  /*4bf0*/  FFMA.FTZ R30, R30, UR13, -R148.reuse ;  /* 0x0000000d1e1e7c23 */ /* 0x100fe20008010894 */
[----:B------:R-:W-:Y:S01]  /*4c00*/  LOP3.LUT R5, R5, 0xffff, RZ, 0xc0, !PT ;  /* 0x0000ffff05057812 */ /* 0x000fe200078ec0ff */
[----:B----4-:R-:W-:Y:S01]  /*4c10*/  @!P4 FADD.FTZ R186, -R186, -RZ ;  /* 0x800000ffbabac221 */ /* 0x010fe20000010100 */
[----:B------:R-:W-:Y:S03]  /*4c20*/  LOP3.LUT R2, R2, 0xffff, RZ, 0xc0, !PT ;  /* 0x0000ffff02027812 */ /* 0x000fe600078ec0ff */
[----:B------:R-:W4:Y:S01]  /*4c30*/  MUFU.EX2 R155, R20 ;  /* 0x00000014009b7308 */ /* 0x000f220000000800 */
[----:B------:R-:W-:Y:S01]  /*4c40*/  ISETP.LE.U32.AND P5, PT, R5, UR12, PT ;  /* 0x0000000c05007c0c */ /* 0x000fe2000bfa3070 */
[----:B------:R-:W-:Y:S01]  /*4c50*/  FFMA.FTZ R148, R31, UR13, -R148 ;  /* 0x0000000d1f947c23 */ /* 0x000fe20008010894 */
[----:B------:R-:W-:Y:S02]  /*4c60*/  ISETP.LE.U32.AND P3, PT, R2, UR12, PT ;  /* 0x0000000c02007c0c */ /* 0x000fe4000bf63070 */
[C---:B------:R-:W-:Y:S02]  /*4c70*/  PRMT R2, R3.reuse, 0x7632, R2 ;  /* 0x0000763203027816 */ /* 0x040fe40000000002 */
[----:B------:R-:W-:Y:S01]  /*4c80*/  LOP3.LUT R5, R3, 0xff, RZ, 0xc0, !PT ;  /* 0x000000ff03057812 */ /* 0x000fe200078ec0ff */
[----:B------:R-:W-:Y:S01]  /*4c90*/  @!P6 FADD.FTZ R168, -R168, -RZ ;  /* 0x800000ffa8a8e221 */ /* 0x000fe20000010100 */
[----:B------:R-:W-:Y:S01]  /*4ca0*/  SHF.R.U32.HI R3, RZ, 0x18, R3 ;  /* 0x00000018ff037819 */ /* 0x000fe20000011603 */
[----:B------:R-:W-:Y:S01]  /*4cb0*/  MUFU.EX2 R154, R21 ;  /* 0x00000015009a7308 */ /* 0x000fe20000000800 */
[----:B------:R-:W-:Y:S02]  /*4cc0*/  LOP3.LUT R2, R2, 0xff, RZ, 0xc0, !PT ;  /* 0x000000ff02027812 */ /* 0x000fe400078ec0ff */
[----:B------:R-:W-:Y:S01]  /*4cd0*/  ISETP.LE.U32.AND P0, PT, R5, UR12, PT ;  /* 0x0000000c05007c0c */ /* 0x000fe2000bf03070 */
[----:B-1----:R-:W-:Y:S01]  /*4ce0*/  @!P5 FADD.FTZ R169, -R169, -RZ ;  /* 0x800000ffa9a9d221 */ /* 0x002fe20000010100 */
[----:B------:R-:W-:Y:S01]  /*4cf0*/  ISETP.LE.U32.AND P4, PT, R3, UR12, PT ;  /* 0x0000000c03007c0c */ /* 0x000fe2000bf83070 */
[----:B------:R-:W-:Y:S01]  /*4d00*/  @!P3 FADD.FTZ R188, -R188, -RZ ;  /* 0x800000ffbcbcb221 */ /* 0x000fe20000010100 */
[----:B------:R-:W-:Y:S03]  /*4d10*/  ISETP.LE.U32.AND P6, PT, R2, UR12, PT ;  /* 0x0000000c02007c0c */ /* 0x000fe6000bfc3070 */
[----:B------:R-:W-:Y:S01]  /*4d20*/  MUFU.EX2 R166, R22 ;  /* 0x0000001600a67308 */ /* 0x000fe20000000800 */
[----:B------:R-:W-:Y:S02]  /*4d30*/  ISETP.LE.U32.AND P5, PT, R8, UR12, PT ;  /* 0x0000000c08007c0c */ /* 0x000fe4000bfa3070 */
[----:B------:R-:W-:Y:S02]  /*4d40*/  ISETP.GT.U32.AND P3, PT, R11, UR12, PT ;  /* 0x0000000c0b007c0c */ /* 0x000fe4000bf64070 */
[----:B------:R-:W-:Y:S02]  /*4d50*/  LOP3.LUT R7, R243, R16, R7, 0x96, !PT ;  /* 0x00000010f3077212 */ /* 0x000fe400078e9607 */
[----:B------:R-:W-:Y:S01]  /*4d60*/  PRMT R3, R6, 0x7770, RZ ;  /* 0x0000777006037816 */ /* 0x000fe200000000ff */
[----:B------:R-:W-:Y:S01]  /*4d70*/  @!P0 FADD.FTZ R190, -R190, -RZ ;  /* 0x800000ffbebe8221 */ /* 0x000fe20000010100 */
[----:B------:R-:W-:Y:S01]  /*4d80*/  ISETP.GT.U32.AND P0, PT, R10, UR12, PT ;  /* 0x0000000c0a007c0c */ /* 0x000fe2000bf04070 */
[----:B---3--:R-:W-:Y:S01]  /*4d90*/  @!P4 FADD.FTZ R187, -R187, -RZ ;  /* 0x800000ffbbbbc221 */ /* 0x008fe20000010100 */
[----:B------:R-:W-:Y:S01]  /*4da0*/  ISETP.LE.U32.AND P4, PT, R132, UR12, PT ;  /* 0x0000000c84007c0c */ /* 0x000fe2000bf83070 */
[----:B------:R-:W-:Y:S01]  /*4db0*/  @!P6 FADD.FTZ R189, -R189, -RZ ;  /* 0x800000ffbdbde221 */ /* 0x000fe20000010100 */
[----:B------:R-:W-:Y:S01]  /*4dc0*/  ISETP.GT.U32.AND P6, PT, R12, UR12, PT ;  /* 0x0000000c0c007c0c */ /* 0x000fe2000bfc4070 */
[----:B------:R-:W-:Y:S01]  /*4dd0*/  @!P5 FADD.FTZ R185, -R185, -RZ ;  /* 0x800000ffb9b9d221 */ /* 0x000fe20000010100 */
[----:B------:R-:W-:Y:S01]  /*4de0*/  ISETP.GT.U32.AND P5, PT, R17, UR12, PT ;  /* 0x0000000c11007c0c */ /* 0x000fe2000bfa4070 */
[----:B------:R-:W-:Y:S01]  /*4df0*/  @P3 FADD.FTZ R183, -R183, -RZ ;  /* 0x800000ffb7b73221 */ /* 0x000fe20000010100 */
[----:B------:R-:W-:Y:S01]  /*4e00*/  LOP3.LUT R2, R7, 0xff, RZ, 0xc0, !PT ;  /* 0x000000ff07027812 */ /* 0x000fe200078ec0ff */
[----:B------:R-:W1:Y:S01]  /*4e10*/  MUFU.EX2 R153, R32 ;  /* 0x0000002000997308 */ /* 0x000e620000000800 */
[----:B------:R-:W-:Y:S02]  /*4e20*/  ISETP.GT.U32.AND P3, PT, R13, UR12, PT ;  /* 0x0000000c0d007c0c */ /* 0x000fe4000bf64070 */
[----:B------:R-:W-:Y:S01]  /*4e30*/  PRMT R8, R6, 0x7771, RZ ;  /* 0x0000777106087816 */ /* 0x000fe200000000ff */
[----:B------:R-:W-:Y:S01]  /*4e40*/  @P0 FADD.FTZ R184, -R184, -RZ ;  /* 0x800000ffb8b80221 */ /* 0x000fe20000010100 */
[----:B------:R-:W-:Y:S01]  /*4e50*/  ISETP.GT.U32.AND P0, PT, R15, UR12, PT ;  /* 0x0000000c0f007c0c */ /* 0x000fe2000bf04070 */
[----:B--2---:R-:W-:Y:S01]  /*4e60*/  @!P4 FADD.FTZ R162, -R162, -RZ ;  /* 0x800000ffa2a2c221 */ /* 0x004fe20000010100 */
[----:B------:R-:W-:Y:S01]  /*4e70*/  ISETP.LE.U32.AND P4, PT, R2, UR12, PT ;  /* 0x0000000c02007c0c */ /* 0x000fe2000bf83070 */
[----:B------:R-:W-:Y:S01]  /*4e80*/  @P6 FADD.FTZ R175, -R175, -RZ ;  /* 0x800000ffafaf6221 */ /* 0x000fe20000010100 */
[----:B------:R-:W-:Y:S01]  /*4e90*/  ISETP.LE.U32.AND P6, PT, R3, UR12, PT ;  /* 0x0000000c03007c0c */ /* 0x000fe2000bfc3070 */
[----:B------:R-:W-:Y:S01]  /*4ea0*/  @P5 FADD.FTZ R161, -R161, -RZ ;  /* 0x800000ffa1a15221 */ /* 0x000fe20000010100 */
[--C-:B------:R-:W-:Y:S01]  /*4eb0*/  SHF.R.U32.HI R3, RZ, 0x18, R7.reuse ;  /* 0x00000018ff037819 */ /* 0x100fe20000011607 */
[----:B------:R-:W2:Y:S01]  /*4ec0*/  MUFU.EX2 R152, R151 ;  /* 0x0000009700987308 */ /* 0x000ea20000000800 */
[----:B------:R-:W-:Y:S01]  /*4ed0*/  LOP3.LUT R2, R7, 0xffff, RZ, 0xc0, !PT ;  /* 0x0000ffff07027812 */ /* 0x000fe200078ec0ff */
[----:B------:R-:W-:Y:S01]  /*4ee0*/  @P3 FADD.FTZ R172, -R172, -RZ ;  /* 0x800000ffacac3221 */ /* 0x000fe20000010100 */
[----:B------:R-:W-:Y:S02]  /*4ef0*/  ISETP.LE.U32.AND P5, PT, R3, UR12, PT ;  /* 0x0000000c03007c0c */ /* 0x000fe4000bfa3070 */
[----:B------:R-:W-:Y:S01]  /*4f00*/  SHF.R.U32.HI R2, RZ, 0x8, R2 ;  /* 0x00000008ff027819 */ /* 0x000fe20000011602 */
[----:B------:R-:W-:Y:S01]  /*4f10*/  @P0 FADD.FTZ R173, -R173, -RZ ;  /* 0x800000ffadad0221 */ /* 0x000fe20000010100 */
[----:B------:R-:W-:Y:S01]  /*4f20*/  PRMT R7, R7, 0x7632, R7 ;  /* 0x0000763207077816 */ /* 0x000fe20000000007 */
[----:B----4-:R-:W-:Y:S01]  /*4f30*/  @!P4 FADD.FTZ R155, -R155, -RZ ;  /* 0x800000ff9b9bc221 */ /* 0x010fe20000010100 */
[----:B------:R-:W-:Y:S01]  /*4f40*/  LOP3.LUT R2, R2, 0xffff, RZ, 0xc0, !PT ;  /* 0x0000ffff02027812 */ /* 0x000fe200078ec0ff */
[----:B-1----:R-:W-:Y:S01]  /*4f50*/  @!P6 FADD.FTZ R153, -R153, -RZ ;  /* 0x800000ff9999e221 */ /* 0x002fe20000010100 */
[----:B------:R-:W-:Y:S01]  /*4f60*/  LOP3.LUT R7, R7, 0xff, RZ, 0xc0, !PT ;  /* 0x000000ff07077812 */ /* 0x000fe200078ec0ff */
[----:B------:R-:W1:Y:S01]  /*4f70*/  MUFU.EX2 R170, R24 ;  /* 0x0000001800aa7308 */ /* 0x000e620000000800 */
[----:B------:R-:W-:Y:S02]  /*4f80*/  ISETP.LE.U32.AND P0, PT, R2, UR12, PT ;  /* 0x0000000c02007c0c */ /* 0x000fe4000bf03070 */
[----:B------:R-:W-:Y:S01]  /*4f90*/  ISETP.LE.U32.AND P3, PT, R7, UR12, PT ;  /* 0x0000000c07007c0c */ /* 0x000fe2000bf63070 */
[----:B------:R-:W-:Y:S01]  /*4fa0*/  @!P5 FADD.FTZ R164, -R164, -RZ ;  /* 0x800000ffa4a4d221 */ /* 0x000fe20000010100 */
[C---:B------:R-:W-:Y:S02]  /*4fb0*/  LOP3.LUT R5, R0.reuse, 0xffff, RZ, 0xc0, !PT ;  /* 0x0000ffff00057812 */ /* 0x040fe400078ec0ff */
[C---:B------:R-:W-:Y:S03]  /*4fc0*/  LOP3.LUT R3, R0.reuse, 0xff, RZ, 0xc0, !PT ;  /* 0x000000ff00037812 */ /* 0x040fe600078ec0ff */
[----:B------:R-:W3:Y:S01]  /*4fd0*/  MUFU.EX2 R165, R25 ;  /* 0x0000001900a57308 */ /* 0x000ee20000000800 */
[----:B------:R-:W-:Y:S02]  /*4fe0*/  PRMT R2, R0, 0x7632, R2 ;  /* 0x0000763200027816 */ /* 0x000fe40000000002 */
[----:B------:R-:W-:Y:S02]  /*4ff0*/  ISETP.GT.U32.AND P5, PT, R8, UR12, PT ;  /* 0x0000000c08007c0c */ /* 0x000fe4000bfa4070 */
[----:B------:R-:W-:Y:S01]  /*5000*/  SHF.R.U32.HI R5, RZ, 0x8, R5 ;  /* 0x00000008ff057819 */ /* 0x000fe20000011605 */
[----:B------:R-:W-:Y:S01]  /*5010*/  @!P0 FADD.FTZ R154, -R154, -RZ ;  /* 0x800000ff9a9a8221 */ /* 0x000fe20000010100 */
[----:B------:R-:W-:Y:S01]  /*5020*/  ISETP.LE.U32.AND P4, PT, R3, UR12, PT ;  /* 0x0000000c03007c0c */ /* 0x000fe2000bf83070 */
[----:B------:R-:W-:Y:S01]  /*5030*/  @!P3 FADD.FTZ R166, -R166, -RZ ;  /* 0x800000ffa6a6b221 */ /* 0x000fe20000010100 */
[----:B------:R-:W-:Y:S01]  /*5040*/  LOP3.LUT R3, R2, 0xff, RZ, 0xc0, !PT ;  /* 0x000000ff02037812 */ /* 0x000fe200078ec0ff */
[----:B------:R-:W-:Y:S01]  /*5050*/  MUFU.EX2 R160, R34 ;  /* 0x0000002200a07308 */ /* 0x000fe20000000800 */
[----:B------:R-:W-:Y:S02]  /*5060*/  LOP3.LUT R2, R5, 0xffff, RZ, 0xc0, !PT ;  /* 0x0000ffff05027812 */ /* 0x000fe400078ec0ff */
[----:B------:R-:W-:Y:S02]  /*5070*/  ISETP.LE.U32.AND P0, PT, R3, UR12, PT ;  /* 0x0000000c03007c0c */ /* 0x000fe4000bf03070 */
[----:B------:R-:W-:Y:S01]  /*5080*/  PRMT R3, R4, 0x7771, RZ ;  /* 0x0000777104037816 */ /* 0x000fe200000000ff */
[----:B--2---:R-:W-:Y:S01]  /*5090*/  @P5 FADD.FTZ R152, -R152, -RZ ;  /* 0x800000ff98985221 */ /* 0x004fe20000010100 */
[----:B------:R-:W-:Y:S03]  /*50a0*/  ISETP.LE.U32.AND P3, PT, R2, UR12, PT ;  /* 0x0000000c02007c0c */ /* 0x000fe6000bf63070 */
[----:B------:R2:W-:Y:S01]  /*50b0*/  MUFU.EX2 R157, R150 ;  /* 0x00000096009d7308 */ /* 0x0005e20000000800 */
[----:B------:R-:W-:Y:S01]  /*50c0*/  PRMT R2, R4, 0x7772, RZ ;  /* 0x0000777204027816 */ /* 0x000fe200000000ff */
[----:B-1----:R-:W-:Y:S01]  /*50d0*/  @!P4 FADD.FTZ R170, -R170, -RZ ;  /* 0x800000ffaaaac221 */ /* 0x002fe20000010100 */
[----:B------:R-:W-:Y:S02]  /*50e0*/  ISETP.GT.U32.AND P6, PT, R3, UR12, PT ;  /* 0x0000000c03007c0c */ /* 0x000fe4000bfc4070 */
[----:B------:R-:W-:Y:S02]  /*50f0*/  SHF.R.U32.HI R3, RZ, 0x18, R0 ;  /* 0x00000018ff037819 */ /* 0x000fe40000011600 */
[----:B------:R-:W-:Y:S03]  /*5100*/  ISETP.GT.U32.AND P5, PT, R2, UR12, PT ;  /* 0x0000000c02007c0c */ /* 0x000fe6000bfa4070 */
[----:B------:R-:W1:Y:S01]  /*5110*/  MUFU.EX2 R171, R26 ;  /* 0x0000001a00ab7308 */ /* 0x000e620000000800 */
[----:B------:R-:W-:Y:S02]  /*5120*/  F2FP.RELU.BF16.F32.PACK_AB R0, R186, R168 ;  /* 0x000000a8ba00723e */ /* 0x000fe400000018ff */
[----:B------:R-:W-:Y:S01]  /*5130*/  F2FP.RELU.BF16.F32.PACK_AB R2, R169, R174 ;  /* 0x000000aea902723e */ /* 0x000fe200000018ff */
[----:B---3--:R-:W-:Y:S01]  /*5140*/  @!P3 FADD.FTZ R165, -R165, -RZ ;  /* 0x800000ffa5a5b221 */ /* 0x008fe20000010100 */
[C---:B------:R-:W-:Y:S01]  /*5150*/  PRMT R9, R6.reuse, 0x7772, RZ ;  /* 0x0000777206097816 */ /* 0x040fe200000000ff */
[----:B------:R3:W-:Y:S01]  /*5160*/  STS [R196+0x19400], R0 ;  /* 0x01940000c4007388 */ /* 0x0007e20000000800 */
[----:B------:R-:W-:Y:S03]  /*5170*/  PRMT R6, R6, 0x7773, RZ ;  /* 0x0000777306067816 */ /* 0x000fe600000000ff */
[----:B------:R-:W-:Y:S01]  /*5180*/  MUFU.EX2 R163, R27 ;  /* 0x0000001b00a37308 */ /* 0x000fe20000000800 */
[----:B------:R-:W-:Y:S01]  /*5190*/  ISETP.GT.U32.AND P4, PT, R9, UR12, PT ;  /* 0x0000000c09007c0c */ /* 0x000fe2000bf84070 */
[----:B------:R4:W-:Y:S01]  /*51a0*/  STS [R196+0x19000], R2 ;  /* 0x01900002c4007388 */ /* 0x0009e20000000800 */
[----:B------:R-:W-:Y:S01]  /*51b0*/  ISETP.GT.U32.AND P3, PT, R6, UR12, PT ;  /* 0x0000000c06007c0c */ /* 0x000fe2000bf64070 */
[----:B--2---:R-:W-:Y:S01]  /*51c0*/  VIADD R150, R196, 0x19020 ;  /* 0x00019020c4967836 */ /* 0x004fe20000000000 */
[----:B------:R-:W-:Y:S01]  /*51d0*/  PRMT R5, R4, 0x7770, RZ ;  /* 0x0000777004057816 */ /* 0x000fe200000000ff */
[----:B------:R-:W-:Y:S01]  /*51e0*/  @P2 VIADD R150, R236, 0xffffffe0 ;  /* 0xffffffe0ec962836 */ /* 0x000fe20000000000 */
[----:B------:R-:W-:Y:S03]  /*51f0*/  PRMT R4, R4, 0x7773, RZ ;  /* 0x0000777304047816 */ /* 0x000fe600000000ff */
[----:B------:R-:W2:Y:S01]  /*5200*/  MUFU.EX2 R158, R28 ;  /* 0x0000001c009e7308 */ /* 0x000ea20000000800 */
[----:B-1----:R-:W-:Y:S01]  /*5210*/  @!P0 FADD.FTZ R171, -R171, -RZ ;  /* 0x800000ffabab8221 */ /* 0x002fe20000010100 */
[----:B------:R-:W-:Y:S01]  /*5220*/  ISETP.LE.U32.AND P0, PT, R5, UR12, PT ;  /* 0x0000000c05007c0c */ /* 0x000fe2000bf03070 */
[----:B------:R-:W-:Y:S01]  /*5230*/  IMAD.IADD R151, R242, 0x1, R150 ;  /* 0x00000001f2977824 */ /* 0x000fe200078e0296 */
[----:B------:R-:W-:Y:S01]  /*5240*/  F2FP.RELU.BF16.F32.PACK_AB R5, R184, R185 ;  /* 0x000000b9b805723e */ /* 0x000fe200000018ff */
[----:B------:R-:W-:Y:S01]  /*5250*/  @P4 FADD.FTZ R160, -R160, -RZ ;  /* 0x800000ffa0a04221 */ /* 0x000fe20000010100 */
[----:B------:R-:W-:Y:S01]  /*5260*/  ISETP.GT.U32.AND P4, PT, R4, UR12, PT ;  /* 0x0000000c04007c0c */ /* 0x000fe2000bf84070 */
[----:B------:R-:W-:Y:S01]  /*5270*/  @P3 FADD.FTZ R157, -R157, -RZ ;  /* 0x800000ff9d9d3221 */ /* 0x000fe20000010100 */
[----:B------:R-:W-:Y:S02]  /*5280*/  F2FP.RELU.BF16.F32.PACK_AB R4, R188, R190 ;  /* 0x000000bebc04723e */ /* 0x000fe400000018ff */
[----:B------:R-:W1:Y:S01]  /*5290*/  MUFU.EX2 R159, R30 ;  /* 0x0000001e009f7308 */ /* 0x000e620000000800 */
[----:B------:R-:W-:Y:S02]  /*52a0*/  ISETP.LE.U32.AND P3, PT, R3, UR12, PT ;  /* 0x0000000c03007c0c */ /* 0x000fe4000bf63070 */
[----:B------:R-:W-:Y:S02]  /*52b0*/  F2FP.RELU.BF16.F32.PACK_AB R3, R187, R189 ;  /* 0x000000bdbb03723e */ /* 0x000fe400000018ff */
[----:B---3--:R-:W-:Y:S01]  /*52c0*/  F2FP.RELU.BF16.F32.PACK_AB R0, R172, R173 ;  /* 0x000000adac00723e */ /* 0x008fe200000018ff */
[----:B--2---:R-:W-:Y:S04]  /*52d0*/  @!P0 FADD.FTZ R158, -R158, -RZ ;  /* 0x800000ff9e9e8221 */ /* 0x004fe80000010100 */
[----:B------:R-:W2:Y:S01]  /*52e0*/  MUFU.EX2 R149, R149 ;  /* 0x0000009500957308 */ /* 0x000ea20000000800 */
[----:B----4-:R-:W-:Y:S01]  /*52f0*/  F2FP.RELU.BF16.F32.PACK_AB R2, R161, R162 ;  /* 0x000000a2a102723e */ /* 0x010fe200000018ff */
[----:B------:R3:W-:Y:S04]  /*5300*/  STS [R193+0x19400], R0 ;  /* 0x01940000c1007388 */ /* 0x0007e80000000800 */
[----:B------:R4:W-:Y:S01]  /*5310*/  STS [R193+0x19000], R2 ;  /* 0x01900002c1007388 */ /* 0x0009e20000000800 */
[----:B------:R-:W-:Y:S03]  /*5320*/  @!P3 FADD.FTZ R163, -R163, -RZ ;  /* 0x800000ffa3a3b221 */ /* 0x000fe60000010100 */
[----:B------:R-:W3:Y:S01]  /*5330*/  MUFU.EX2 R156, R148 ;  /* 0x00000094009c7308 */ /* 0x000ee20000000800 */
[----:B-1----:R-:W-:Y:S01]  /*5340*/  @P5 FADD.FTZ R159, -R159, -RZ ;  /* 0x800000ff9f9f5221 */ /* 0x002fe20000010100 */
[----:B------:R1:W-:Y:S01]  /*5350*/  STS [R196+0x1a000], R4 ;  /* 0x01a00004c4007388 */ /* 0x0003e20000000800 */
[----:B------:R-:W-:Y:S02]  /*5360*/  FSETP.GE.FTZ.AND P3, PT, R169, RZ, PT ;  /* 0x000000ffa900720b */ /* 0x000fe40003f76000 */
[----:B------:R-:W-:Y:S01]  /*5370*/  FSETP.GE.FTZ.AND P5, PT, R161, RZ, PT ;  /* 0x000000ffa100720b */ /* 0x000fe20003fb6000 */
[----:B------:R1:W-:Y:S01]  /*5380*/  STS [R196+0x1a400], R3 ;  /* 0x01a40003c4007388 */ /* 0x0003e20000000800 */
[----:B--2---:R-:W-:Y:S03]  /*5390*/  @P6 FADD.FTZ R149, -R149, -RZ ;  /* 0x800000ff95956221 */ /* 0x004fe60000010100 */
[----:B------:R-:W-:Y:S01]  /*53a0*/  STS [R193+0x1a000], R5 ;  /* 0x01a00005c1007388 */ /* 0x000fe20000000800 */
[----:B------:R-:W-:Y:S01]  /*53b0*/  FSETP.GE.FTZ.AND P6, PT, R172, RZ, PT ;  /* 0x000000ffac00720b */ /* 0x000fe20003fd6000 */
[----:B---3--:R-:W-:Y:S01]  /*53c0*/  @P4 FADD.FTZ R156, -R156, -RZ ;  /* 0x800000ff9c9c4221 */ /* 0x008fe20000010100 */
[----:B------:R-:W-:Y:S01]  /*53d0*/  FSETP.GE.FTZ.AND P4, PT, R174, RZ, PT ;  /* 0x000000ffae00720b */ /* 0x000fe20003f96000 */
[----:B------:R-:W-:Y:S01]  /*53e0*/  IMAD.SHL.U32 R148, R182, 0x40, RZ ;  /* 0x00000040b6947824 */ /* 0x000fe200078e00ff */
[----:B------:R-:W-:Y:S02]  /*53f0*/  F2FP.RELU.BF16.F32.PACK_AB R0, R152, R153 ;  /* 0x000000999800723e */ /* 0x000fe400000018ff */
[----:B----4-:R-:W-:Y:S02]  /*5400*/  F2FP.RELU.BF16.F32.PACK_AB R2, R164, R166 ;  /* 0x000000a6a402723e */ /* 0x010fe400000018ff */
[----:B-1----:R-:W-:Y:S02]  /*5410*/  F2FP.RELU.BF16.F32.PACK_AB R4, R175, R183 ;  /* 0x000000b7af04723e */ /* 0x002fe400000018ff */
[----:B------:R-:W-:Y:S03]  /*5420*/  F2FP.RELU.BF16.F32.PACK_AB R3, R154, R155 ;  /* 0x0000009b9a03723e */ /* 0x000fe600000018ff */
[----:B------:R1:W-:Y:S04]  /*5430*/  STS [R193+0x1a400], R4 ;  /* 0x01a40004c1007388 */ /* 0x0003e80000000800 */
[----:B------:R2:W-:Y:S04]  /*5440*/  STS [R150], R3 ;  /* 0x0000000396007388 */ /* 0x0005e80000000800 */
[----:B------:R3:W-:Y:S04]  /*5450*/  STS [R150+0x400], R2 ;  /* 0x0004000296007388 */ /* 0x0007e80000000800 */
[----:B------:R4:W-:Y:S01]  /*5460*/  STS [R151], R0 ;  /* 0x0000000097007388 */ /* 0x0009e20000000800 */
[----:B-1----:R-:W-:Y:S02]  /*5470*/  F2FP.RELU.BF16.F32.PACK_AB R4, R163, R171 ;  /* 0x000000aba304723e */ /* 0x002fe400000018ff */
[----:B--2---:R-:W-:Y:S02]  /*5480*/  F2FP.RELU.BF16.F32.PACK_AB R3, R149, R158 ;  /* 0x0000009e9503723e */ /* 0x004fe400000018ff */
[----:B---3--:R-:W-:Y:S02]  /*5490*/  F2FP.RELU.BF16.F32.PACK_AB R2, R165, R170 ;  /* 0x000000aaa502723e */ /* 0x008fe400000018ff */
[----:B----4-:R-:W-:Y:S05]  /*54a0*/  F2FP.RELU.BF16.F32.PACK_AB R0, R157, R160 ;  /* 0x000000a09d00723e */ /* 0x010fea00000018ff */
[----:B------:R1:W-:Y:S04]  /*54b0*/  STS [R151+0x400], R0 ;  /* 0x0004000097007388 */ /* 0x0003e80000000800 */
[----:B------:R2:W-:Y:S04]  /*54c0*/  STS [R150+0x1000], R2 ;  /* 0x0010000296007388 */ /* 0x0005e80000000800 */
[----:B------:R-:W-:Y:S04]  /*54d0*/  STS [R150+0x1400], R4 ;  /* 0x0014000496007388 */ /* 0x000fe80000000800 */
[----:B------:R-:W-:Y:S01]  /*54e0*/  STS [R151+0x1000], R3 ;  /* 0x0010000397007388 */ /* 0x000fe20000000800 */
[----:B-1----:R-:W-:Y:S02]  /*54f0*/  LEA R0, R181, UR4, 0x1 ;  /* 0x00000004b5007c11 */ /* 0x002fe4000f8e08ff */
[----:B--2---:R-:W-:Y:S05]  /*5500*/  F2FP.RELU.BF16.F32.PACK_AB R2, R156, R159 ;  /* 0x0000009f9c02723e */ /* 0x004fea00000018ff */
        /* <DEDUP_REMOVED lines=8> */
[-C--:B--2---:R-:W-:Y:S08]  /*5590*/  HMMA.16816.F32.BF16 R4, R32, R16.reuse, RZ ;  /* 0x000000102004723c */ /* 0x084ff000000418ff */
[C---:B---3--:R-:W-:Y:S08]  /*55a0*/  HMMA.16816.F32.BF16 R8, R28.reuse, R16, RZ ;  /* 0x000000101c08723c */ /* 0x048ff000000418ff */
[-C--:B------:R-:W-:Y:S08]  /*55b0*/  HMMA.16816.F32.BF16 R12, R28, R18.reuse, RZ ;  /* 0x000000121c0c723c */ /* 0x080ff000000418ff */
[C---:B------:R-:W-:Y:S08]  /*55c0*/  HMMA.16816.F32.BF16 R16, R32.reuse, R18, RZ ;  /* 0x000000122010723c */ /* 0x040ff000000418ff */
[-C--:B-1----:R-:W-:Y:S08]  /*55d0*/  HMMA.16816.F32.BF16 R20, R32, R132.reuse, RZ ;  /* 0x000000842014723c */ /* 0x082ff000000418ff */
[C---:B------:R-:W-:Y:S08]  /*55e0*/  HMMA.16816.F32.BF16 R24, R28.reuse, R132, RZ ;  /* 0x000000841c18723c */ /* 0x040ff000000418ff */
[-C--:B------:R-:W-:Y:S08]  /*55f0*/  HMMA.16816.F32.BF16 R28, R28, R134.reuse, RZ ;  /* 0x000000861c1c723c */ /* 0x080ff000000418ff */
[----:B------:R-:W-:Y:S01]  /*5600*/  HMMA.16816.F32.BF16 R32, R32, R134, RZ ;  /* 0x000000862020723c */ /* 0x000fe200000418ff */
[----:B------:R-:W1:Y:S07]  /*5610*/  LDSM.16.M88.4 R132, [R2+0x6800] ;  /* 0x006800000284783b */ /* 0x000e6e0000000200 */
[-C--:B----4-:R-:W-:Y:S08]  /*5620*/  HMMA.16816.F32.BF16 R4, R136, R140.reuse, R4 ;  /* 0x0000008c8804723c */ /* 0x090ff00000041804 */
[C---:B-1----:R-:W-:Y:S08]  /*5630*/  HMMA.16816.F32.BF16 R8, R132.reuse, R140, R8 ;  /* 0x0000008c8408723c */ /* 0x042ff00000041808 */
        /* <DEDUP_REMOVED lines=9> */
[----:B------:R-:W2:Y:S01]  /*56d0*/  LDSM.16.M88.4 R140, [R0+0x7800] ;  /* 0x00780000008c783b */ /* 0x000ea20000000200 */
        /* <DEDUP_REMOVED lines=30> */
[C---:B------:R-:W-:Y:S04]  /*58c0*/  HMMA.16816.F32.BF16 R24, R140.reuse, R132, R24 ;  /* 0x000000848c18723c */ /* 0x040fe80000041818 */
[----:B------:R-:W-:Y:S02]  /*58d0*/  IMAD.MOV.U32 R132, RZ, RZ, R227 ;  /* 0x000000ffff847224 */ /* 0x000fe400078e00e3 */
[----:B------:R-:W-:Y:S02]  /*58e0*/  IMAD.MOV.U32 R133, RZ, RZ, R226 ;  /* 0x000000ffff857224 */ /* 0x000fe400078e00e2 */
[-C--:B------:R-:W-:Y:S01]  /*58f0*/  HMMA.16816.F32.BF16 R28, R140, R134.reuse, R28 ;  /* 0x000000868c1c723c */ /* 0x080fe2000004181c */
[----:B------:R-:W-:Y:S02]  /*5900*/  LDSM.16.M88.4 R140, [R2+0x8800] ;  /* 0x00880000028c783b */ /* 0x000fe40000000200 */
[C---:B------:R-:W-:Y:S04]  /*5910*/  LEA R146, P0, R207.reuse, R132, 0x2 ;  /* 0x00000084cf927211 */ /* 0x040fe800078010ff */
[----:B------:R-:W-:Y:S01]  /*5920*/  LEA.HI.X R147, R207, R133, RZ, 0x2, P0 ;  /* 0x00000085cf937211 */ /* 0x000fe200000f14ff */
[----:B------:R-:W-:Y:S01]  /*5930*/  HMMA.16816.F32.BF16 R32, R136, R134, R32 ;  /* 0x000000868820723c */ /* 0x000fe20000041820 */
[----:B------:R1:W-:Y:S03]  /*5940*/  LDSM.16.M88.4 R132, [R2+0x8000] ;  /* 0x008000000284783b */ /* 0x0003e60000000200 */
[----:B------:R-:W-:Y:S05]  /*5950*/  FSETP.GE.FTZ.AND P0, PT, R168, RZ, PT ;  /* 0x000000ffa800720b */ /* 0x000fea0003f16000 */
[----:B------:R-:W2:Y:S04]  /*5960*/  LDG.E R145, desc[UR26][R146.64] ;  /* 0x0000001a92917981 */ /* 0x000ea8000c1e1900 */
[----:B------:R-:W3:Y:S08]  /*5970*/  LDSM.16.M88.4 R136, [R178+0x13000] ;  /* 0x01300000b288783b */ /* 0x000ef00000000200 */
[----:B------:R-:W4:Y:S01]  /*5980*/  LDG.E R144, desc[UR26][R146.64+0x20] ;  /* 0x0000201a92907981 */ /* 0x000f22000c1e1900 */
[----:B-1----:R-:W-:Y:S01]  /*5990*/  LOP3.LUT R2, R148, 0x400, RZ, 0xc0, !PT ;  /* 0x0000040094027812 */ /* 0x002fe200078ec0ff */
[-C--:B---3--:R-:W-:Y:S08]  /*59a0*/  HMMA.16816.F32.BF16 R4, R132, R136.reuse, R4 ;  /* 0x000000888404723c */ /* 0x088ff00000041804 */
[C---:B------:R-:W-:Y:S08]  /*59b0*/  HMMA.16816.F32.BF16 R8, R140.reuse, R136, R8 ;  /* 0x000000888c08723c */ /* 0x040ff00000041808 */
[-C--:B------:R-:W-:Y:S08]  /*59c0*/  HMMA.16816.F32.BF16 R12, R140, R138.reuse, R12 ;  /* 0x0000008a8c0c723c */ /* 0x080ff0000004180c */
[C---:B------:R-:W-:Y:S01]  /*59d0*/  HMMA.16816.F32.BF16 R16, R132.reuse, R138, R16 ;  /* 0x0000008a8410723c */ /* 0x040fe20000041810 */
[----:B------:R-:W1:Y:S07]  /*59e0*/  LDSM.16.M88.4 R136, [R178+0x13400] ;  /* 0x01340000b288783b */ /* 0x000e6e0000000200 */
[-C--:B-1----:R-:W-:Y:S08]  /*59f0*/  HMMA.16816.F32.BF16 R20, R132, R136.reuse, R20 ;  /* 0x000000888414723c */ /* 0x082ff00000041814 */
[C---:B------:R-:W-:Y:S08]  /*5a00*/  HMMA.16816.F32.BF16 R24, R140.reuse, R136, R24 ;  /* 0x000000888c18723c */ /* 0x040ff00000041818 */
[-C--:B------:R-:W-:Y:S08]  /*5a10*/  HMMA.16816.F32.BF16 R28, R140, R138.reuse, R28 ;  /* 0x0000008a8c1c723c */ /* 0x080ff0000004181c */
[----:B------:R-:W-:Y:S04]  /*5a20*/  HMMA.16816.F32.BF16 R32, R132, R138, R32 ;  /* 0x0000008a8420723c */ /* 0x000fe80000041820 */
[C---:B--2---:R-:W-:Y:S01]  /*5a30*/  FADD.FTZ R4, -R145.reuse, R4 ;  /* 0x0000000491047221 */ /* 0x044fe20000010100 */
[C---:B------:R-:W-:Y:S01]  /*5a40*/  FADD.FTZ R3, -R145.reuse, R5 ;  /* 0x0000000591037221 */ /* 0x040fe20000010100 */
[C---:B------:R-:W-:Y:S01]  /*5a50*/  FADD.FTZ R16, -R145.reuse, R16 ;  /* 0x0000001091107221 */ /* 0x040fe20000010100 */
[----:B------:R-:W2:Y:S01]  /*5a60*/  LDG.E R5, desc[UR26][R146.64+0xa0] ;  /* 0x0000a01a92057981 */ /* 0x000ea2000c1e1900 */
[C---:B------:R-:W-:Y:S01]  /*5a70*/  FADD.FTZ R21, -R145.reuse, R21 ;  /* 0x0000001591157221 */ /* 0x040fe20000010100 */
[-C--:B------:R-:W-:Y:S01]  /*5a80*/  FSEL R4, R4, R145.reuse, P4 ;  /* 0x0000009104047208 */ /* 0x080fe20002000000 */
[----:B------:R-:W-:Y:S01]  /*5a90*/  FADD.FTZ R17, -R145, R17 ;  /* 0x0000001191117221 */ /* 0x000fe20000010100 */
[-C--:B------:R-:W-:Y:S01]  /*5aa0*/  FSEL R3, R3, R145.reuse, P3 ;  /* 0x0000009103037208 */ /* 0x080fe20001800000 */
[----:B------:R-:W-:Y:S01]  /*5ab0*/  FADD.FTZ R20, -R145, R20 ;  /* 0x0000001491147221 */ /* 0x000fe20000010100 */
[----:B------:R-:W-:Y:S01]  /*5ac0*/  FSETP.GE.FTZ.AND P3, PT, R162, RZ, PT ;  /* 0x000000ffa200720b */ /* 0x000fe20003f76000 */
[----:B------:R-:W-:Y:S01]  /*5ad0*/  FMUL.FTZ R174, R174, R4 ;  /* 0x00000004aeae7220 */ /* 0x000fe20000410000 */
[----:B------:R-:W-:Y:S01]  /*5ae0*/  FSETP.GE.FTZ.AND P4, PT, R155, RZ, PT ;  /* 0x000000ff9b00720b */ /* 0x000fe20003f96000 */
[----:B------:R-:W3:Y:S01]  /*5af0*/  LDG.E R4, desc[UR26][R146.64+0x80] ;  /* 0x0000801a92047981 */ /* 0x000ee2000c1e1900 */
[-C--:B------:R-:W-:Y:S01]  /*5b00*/  FSEL R16, R16, R145.reuse, P3 ;  /* 0x0000009110107208 */ /* 0x080fe20001800000 */
[----:B----4-:R-:W-:Y:S01]  /*5b10*/  FADD.FTZ R0, -R144, R6 ;  /* 0x0000000690007221 */ /* 0x010fe20000010100 */
[----:B------:R-:W-:Y:S01]  /*5b20*/  FSETP.GE.FTZ.AND P3, PT, R154, RZ, PT ;  /* 0x000000ff9a00720b */ /* 0x000fe20003f76000 */
[----:B------:R-:W-:Y:S01]  /*5b30*/  FADD.FTZ R32, -R145, R32 ;  /* 0x0000002091207221 */ /* 0x000fe20000010100 */
[-C--:B------:R-:W-:Y:S01]  /*5b40*/  FSEL R17, R17, R145.reuse, P5 ;  /* 0x0000009111117208 */ /* 0x080fe20002800000 */
[----:B------:R-:W-:Y:S01]  /*5b50*/  FADD.FTZ R7, -R144, R7 ;  /* 0x0000000790077221 */ /* 0x000fe20000010100 */
[----:B------:R-:W-:Y:S01]  /*5b60*/  FSEL R0, R0, R144, P0 ;  /* 0x0000009000007208 */ /* 0x000fe20000000000 */
[----:B------:R-:W-:Y:S01]  /*5b70*/  FADD.FTZ R18, -R144, R18 ;  /* 0x0000001290127221 */ /* 0x000fe20000010100 */
[----:B------:R-:W-:Y:S01]  /*5b80*/  FSETP.GE.FTZ.AND P0, PT, R152, RZ, PT ;  /* 0x000000ff9800720b */ /* 0x000fe20003f16000 */
[C---:B------:R-:W-:Y:S01]  /*5b90*/  FADD.FTZ R19, -R144.reuse, R19 ;  /* 0x0000001390137221 */ /* 0x040fe20000010100 */
[-C--:B------:R-:W-:Y:S01]  /*5ba0*/  FSEL R21, R21, R145.reuse, P3 ;  /* 0x0000009115157208 */ /* 0x080fe20001800000 */
[C---:B------:R-:W-:Y:S01]  /*5bb0*/  FADD.FTZ R22, -R144.reuse, R22 ;  /* 0x0000001690167221 */ /* 0x040fe20000010100 */
[----:B------:R-:W-:Y:S01]  /*5bc0*/  FSETP.GE.FTZ.AND P3, PT, R153, RZ, PT ;  /* 0x000000ff9900720b */ /* 0x000fe20003f76000 */
[----:B------:R-:W-:Y:S01]  /*5bd0*/  FADD.FTZ R23, -R144, R23 ;  /* 0x0000001790177221 */ /* 0x000fe20000010100 */
[-C--:B------:R-:W-:Y:S01]  /*5be0*/  FSEL R20, R20, R145.reuse, P4 ;  /* 0x0000009114147208 */ /* 0x080fe20002000000 */
[----:B------:R-:W-:Y:S01]  /*5bf0*/  FADD.FTZ R34, -R144, R34 ;  /* 0x0000002290227221 */ /* 0x000fe20000010100 */
[----:B------:R-:W-:Y:S01]  /*5c00*/  FSEL R32, R32, R145, P3 ;  /* 0x0000009120207208 */ /* 0x000fe20001800000 */
[----:B------:R-:W-:Y:S01]  /*5c10*/  FMUL.FTZ R6, R169, R3 ;  /* 0x00000003a9067220 */ /* 0x000fe20000410000 */
[----:B------:R-:W-:Y:S01]  /*5c20*/  FSETP.GE.FTZ.AND P4, PT, R186, RZ, PT ;  /* 0x000000ffba00720b */ /* 0x000fe20003f96000 */
[----:B------:R-:W-:Y:S01]  /*5c30*/  FMUL.FTZ R191, R168, R0 ;  /* 0x00000000a8bf7220 */ /* 0x000fe20000410000 */
[----:B------:R-:W-:Y:S01]  /*5c40*/  FSETP.GE.FTZ.AND P3, PT, R173, RZ, PT ;  /* 0x000000ffad00720b */ /* 0x000fe20003f76000 */
[----:B------:R-:W-:Y:S01]  /*5c50*/  IMAD.SHL.U32 R168, R182, 0x8, RZ ;  /* 0x00000008b6a87824 */ /* 0x000fe200078e00ff */
[----:B------:R-:W-:Y:S01]  /*5c60*/  FSEL R7, R7, R144, P4 ;  /* 0x0000009007077208 */ /* 0x000fe20002000000 */
[----:B------:R-:W-:Y:S01]  /*5c70*/  @P0 FADD.FTZ R145, -R145, R33 ;  /* 0x0000002191910221 */ /* 0x000fe20000010100 */
[----:B------:R-:W-:Y:S01]  /*5c80*/  FSETP.GE.FTZ.AND P0, PT, R157, RZ, PT ;  /* 0x000000ff9d00720b */ /* 0x000fe20003f16000 */
[----:B------:R-:W-:Y:S01]  /*5c90*/  FMUL.FTZ R153, R153, R32 ;  /* 0x0000002099997220 */ /* 0x000fe20000410000 */
[----:B------:R-:W-:Y:S01]  /*5ca0*/  FSEL R133, R18, R144, P3 ;  /* 0x0000009012857208 */ /* 0x000fe20001800000 */
[----:B------:R-:W-:Y:S01]  /*5cb0*/  FMUL.FTZ R20, R155, R20 ;  /* 0x000000149b147220 */ /* 0x000fe20000410000 */
[----:B------:R-:W-:Y:S01]  /*5cc0*/  FSETP.GE.FTZ.AND P5, PT, R166, RZ, PT ;  /* 0x000000ffa600720b */ /* 0x000fe20003fb6000 */
[----:B------:R-:W-:Y:S01]  /*5cd0*/  FMUL.FTZ R145, R152, R145 ;  /* 0x0000009198917220 */ /* 0x000fe20000410000 */
[----:B------:R-:W-:Y:S02]  /*5ce0*/  FSETP.GE.FTZ.AND P4, PT, R164, RZ, PT ;  /* 0x000000ffa400720b */ /* 0x000fe40003f96000 */
[----:B------:R-:W-:Y:S02]  /*5cf0*/  FSETP.GE.FTZ.AND P3, PT, R160, RZ, PT ;  /* 0x000000ffa000720b */ /* 0x000fe40003f76000 */
[-C--:B------:R-:W-:Y:S02]  /*5d00*/  FSEL R33, R19, R144.reuse, P6 ;  /* 0x0000009013217208 */ /* 0x080fe40003000000 */
[-C--:B------:R-:W-:Y:S02]  /*5d10*/  FSEL R32, R22, R144.reuse, P5 ;  /* 0x0000009016207208 */ /* 0x080fe40002800000 */
[-C--:B------:R-:W-:Y:S02]  /*5d20*/  FSEL R23, R23, R144.reuse, P4 ;  /* 0x0000009017177208 */ /* 0x080fe40002000000 */
[----:B------:R-:W-:Y:S01]  /*5d30*/  FSEL R34, R34, R144, P3 ;  /* 0x0000009022227208 */ /* 0x000fe20001800000 */
[----:B------:R-:W-:Y:S01]  /*5d40*/  @P0 FADD.FTZ R144, -R144, R35 ;  /* 0x0000002390900221 */ /* 0x000fe20000010100 */
[----:B------:R-:W-:Y:S02]  /*5d50*/  FSETP.GE.FTZ.AND P0, PT, R190, RZ, PT ;  /* 0x000000ffbe00720b */ /* 0x000fe40003f16000 */
[--C-:B------:R-:W-:Y:S02]  /*5d60*/  SHF.R.U32.HI R169, RZ, 0x1, R182.reuse ;  /* 0x00000001ffa97819 */ /* 0x100fe400000116b6 */
[----:B------:R-:W-:Y:S02]  /*5d70*/  FSETP.GE.FTZ.AND P4, PT, R188, RZ, PT ;  /* 0x000000ffbc00720b */ /* 0x000fe40003f96000 */
[----:B------:R-:W-:Y:S02]  /*5d80*/  LOP3.LUT R0, R169, 0x30, RZ, 0xc0, !PT ;  /* 0x00000030a9007812 */ /* 0x000fe400078ec0ff */
[----:B------:R-:W-:Y:S02]  /*5d90*/  FSETP.GE.FTZ.AND P3, PT, R185, RZ, PT ;  /* 0x000000ffb900720b */ /* 0x000fe40003f76000 */
[----:B------:R-:W-:Y:S02]  /*5da0*/  LOP3.LUT R0, R0, 0x8, R182, 0xf8, !PT ;  /* 0x0000000800007812 */ /* 0x000fe400078ef8b6 */
[----:B------:R-:W-:Y:S02]  /*5db0*/  FSETP.GE.FTZ.AND P6, PT, R184, RZ, PT ;  /* 0x000000ffb800720b */ /* 0x000fe40003fd6000 */
[----:B------:R-:W-:Y:S02]  /*5dc0*/  LOP3.LUT R0, R0, 0x1c0, R148, 0xf8, !PT ;  /* 0x000001c000007812 */ /* 0x000fe400078ef894 */
[----:B------:R-:W-:Y:S02]  /*5dd0*/  FSETP.GE.FTZ.AND P5, PT, R170, RZ, PT ;  /* 0x000000ffaa00720b */ /* 0x000fe40003fb6000 */
[----:B------:R-:W-:Y:S01]  /*5de0*/  LOP3.LUT R3, R0, 0x38, R168, 0x78, !PT ;  /* 0x0000003800037812 */ /* 0x000fe200078e78a8 */
[----:B------:R-:W-:Y:S01]  /*5df0*/  FMUL.FTZ R0, R162, R16 ;  /* 0x00000010a2007220 */ /* 0x000fe20000410000 */
[----:B------:R-:W-:Y:S01]  /*5e00*/  F2FP.BF16.F32.PACK_AB R6, R6, R174 ;  /* 0x000000ae0606723e */ /* 0x000fe200000010ff */
[----:B------:R-:W-:Y:S01]  /*5e10*/  FMUL.FTZ R16, R161, R17 ;  /* 0x00000011a1107220 */ /* 0x000fe20000410000 */
[----:B------:R-:W-:Y:S01]  /*5e20*/  FMUL.FTZ R17, R154, R21 ;  /* 0x000000159a117220 */ /* 0x000fe20000410000 */
[----:B------:R-:W-:Y:S03]  /*5e30*/  IMAD R3, R3, 0x2, R2 ;  /* 0x0000000203037824 */ /* 0x000fe600078e0202 */
[----:B------:R-:W-:Y:S02]  /*5e40*/  F2FP.BF16.F32.PACK_AB R16, R16, R0 ;  /* 0x000000001010723e */ /* 0x000fe400000010ff */
[----:B------:R-:W-:Y:S01]  /*5e50*/  F2FP.BF16.F32.PACK_AB R17, R17, R20 ;  /* 0x000000141111723e */ /* 0x000fe200000010ff */
[C---:B--2---:R-:W-:Y:S01]  /*5e60*/  FADD.FTZ R10, -R5.reuse, R10 ;  /* 0x0000000a050a7221 */ /* 0x044fe20000010100 */
[C---:B------:R-:W-:Y:S01]  /*5e70*/  FADD.FTZ R11, -R5.reuse, R11 ;  /* 0x0000000b050b7221 */ /* 0x040fe20000010100 */
[C---:B------:R-:W-:Y:S01]  /*5e80*/  FADD.FTZ R14, -R5.reuse, R14 ;  /* 0x0000000e050e7221 */ /* 0x040fe20000010100 */
[C---:B------:R-:W-:Y:S01]  /*5e90*/  FADD.FTZ R15, -R5.reuse, R15 ;  /* 0x0000000f050f7221 */ /* 0x040fe20000010100 */
[C---:B------:R-:W-:Y:S01]  /*5ea0*/  FADD.FTZ R26, -R5.reuse, R26 ;  /* 0x0000001a051a7221 */ /* 0x040fe20000010100 */
[C---:B------:R-:W-:Y:S01]  /*5eb0*/  FADD.FTZ R27, -R5.reuse, R27 ;  /* 0x0000001b051b7221 */ /* 0x040fe20000010100 */
[----:B------:R-:W-:Y:S01]  /*5ec0*/  FADD.FTZ R30, -R5, R30 ;  /* 0x0000001e051e7221 */ /* 0x000fe20000010100 */
[C---:B---3--:R-:W-:Y:S01]  /*5ed0*/  FADD.FTZ R8, -R4.reuse, R8 ;  /* 0x0000000804087221 */ /* 0x048fe20000010100 */
[C---:B------:R-:W-:Y:S01]  /*5ee0*/  FADD.FTZ R9, -R4.reuse, R9 ;  /* 0x0000000904097221 */ /* 0x040fe20000010100 */
[C---:B------:R-:W-:Y:S01]  /*5ef0*/  FADD.FTZ R12, -R4.reuse, R12 ;  /* 0x0000000c040c7221 */ /* 0x040fe20000010100 */
[C---:B------:R-:W-:Y:S01]  /*5f00*/  FADD.FTZ R13, -R4.reuse, R13 ;  /* 0x0000000d040d7221 */ /* 0x040fe20000010100 */
[----:B------:R-:W-:Y:S01]  /*5f10*/  FADD.FTZ R25, -R4, R25 ;  /* 0x0000001904197221 */ /* 0x000fe20000010100 */
[-C--:B------:R-:W-:Y:S01]  /*5f20*/  FSEL R132, R8, R4.reuse, P0 ;  /* 0x0000000408847208 */ /* 0x080fe20000000000 */
[C---:B------:R-:W-:Y:S01]  /*5f30*/  FADD.FTZ R28, -R4.reuse, R28 ;  /* 0x0000001c041c7221 */ /* 0x040fe20000010100 */
[----:B------:R-:W-:Y:S01]  /*5f40*/  FSETP.GE.FTZ.AND P0, PT, R149, RZ, PT ;  /* 0x000000ff9500720b */ /* 0x000fe20003f16000 */
[----:B------:R-:W-:Y:S01]  /*5f50*/  FADD.FTZ R24, -R4, R24 ;  /* 0x0000001804187221 */ /* 0x000fe20000010100 */
[-C--:B------:R-:W-:Y:S01]  /*5f60*/  FSEL R35, R9, R4.reuse, P4 ;  /* 0x0000000409237208 */ /* 0x080fe20002000000 */
[----:B------:R-:W-:Y:S01]  /*5f70*/  FMUL.FTZ R8, R186, R7 ;  /* 0x00000007ba087220 */ /* 0x000fe20000410000 */
[-C--:B------:R-:W-:Y:S02]  /*5f80*/  FSEL R22, R12, R4.reuse, P3 ;  /* 0x000000040c167208 */ /* 0x080fe40001800000 */
[----:B------:R-:W-:Y:S02]  /*5f90*/  FSETP.GE.FTZ.AND P4, PT, R165, RZ, PT ;  /* 0x000000ffa500720b */ /* 0x000fe40003f96000 */
[----:B------:R-:W-:Y:S02]  /*5fa0*/  FSETP.GE.FTZ.AND P3, PT, R158, RZ, PT ;  /* 0x000000ff9e00720b */ /* 0x000fe40003f76000 */
[-C--:B------:R-:W-:Y:S02]  /*5fb0*/  FSEL R9, R13, R4.reuse, P6 ;  /* 0x000000040d097208 */ /* 0x080fe40003000000 */
[-C--:B------:R-:W-:Y:S02]  /*5fc0*/  FSEL R25, R25, R4.reuse, P4 ;  /* 0x0000000419197208 */ /* 0x080fe40002000000 */
[-C--:B------:R-:W-:Y:S02]  /*5fd0*/  FSEL R28, R28, R4.reuse, P3 ;  /* 0x000000041c1c7208 */ /* 0x080fe40001800000 */
[----:B------:R-:W-:Y:S01]  /*5fe0*/  FSEL R13, R24, R4, P5 ;  /* 0x00000004180d7208 */ /* 0x000fe20002800000 */
[----:B------:R-:W-:Y:S01]  /*5ff0*/  @P0 FADD.FTZ R4, -R4, R29 ;  /* 0x0000001d04040221 */ /* 0x000fe20000010100 */
[----:B------:R-:W-:Y:S02]  /*6000*/  ISETP.GT.AND P4, PT, R202, R233, PT ;  /* 0x000000e9ca00720c */ /* 0x000fe40003f84270 */
[----:B------:R-:W-:Y:S02]  /*6010*/  FSETP.GE.FTZ.AND P3, PT, R189, RZ, PT ;  /* 0x000000ffbd00720b */ /* 0x000fe40003f76000 */
[----:B------:R-:W-:Y:S02]  /*6020*/  FSETP.GE.FTZ.AND P0, PT, R156, RZ, PT ;  /* 0x000000ff9c00720b */ /* 0x000fe40003f16000 */
[-C--:B------:R-:W-:Y:S02]  /*6030*/  FSEL R19, R10, R5.reuse, P3 ;  /* 0x000000050a137208 */ /* 0x080fe40001800000 */
[----:B------:R-:W-:Y:S02]  /*6040*/  FSETP.GE.FTZ.AND P6, PT, R187, RZ, PT ;  /* 0x000000ffbb00720b */ /* 0x000fe40003fd6000 */
[----:B------:R-:W-:Y:S02]  /*6050*/  FSETP.GE.FTZ.AND P5, PT, R183, RZ, PT ;  /* 0x000000ffb700720b */ /* 0x000fe40003fb6000 */
[----:B------:R-:W-:Y:S02]  /*6060*/  FSETP.GE.FTZ.AND P3, PT, R175, RZ, PT ;  /* 0x000000ffaf00720b */ /* 0x000fe40003f76000 */
[-C--:B------:R-:W-:Y:S02]  /*6070*/  FSEL R18, R11, R5.reuse, P6 ;  /* 0x000000050b127208 */ /* 0x080fe40003000000 */
[-C--:B------:R-:W-:Y:S02]  /*6080*/  FSEL R21, R14, R5.reuse, P5 ;  /* 0x000000050e157208 */ /* 0x080fe40002800000 */
[-C--:B------:R-:W-:Y:S02]  /*6090*/  FSEL R20, R15, R5.reuse, P3 ;  /* 0x000000050f147208 */ /* 0x080fe40001800000 */
[----:B------:R-:W-:Y:S02]  /*60a0*/  FSETP.GE.FTZ.AND P6, PT, R171, RZ, PT ;  /* 0x000000ffab00720b */ /* 0x000fe40003fd6000 */
[----:B------:R-:W-:Y:S02]  /*60b0*/  FSETP.GE.FTZ.AND P5, PT, R163, RZ, PT ;  /* 0x000000ffa300720b */ /* 0x000fe40003fb6000 */
[----:B------:R-:W-:Y:S02]  /*60c0*/  FSETP.GE.FTZ.AND P3, PT, R159, RZ, PT ;  /* 0x000000ff9f00720b */ /* 0x000fe40003f76000 */
[-C--:B------:R-:W-:Y:S02]  /*60d0*/  FSEL R15, R26, R5.reuse, P6 ;  /* 0x000000051a0f7208 */ /* 0x080fe40003000000 */
[-C--:B------:R-:W-:Y:S02]  /*60e0*/  FSEL R27, R27, R5.reuse, P5 ;  /* 0x000000051b1b7208 */ /* 0x080fe40002800000 */
[----:B------:R-:W-:Y:S01]  /*60f0*/  FSEL R30, R30, R5, P3 ;  /* 0x000000051e1e7208 */ /* 0x000fe20001800000 */
[----:B------:R-:W-:Y:S01]  /*6100*/  @P0 FADD.FTZ R5, -R5, R31 ;  /* 0x0000001f05050221 */ /* 0x000fe20000010100 */
[----:B------:R-:W-:Y:S06]  /*6110*/  @!P4 BRA `(.L_x_785) ;  /* 0x000000000090c947 */ /* 0x000fec0003800000 */
[----:B------:R-:W-:Y:S01]  /*6120*/  IADD3 R0, P0, PT, RZ, -UR5, RZ ;  /* 0x80000005ff007c10 */ /* 0x000fe2000ff1e0ff */
[----:B------:R-:W-:Y:S01]  /*6130*/  IMAD.MOV.U32 R10, RZ, RZ, -0x3000 ;  /* 0xffffd000ff0a7424 */ /* 0x000fe200078e00ff */
[----:B------:R-:W-:Y:S02]  /*6140*/  LOP3.LUT R7, R202, 0x1, RZ, 0xc0, !PT ;  /* 0x00000001ca077812 */ /* 0x000fe400078ec0ff */
[----:B------:R-:W-:Y:S01]  /*6150*/  ISETP.GE.AND P5, PT, R234, UR10, PT ;  /* 0x0000000aea007c0c */ /* 0x000fe2000bfa6270 */
[----:B------:R-:W-:Y:S01]  /*6160*/  IMAD.X R2, RZ, RZ, ~UR9, P0 ;  /* 0x80000009ff027e24 */ /* 0x000fe200080e06ff */
[----:B------:R-:W-:Y:S02]  /*6170*/  ISETP.NE.U32.AND P0, PT, R7, 0x1, PT ;  /* 0x000000010700780c */ /* 0x000fe40003f05070 */
[----:B------:R-:W-:Y:S02]  /*6180*/  ISETP.GE.AND P3, PT, R240, UR10, PT ;  /* 0x0000000af0007c0c */ /* 0x000fe4000bf66270 */
[----:B------:R-:W-:Y:S04]  /*6190*/  SHF.R.S64 R0, R0, 0x1f, R2 ;  /* 0x0000001f00007819 */ /* 0x000fe80000001002 */
[----:B------:R-:W-:Y:S02]  /*61a0*/  IADD3 R7, P6, PT, R200, R0, RZ ;  /* 0x00000000c8077210 */ /* 0x000fe40007fde0ff */
[----:B------:R-:W-:Y:S02]  /*61b0*/  SEL R0, R10, 0x3000, !P0 ;  /* 0x000030000a007807 */ /* 0x000fe40004000000 */
[----:B------:R-:W-:Y:S01]  /*61c0*/  LEA.HI.X.SX32 R2, R2, R201, 0x1, P6 ;  /* 0x000000c902027211 */ /* 0x000fe200030f0eff */
[----:B------:R-:W-:Y:S01]  /*61d0*/  IMAD.MOV.U32 R200, RZ, RZ, R7 ;  /* 0x000000ffffc87224 */ /* 0x000fe200078e0007 */
[----:B------:R-:W-:Y:S01]  /*61e0*/  ISETP.GE.AND P0, PT, R239, UR10, PT ;  /* 0x0000000aef007c0c */ /* 0x000fe2000bf06270 */
[----:B------:R-:W-:Y:S02]  /*61f0*/  IMAD.IADD R206, R206, 0x1, R0 ;  /* 0x00000001cece7824 */ /* 0x000fe400078e0200 */
[----:B------:R-:W-:Y:S02]  /*6200*/  IMAD.MOV.U32 R201, RZ, RZ, R2 ;  /* 0x000000ffffc97224 */ /* 0x000fe400078e0002 */
[--C-:B------:R-:W-:Y:S02]  /*6210*/  IMAD.IADD R192, R192, 0x1, R0.reuse ;  /* 0x00000001c0c07824 */ /* 0x100fe400078e0200 */
[----:B------:R-:W-:Y:S01]  /*6220*/  IMAD.IADD R179, R179, 0x1, R0 ;  /* 0x00000001b3b37824 */ /* 0x000fe200078e0200 */
        /* <DEDUP_REMOVED lines=19> */
.L_x_785:
[----:B------:R2:W-:Y:S01]  /*6360*/  STS [R196+0x15000], R6 ;  /* 0x01500006c4007388 */ /* 0x0005e20000000800 */
[----:B------:R-:W-:Y:S01]  /*6370*/  FMUL.FTZ R0, R172, R33 ;  /* 0x00000021ac007220 */ /* 0x000fe20000410000 */
[----:B------:R-:W-:Y:S01]  /*6380*/  F2FP.BF16.F32.PACK_AB R2, R8, R191 ;  /* 0x000000bf0802723e */ /* 0x000fe200000010ff */
[----:B------:R-:W-:Y:S01]  /*6390*/  FMUL.FTZ R7, R166, R32 ;  /* 0x00000020a6077220 */ /* 0x000fe20000410000 */
[----:B------:R-:W-:Y:S01]  /*63a0*/  FMUL.FTZ R12, R164, R23 ;  /* 0x00000017a40c7220 */ /* 0x000fe20000410000 */
[----:B------:R-:W-:Y:S01]  /*63b0*/  FMUL.FTZ R8, R160, R34 ;  /* 0x00000022a0087220 */ /* 0x000fe20000410000 */
[----:B------:R-:W-:Y:S01]  /*63c0*/  FMUL.FTZ R10, R157, R144 ;  /* 0x000000909d0a7220 */ /* 0x000fe20000410000 */
[----:B------:R3:W-:Y:S01]  /*63d0*/  STS [R196+0x15400], R2 ;  /* 0x01540002c4007388 */ /* 0x0007e20000000800 */
[----:B------:R-:W-:Y:S01]  /*63e0*/  FMUL.FTZ R13, R170, R13 ;  /* 0x0000000daa0d7220 */ /* 0x000fe20000410000 */
[----:B------:R-:W-:Y:S01]  /*63f0*/  F2FP.BF16.F32.PACK_AB R12, R12, R7 ;  /* 0x000000070c0c723e */ /* 0x000fe200000010ff */
[----:B------:R-:W-:Y:S02]  /*6400*/  FMUL.FTZ R7, R184, R9 ;  /* 0x00000009b8077220 */ /* 0x000fe40000410000 */
[----:B------:R4:W-:Y:S01]  /*6410*/  STS [R193+0x15000], R16 ;  /* 0x01500010c1007388 */ /* 0x0009e20000000800 */
[----:B------:R-:W-:Y:S01]  /*6420*/  F2FP.BF16.F32.PACK_AB R10, R10, R8 ;  /* 0x000000080a0a723e */ /* 0x000fe200000010ff */
[----:B------:R-:W-:Y:S01]  /*6430*/  FMUL.FTZ R8, R165, R25 ;  /* 0x00000019a5087220 */ /* 0x000fe20000410000 */
[----:B------:R-:W-:Y:S01]  /*6440*/  FMUL.FTZ R9, R149, R4 ;  /* 0x0000000495097220 */ /* 0x000fe20000410000 */
[----:B------:R-:W-:Y:S01]  /*6450*/  FMUL.FTZ R4, R175, R20 ;  /* 0x00000014af047220 */ /* 0x000fe20000410000 */
[----:B------:R-:W-:Y:S01]  /*6460*/  FMUL.FTZ R14, R158, R28 ;  /* 0x0000001c9e0e7220 */ /* 0x000fe20000410000 */
[----:B------:R-:W-:Y:S01]  /*6470*/  FMUL.FTZ R15, R171, R15 ;  /* 0x0000000fab0f7220 */ /* 0x000fe20000410000 */
[----:B------:R-:W-:Y:S01]  /*6480*/  F2FP.BF16.F32.PACK_AB R8, R8, R13 ;  /* 0x0000000d0808723e */ /* 0x000fe200000010ff */
[----:B------:R-:W-:Y:S01]  /*6490*/  FMUL.FTZ R13, R183, R21 ;  /* 0x00000015b70d7220 */ /* 0x000fe20000410000 */
[----:B------:R-:W-:Y:S01]  /*64a0*/  F2FP.BF16.F32.PACK_AB R11, R145, R153 ;  /* 0x00000099910b723e */ /* 0x000fe200000010ff */
[----:B------:R-:W-:Y:S01]  /*64b0*/  FMUL.FTZ R5, R156, R5 ;  /* 0x000000059c057220 */ /* 0x000fe20000410000 */
[----:B------:R-:W-:Y:S01]  /*64c0*/  F2FP.BF16.F32.PACK_AB R9, R9, R14 ;  /* 0x0000000e0909723e */ /* 0x000fe200000010ff */
[----:B------:R-:W-:Y:S01]  /*64d0*/  FMUL.FTZ R14, R163, R27 ;  /* 0x0000001ba30e7220 */ /* 0x000fe20000410000 */
[C---:B------:R-:W-:Y:S01]  /*64e0*/  SHF.L.U32 R149, R182.reuse, 0x5, RZ ;  /* 0x00000005b6957819 */ /* 0x040fe200000006ff */
[----:B--2---:R-:W-:Y:S01]  /*64f0*/  FMUL.FTZ R6, R173, R133 ;  /* 0x00000085ad067220 */ /* 0x004fe20000410000 */
[----:B------:R-:W-:Y:S01]  /*6500*/  SHF.L.U32 R171, R182, 0x2, RZ ;  /* 0x00000002b6ab7819 */ /* 0x000fe200000006ff */
[----:B------:R-:W-:Y:S03]  /*6510*/  IMAD R183, R219, UR11, RZ ;  /* 0x0000000bdbb77c24 */ /* 0x000fe6000f8e02ff */
[----:B------:R-:W-:Y:S01]  /*6520*/  F2FP.BF16.F32.PACK_AB R0, R0, R6 ;  /* 0x000000060000723e */ /* 0x000fe200000010ff */
[----:B------:R-:W-:Y:S01]  /*6530*/  FMUL.FTZ R6, R185, R22 ;  /* 0x00000016b9067220 */ /* 0x000fe20000410000 */
[----:B---3--:R-:W-:Y:S03]  /*6540*/  FMUL.FTZ R2, R190, R132 ;  /* 0x00000084be027220 */ /* 0x008fe60000410000 */
[----:B------:R2:W-:Y:S01]  /*6550*/  STS [R193+0x15400], R0 ;  /* 0x01540000c1007388 */ /* 0x0005e20000000800 */
[----:B------:R-:W-:Y:S01]  /*6560*/  F2FP.BF16.F32.PACK_AB R7, R7, R6 ;  /* 0x000000060707723e */ /* 0x000fe200000010ff */
[----:B------:R-:W-:Y:S01]  /*6570*/  FMUL.FTZ R6, R187, R18 ;  /* 0x00000012bb067220 */ /* 0x000fe20000410000 */
[----:B----4-:R-:W-:Y:S05]  /*6580*/  FMUL.FTZ R16, R159, R30 ;  /* 0x0000001e9f107220 */ /* 0x010fea0000410000 */
[----:B------:R-:W-:Y:S01]  /*6590*/  F2FP.BF16.F32.PACK_AB R5, R5, R16 ;  /* 0x000000100505723e */ /* 0x000fe200000010ff */
[----:B--2---:R-:W-:Y:S05]  /*65a0*/  FMUL.FTZ R0, R188, R35 ;  /* 0x00000023bc007220 */ /* 0x004fea0000410000 */
[----:B------:R-:W-:Y:S01]  /*65b0*/  F2FP.BF16.F32.PACK_AB R0, R0, R2 ;  /* 0x000000020000723e */ /* 0x000fe200000010ff */
[----:B------:R-:W-:Y:S04]  /*65c0*/  FMUL.FTZ R2, R189, R19 ;  /* 0x00000013bd027220 */ /* 0x000fe80000410000 */
[----:B------:R2:W-:Y:S01]  /*65d0*/  STS [R196+0x16000], R0 ;  /* 0x01600000c4007388 */ /* 0x0005e20000000800 */
[----:B------:R-:W-:Y:S02]  /*65e0*/  F2FP.BF16.F32.PACK_AB R6, R6, R2 ;  /* 0x000000020606723e */ /* 0x000fe400000010ff */
[----:B------:R-:W-:Y:S02]  /*65f0*/  F2FP.BF16.F32.PACK_AB R2, R4, R13 ;  /* 0x0000000d0402723e */ /* 0x000fe400000010ff */
[----:B------:R-:W-:Y:S01]  /*6600*/  F2FP.BF16.F32.PACK_AB R4, R14, R15 ;  /* 0x0000000f0e04723e */ /* 0x000fe200000010ff */
[----:B------:R-:W-:Y:S05]  /*6610*/  STS [R196+0x16400], R6 ;  /* 0x01640006c4007388 */ /* 0x000fea0000000800 */
[----:B------:R-:W-:Y:S05]  /*6620*/  STS [R193+0x16000], R7 ;  /* 0x01600007c1007388 */ /* 0x000fea0000000800 */
[----:B------:R3:W-:Y:S05]  /*6630*/  STS [R193+0x16400], R2 ;  /* 0x01640002c1007388 */ /* 0x0007ea0000000800 */
[----:B------:R-:W-:Y:S05]  /*6640*/  STS [R150+-0x4000], R17 ;  /* 0xffc0001196007388 */ /* 0x000fea0000000800 */
[----:B------:R-:W-:Y:S01]  /*6650*/  STS [R150+-0x3c00], R12 ;  /* 0xffc4000c96007388 */ /* 0x000fe20000000800 */
[--C-:B--2---:R-:W-:Y:S04]  /*6660*/  SHF.R.U32.HI R0, RZ, 0x4, R182.reuse ;  /* 0x00000004ff007819 */ /* 0x104fe800000116b6 */
[----:B------:R-:W-:Y:S01]  /*6670*/  STS [R151+-0x4000], R11 ;  /* 0xffc0000b97007388 */ /* 0x000fe20000000800 */
[----:B------:R-:W-:Y:S04]  /*6680*/  LOP3.LUT R170, R0, 0x8, RZ, 0xc0, !PT ;  /* 0x0000000800aa7812 */ /* 0x000fe800078ec0ff */
[----:B------:R-:W-:Y:S01]  /*6690*/  STS [R151+-0x3c00], R10 ;  /* 0xffc4000a97007388 */ /* 0x000fe20000000800 */
[----:B------:R-:W-:Y:S04]  /*66a0*/  LOP3.LUT R0, R170, 0x10, R182, 0xf8, !PT ;  /* 0x00000010aa007812 */ /* 0x000fe800078ef8b6 */
[----:B------:R-:W-:Y:S01]  /*66b0*/  STS [R150+-0x3000], R8 ;  /* 0xffd0000896007388 */ /* 0x000fe20000000800 */
[----:B------:R-:W-:Y:S04]  /*66c0*/  LOP3.LUT R0, R0, 0xc0, R149, 0xf8, !PT ;  /* 0x000000c000007812 */ /* 0x000fe800078ef895 */
[----:B------:R-:W-:Y:S01]  /*66d0*/  STS [R150+-0x2c00], R4 ;  /* 0xffd4000496007388 */ /* 0x000fe20000000800 */
[----:B---3--:R-:W-:Y:S01]  /*66e0*/  IMAD.U32 R2, R183, -0x40, RZ ;  /* 0xffffffc0b7027824 */ /* 0x008fe200078e00ff */
[----:B------:R-:W-:Y:S03]  /*66f0*/  LOP3.LUT R0, R0, 0x18, R171, 0x78, !PT ;  /* 0x0000001800007812 */ /* 0x000fe600078e78ab */
[----:B------:R-:W-:Y:S01]  /*6700*/  STS [R151+-0x3000], R9 ;  /* 0xffd0000997007388 */ /* 0x000fe20000000800 */
[----:B------:R-:W-:Y:S04]  /*6710*/  LOP3.LUT R0, R0, 0x120, R149, 0xf8, !PT ;  /* 0x0000012000007812 */ /* 0x000fe800078ef895 */
[----:B------:R-:W-:Y:S01]  /*6720*/  STS [R151+-0x2c00], R5 ;  /* 0xffd4000597007388 */ /* 0x000fe20000000800 */
[----:B------:R-:W-:Y:S01]  /*6730*/  LEA R0, R0, UR4, 0x1 ;  /* 0x0000000400007c11 */ /* 0x000fe2000f8e08ff */
[----:B------:R-:W-:Y:S06]  /*6740*/  BAR.SYNC.DEFER_BLOCKING 0x0 ;  /* 0x0000000000007b1d */ /* 0x000fec0000010000 */
[----:B------:R-:W-:Y:S05]  /*6750*/  LDSM.16.MT88.4 R4, [R3+UR4+0x19000] ;  /* 0x019000040304783b */ /* 0x000fea0008004200 */
[----:B------:R-:W2:Y:S05]  /*6760*/  LDSM.16.MT88.4 R8, [R0+0x6000] ;  /* 0x006000000008783b */ /* 0x000eaa0000004200 */
[----:B------:R-:W3:Y:S05]  /*6770*/  LDSM.16.MT88.4 R12, [R3+UR4+0x1b000] ;  /* 0x01b00004030c783b */ /* 0x000eea0008004200 */
[----:B------:R-:W4:Y:S05]  /*6780*/  LDSM.16.MT88.4 R16, [R0+0x7000] ;  /* 0x007000000010783b */ /* 0x000f2a0000004200 */
[----:B------:R-:W5:Y:S05]  /*6790*/  LDSM.16.MT88.4 R20, [R0+0x8000] ;  /* 0x008000000014783b */ /* 0x000f6a0000004200 */
        /* <DEDUP_REMOVED lines=17> */
[-C--:B-----5:R-:W-:Y:S08]  /*68b0*/  HMMA.16816.F32.BF16 R68, R4, R20.reuse, R68 ;  /* 0x000000140444723c */ /* 0x0a0ff00000041844 */
[C---:B------:R-:W-:Y:S08]  /*68c0*/  HMMA.16816.F32.BF16 R72, R12.reuse, R20, R72 ;  /* 0x000000140c48723c */ /* 0x040ff00000041848 */
[-C--:B------:R-:W-:Y:S01]  /*68d0*/  HMMA.16816.F32.BF16 R76, R12, R22.reuse, R76 ;  /* 0x000000160c4c723c */ /* 0x080fe2000004184c */
[----:B------:R-:W-:Y:S07]  /*68e0*/  LDSM.16.MT88.4 R12, [R0+0x6800] ;  /* 0x00680000000c783b */ /* 0x000fee0000004200 */
[----:B------:R-:W-:Y:S01]  /*68f0*/  HMMA.16816.F32.BF16 R80, R4, R22, R80 ;  /* 0x000000160450723c */ /* 0x000fe20000041850 */
[----:B------:R-:W3:Y:S05]  /*6900*/  LDSM.16.MT88.4 R4, [R3+UR4+0x1a000] ;  /* 0x01a000040304783b */ /* 0x000eea0008004200 */
[----:B------:R-:W4:Y:S02]  /*6910*/  LDSM.16.MT88.4 R20, [R0+0x7800] ;  /* 0x007800000014783b */ /* 0x000f240000004200 */
        /* <DEDUP_REMOVED lines=9> */
[----:B------:R-:W5:Y:S07]  /*69b0*/  LDSM.16.MT88.4 R132, [R3+UR4+0x1a800] ;  /* 0x01a800040384783b */ /* 0x000f6e0008004200 */
[-C--:B--2---:R-:W-:Y:S08]  /*69c0*/  HMMA.16816.F32.BF16 R68, R24, R8.reuse, R68 ;  /* 0x000000081844723c */ /* 0x084ff00000041844 */
[C---:B------:R-:W-:Y:S08]  /*69d0*/  HMMA.16816.F32.BF16 R72, R32.reuse, R8, R72 ;  /* 0x000000082048723c */ /* 0x040ff00000041848 */
[-C--:B------:R-:W-:Y:S01]  /*69e0*/  HMMA.16816.F32.BF16 R76, R32, R10.reuse, R76 ;  /* 0x0000000a204c723c */ /* 0x080fe2000004184c */
[----:B------:R-:W2:Y:S01]  /*69f0*/  LDSM.16.MT88.4 R32, [R0+0x8c00] ;  /* 0x008c00000020783b */ /* 0x000ea20000004200 */
[----:B------:R-:W-:Y:S06]  /*6a00*/  BAR.SYNC.DEFER_BLOCKING 0x0 ;  /* 0x0000000000007b1d */ /* 0x000fec0000010000 */
        /* <DEDUP_REMOVED lines=13> */
[C---:B------:R-:W-:Y:S04]  /*6ae0*/  LEA R5, P0, R2.reuse, R194, 0x2 ;  /* 0x000000c202057211 */ /* 0x040fe800078010ff */
[-C--:B-----5:R-:W-:Y:S05]  /*6af0*/  HMMA.16816.F32.BF16 R36, R132, R136.reuse, R36 ;  /* 0x000000888424723c */ /* 0x0a0fea0000041824 */
[----:B------:R-:W-:Y:S02]  /*6b00*/  LEA.HI.X.SX32 R4, R2, R195, 0x2, P0 ;  /* 0x000000c302047211 */ /* 0x000fe400000f16ff */
[----:B------:R-:W-:Y:S01]  /*6b10*/  LOP3.LUT R2, R148, 0x1c0, RZ, 0xc0, !PT ;  /* 0x000001c094027812 */ /* 0x000fe200078ec0ff */
[C---:B------:R-:W-:Y:S04]  /*6b20*/  HMMA.16816.F32.BF16 R40, R140.reuse, R136, R40 ;  /* 0x000000888c28723c */ /* 0x040fe80000041828 */
[----:B------:R-:W-:Y:S01]  /*6b30*/  MOV R194, R5 ;  /* 0x0000000500c27202 */ /* 0x000fe20000000f00 */
[----:B------:R-:W-:Y:S03]  /*6b40*/  IMAD.MOV.U32 R195, RZ, RZ, R4 ;  /* 0x000000ffffc37224 */ /* 0x000fe600078e0004 */
        /* <DEDUP_REMOVED lines=12> */
[----:B------:R-:W-:Y:S02]  /*6c10*/  IADD3 R5, P0, PT, RZ, -UR25, RZ ;  /* 0x80000019ff057c10 */ /* 0x000fe4000ff1e0ff */
[----:B------:R-:W-:Y:S02]  /*6c20*/  LOP3.LUT R7, R168, 0xd8, RZ, 0xc0, !PT ;  /* 0x000000d8a8077812 */ /* 0x000fe400078ec0ff */
[----:B------:R-:W-:Y:S01]  /*6c30*/  ISETP.GE.AND P5, PT, R234, UR10, PT ;  /* 0x0000000aea007c0c */ /* 0x000fe2000bfa6270 */
[----:B------:R-:W-:Y:S01]  /*6c40*/  IMAD.X R4, RZ, RZ, ~UR8, P0 ;  /* 0x80000008ff047e24 */ /* 0x000fe200080e06ff */
[----:B------:R-:W-:Y:S02]  /*6c50*/  ISETP.GE.AND P3, PT, R240, UR10, PT ;  /* 0x0000000af0007c0c */ /* 0x000fe4000bf66270 */
[----:B------:R-:W-:Y:S02]  /*6c60*/  ISETP.GE.AND P0, PT, R239, UR10, PT ;  /* 0x0000000aef007c0c */ /* 0x000fe4000bf06270 */
        /* <DEDUP_REMOVED lines=24> */
.L_x_786:
[----:B-1----:R-:W-:Y:S01]  /*6df0*/  LOP3.LUT R4, R148, 0x200, RZ, 0xc0, !PT ;  /* 0x0000020094047812 */ /* 0x002fe200078ec0ff */
[----:B------:R-:W-:Y:S01]  /*6e00*/  LDSM.16.MT88.4 R8, [R0+0x9000] ;  /* 0x009000000008783b */ /* 0x000fe20000004200 */
[----:B------:R-:W-:Y:S01]  /*6e10*/  LOP3.LUT R2, R2, 0x38, R168, 0xf8, !PT ;  /* 0x0000003802027812 */ /* 0x000fe200078ef8a8 */
[----:B------:R-:W-:Y:S01]  /*6e20*/  VIADD R197, R197, 0xffffffc0 ;  /* 0xffffffc0c5c57836 */ /* 0x000fe20000000000 */
[----:B------:R-:W-:Y:S01]  /*6e30*/  LOP3.LUT R4, R4, 0xc00, R149, 0xf8, !PT ;  /* 0x00000c0004047812 */ /* 0x000fe200078ef895 */
[----:B------:R-:W-:Y:S01]  /*6e40*/  LDSM.16.MT88.4 R16, [R0+0xb000] ;  /* 0x00b000000010783b */ /* 0x000fe20000004200 */
[----:B------:R-:W-:Y:S01]  /*6e50*/  LOP3.LUT R2, R2, 0x8, R169, 0x78, !PT ;  /* 0x0000000802027812 */ /* 0x000fe200078e78a9 */
[----:B------:R-:W-:Y:S01]  /*6e60*/  VIADD R208, R208, 0xfffffffc ;  /* 0xfffffffcd0d07836 */ /* 0x000fe20000000000 */
[----:B------:R-:W-:Y:S01]  /*6e70*/  LEA R184, P0, R232, R194, 0x2 ;  /* 0x000000c2e8b87211 */ /* 0x000fe200078010ff */
[----:B------:R-:W-:Y:S01]  /*6e80*/  LDSM.16.MT88.4 R28, [R0+0xd000] ;  /* 0x00d00000001c783b */ /* 0x000fe20000004200 */
[----:B------:R-:W-:Y:S02]  /*6e90*/  LOP3.LUT R2, R4, R2, RZ, 0xfc, !PT ;  /* 0x0000000204027212 */ /* 0x000fe400078efcff */
[----:B------:R-:W-:Y:S01]  /*6ea0*/  LEA.HI.X.SX32 R185, R232, R195, 0x2, P0 ;  /* 0x000000c3e8b97211 */ /* 0x000fe200000f16ff */
[----:B------:R-:W-:Y:S01]  /*6eb0*/  LDSM.16.MT88.4 R132, [R0+0x9400] ;  /* 0x009400000084783b */ /* 0x000fe20000004200 */
[----:B------:R-:W-:Y:S02]  /*6ec0*/  LEA R2, R2, UR4, 0x1 ;  /* 0x0000000402027c11 */ /* 0x000fe4000f8e08ff */
[C---:B------:R-:W-:Y:S01]  /*6ed0*/  LEA R174, P0, R183.reuse, R184, 0x5 ;  /* 0x000000b8b7ae7211 */ /* 0x040fe200078028ff */
[----:B------:R-:W-:Y:S01]  /*6ee0*/  LDSM.16.MT88.4 R136, [R0+0xb400] ;  /* 0x00b400000088783b */ /* 0x000fe20000004200 */
[----:B------:R-:W-:Y:S01]  /*6ef0*/  @P4 SHF.R.U32.HI R228, RZ, 0x2, R182 ;  /* 0x00000002ffe44819 */ /* 0x000fe200000116b6 */
[C---:B------:R-:W-:Y:S01]  /*6f00*/  IMAD.IADD R165, R2.reuse, 0x1, R180 ;  /* 0x0000000102a57824 */ /* 0x040fe200078e02b4 */
[C---:B------:R-:W-:Y:S01]  /*6f10*/  LEA.HI.X.SX32 R175, R183.reuse, R185, 0x5, P0 ;  /* 0x000000b9b7af7211 */ /* 0x040fe200000f2eff */
[----:B------:R-:W1:Y:S01]  /*6f20*/  LDSM.16.M88.4 R24, [R2+0x15000] ;  /* 0x015000000218783b */ /* 0x000e620000000200 */
[C---:B------:R-:W-:Y:S01]  /*6f30*/  LEA R172, P0, R183.reuse, R174, 0x5 ;  /* 0x000000aeb7ac7211 */ /* 0x040fe200078028ff */
[----:B------:R-:W-:Y:S01]  /*6f40*/  VIADD R20, R2, 0x15000 ;  /* 0x0001500002147836 */ /* 0x000fe20000000000 */
[----:B------:R-:W-:Y:S01]  /*6f50*/  ISETP.GT.AND P3, PT, R202, R233, PT ;  /* 0x000000e9ca00720c */ /* 0x000fe20003f64270 */
[----:B------:R-:W2:Y:S01]  /*6f60*/  LDSM.16.M88.4 R32, [R165+0x15000] ;  /* 0x01500000a520783b */ /* 0x000ea20000000200 */
[----:B------:R-:W-:Y:S01]  /*6f70*/  LEA.HI.X.SX32 R173, R183, R175, 0x5, P0 ;  /* 0x000000afb7ad7211 */ /* 0x000fe200000f2eff */
[----:B------:R-:W-:Y:S01]  /*6f80*/  VIADD R164, R2, 0x15040 ;  /* 0x0001504002a47836 */ /* 0x000fe20000000000 */
[----:B------:R-:W-:Y:S01]  /*6f90*/  @P4 IADD3 R227, P5, PT, R227, -0x100, RZ ;  /* 0xffffff00e3e34810 */ /* 0x000fe20007fbe0ff */
[----:B------:R-:W3:Y:S01]  /*6fa0*/  LDSM.16.MT88.4 R140, [R0+0xd400] ;  /* 0x00d40000008c783b */ /* 0x000ee20000004200 */
[----:B------:R-:W-:Y:S02]  /*6fb0*/  @P1 VIADD R164, R20, 0xffffffc0 ;  /* 0xffffffc014a41836 */ /* 0x000fe40000000000 */
[----:B------:R-:W-:Y:S01]  /*6fc0*/  @P4 IADD3.X R226, PT, PT, R226, -0x1, RZ, P5, !PT ;  /* 0xffffffffe2e24810 */ /* 0x000fe20002ffe4ff */
[----:B------:R-:W-:Y:S01]  /*6fd0*/  LDSM.16.MT88.4 R148, [R0+0x9800] ;  /* 0x009800000094783b */ /* 0x000fe20000004200 */
[----:B------:R-:W-:Y:S03]  /*6fe0*/  IMAD.IADD R166, R180, 0x1, R164 ;  /* 0x00000001b4a67824 */ /* 0x000fe600078e02a4 */
        /* <DEDUP_REMOVED lines=16> */
[----:B------:R-:W-:Y:S07]  /*70f0*/  LDSM.16.MT88.4 R136, [R0+0x9c00] ;  /* 0x009c00000088783b */ /* 0x000fee0000004200 */
[C---:B---3--:R-:W-:Y:S08]  /*7100*/  HMMA.16816.F32.BF16 R20, R32.reuse, R140, R20 ;  /* 0x0000008c2014723c */ /* 0x048ff00000041814 */
[----:B------:R-:W-:Y:S01]  /*7110*/  HMMA.16816.F32.BF16 R24, R32, R142, R24 ;  /* 0x0000008e2018723c */ /* 0x000fe20000041818 */
[----:B------:R-:W3:Y:S04]  /*7120*/  LDSM.16.M88.4 R32, [R166] ;  /* 0x00000000a620783b */ /* 0x000ee80000000200 */
        /* <DEDUP_REMOVED lines=9> */
[----:B------:R-:W-:Y:S07]  /*71c0*/  LDSM.16.M88.4 R132, [R165+0x17000] ;  /* 0x01700000a584783b */ /* 0x000fee0000000200 */
[C---:B---3--:R-:W-:Y:S08]  /*71d0*/  HMMA.16816.F32.BF16 R4, R32.reuse, R136, R4 ;  /* 0x000000882004723c */ /* 0x048ff00000041804 */
[C---:B------:R-:W-:Y:S01]  /*71e0*/  HMMA.16816.F32.BF16 R8, R32.reuse, R138, R8 ;  /* 0x0000008a2008723c */ /* 0x040fe20000041808 */
[----:B------:R-:W2:Y:S07]  /*71f0*/  LDSM.16.MT88.4 R136, [R0+0xa400] ;  /* 0x00a400000088783b */ /* 0x000eae0000004200 */
[C---:B------:R-:W-:Y:S08]  /*7200*/  HMMA.16816.F32.BF16 R12, R32.reuse, R140, R12 ;  /* 0x0000008c200c723c */ /* 0x040ff0000004180c */
[C---:B------:R-:W-:Y:S01]  /*7210*/  HMMA.16816.F32.BF16 R16, R32.reuse, R142, R16 ;  /* 0x0000008e2010723c */ /* 0x040fe20000041810 */
[----:B------:R-:W-:Y:S07]  /*7220*/  LDSM.16.MT88.4 R140, [R0+0xa800] ;  /* 0x00a80000008c783b */ /* 0x000fee0000004200 */
[C---:B------:R-:W-:Y:S08]  /*7230*/  HMMA.16816.F32.BF16 R20, R32.reuse, R152, R20 ;  /* 0x000000982014723c */ /* 0x040ff00000041814 */
[----:B------:R-:W-:Y:S01]  /*7240*/  HMMA.16816.F32.BF16 R24, R32, R154, R24 ;  /* 0x0000009a2018723c */ /* 0x000fe20000041818 */
[----:B------:R-:W-:Y:S07]  /*7250*/  LDSM.16.MT88.4 R32, [R0+0xe400] ;  /* 0x00e400000020783b */ /* 0x000fee0000004200 */
[C---:B----4-:R-:W-:Y:S08]  /*7260*/  HMMA.16816.F32.BF16 R4, R148.reuse, R156, R4 ;  /* 0x0000009c9404723c */ /* 0x050ff00000041804 */
[C---:B------:R-:W-:Y:S08]  /*7270*/  HMMA.16816.F32.BF16 R8, R148.reuse, R158, R8 ;  /* 0x0000009e9408723c */ /* 0x040ff00000041808 */
[C---:B-1----:R-:W-:Y:S08]  /*7280*/  HMMA.16816.F32.BF16 R12, R148.reuse, R28, R12 ;  /* 0x0000001c940c723c */ /* 0x042ff0000004180c */
[C---:B------:R-:W-:Y:S01]  /*7290*/  HMMA.16816.F32.BF16 R16, R148.reuse, R30, R16 ;  /* 0x0000001e9410723c */ /* 0x040fe20000041810 */
[----:B------:R-:W1:Y:S07]  /*72a0*/  LDSM.16.MT88.4 R28, [R0+0xc400] ;  /* 0x00c40000001c783b */ /* 0x000e6e0000004200 */
[C---:B------:R-:W-:Y:S08]  /*72b0*/  HMMA.16816.F32.BF16 R20, R148.reuse, R160, R20 ;  /* 0x000000a09414723c */ /* 0x040ff00000041814 */
[----:B------:R-:W-:Y:S03]  /*72c0*/  HMMA.16816.F32.BF16 R24, R148, R162, R24 ;  /* 0x000000a29418723c */ /* 0x000fe60000041818 */
        /* <DEDUP_REMOVED lines=8> */
[C---:B-1----:R-:W-:Y:S03]  /*7350*/  HMMA.16816.F32.BF16 R12, R132.reuse, R28, R12 ;  /* 0x0000001c840c723c */ /* 0x042fe6000004180c */
[C---:B------:R-:W-:Y:S02]  /*7360*/  LEA.HI.X.SX32 R159, R183.reuse, R161, 0x5, P0 ;  /* 0x000000a1b79f7211 */ /* 0x040fe400000f2eff */
[C---:B------:R-:W-:Y:S03]  /*7370*/  LEA R186, P0, R183.reuse, R158, 0x5 ;  /* 0x0000009eb7ba7211 */ /* 0x040fe600078028ff */
[C---:B------:R-:W-:Y:S01]  /*7380*/  HMMA.16816.F32.BF16 R16, R132.reuse, R30, R16 ;  /* 0x0000001e8410723c */ /* 0x040fe20000041810 */
[----:B------:R-:W1:Y:S02]  /*7390*/  LDSM.16.MT88.4 R28, [R0+0xc800] ;  /* 0x00c80000001c783b */ /* 0x000e640000004200 */
[C---:B------:R-:W-:Y:S05]  /*73a0*/  LEA.HI.X.SX32 R187, R183.reuse, R159, 0x5, P0 ;  /* 0x0000009fb7bb7211 */ /* 0x040fea00000f2eff */
[C---:B------:R-:W-:Y:S03]  /*73b0*/  HMMA.16816.F32.BF16 R20, R132.reuse, R32, R20 ;  /* 0x000000208414723c */ /* 0x040fe60000041814 */
[C---:B------:R-:W-:Y:S05]  /*73c0*/  IMAD.WIDE R188, R183.reuse, -0xc0, R186 ;  /* 0xffffff40b7bc7825 */ /* 0x040fea00078e02ba */
[----:B------:R-:W-:Y:S01]  /*73d0*/  HMMA.16816.F32.BF16 R24, R132, R34, R24 ;  /* 0x000000228418723c */ /* 0x000fe20000041818 */
[----:B------:R-:W3:Y:S02]  /*73e0*/  LDSM.16.MT88.4 R32, [R0+0xe800] ;  /* 0x00e800000020783b */ /* 0x000ee40000004200 */
[C---:B------:R-:W-:Y:S02]  /*73f0*/  LEA R154, P0, R183.reuse, R188, 0x5 ;  /* 0x000000bcb79a7211 */ /* 0x040fe400078028ff */
[----:B------:R-:W-:Y:S02]  /*7400*/  LDSM.16.M88.4 R132, [R166+0x2000] ;  /* 0x00200000a684783b */ /* 0x000fe40000000200 */
[C---:B------:R-:W-:Y:S01]  /*7410*/  LEA.HI.X.SX32 R155, R183.reuse, R189, 0x5, P0 ;  /* 0x000000bdb79b7211 */ /* 0x040fe200000f2eff */
[C---:B--2---:R-:W-:Y:S05]  /*7420*/  HMMA.16816.F32.BF16 R4, R136.reuse, R140, R4 ;  /* 0x0000008c8804723c */ /* 0x044fea0000041804 */
        /* <DEDUP_REMOVED lines=12> */
[C---:B---3--:R-:W-:Y:S03]  /*74f0*/  HMMA.16816.F32.BF16 R20, R136.reuse, R32, R20 ;  /* 0x000000208814723c */ /* 0x048fe60000041814 */
[C---:B------:R-:W-:Y:S02]  /*7500*/  LEA.HI.X.SX32 R147, R183.reuse, R149, 0x5, P0 ;  /* 0x00000095b7937211 */ /* 0x040fe400000f2eff */
[C---:B------:R-:W-:Y:S03]  /*7510*/  LEA R156, P0, R183.reuse, R146, 0x5 ;  /* 0x00000092b79c7211 */ /* 0x040fe600078028ff */
[----:B------:R-:W-:Y:S01]  /*7520*/  HMMA.16816.F32.BF16 R24, R136, R34, R24 ;  /* 0x000000228818723c */ /* 0x000fe20000041818 */
[----:B------:R3:W4:Y:S02]  /*7530*/  LDSM.16.MT88.4 R32, [R0+0xec00] ;  /* 0x00ec00000020783b */ /* 0x0007240000004200 */
[C---:B------:R-:W-:Y:S05]  /*7540*/  LEA.HI.X.SX32 R157, R183.reuse, R147, 0x5, P0 ;  /* 0x00000093b79d7211 */ /* 0x040fea00000f2eff */
[C---:B--2---:R-:W-:Y:S05]  /*7550*/  HMMA.16816.F32.BF16 R4, R132.reuse, R140, R4 ;  /* 0x0000008c8404723c */ /* 0x044fea0000041804 */
[C---:B------:R-:W-:Y:S03]  /*7560*/  IMAD.WIDE R164, R183.reuse, -0xc0, R156 ;  /* 0xffffff40b7a47825 */ /* 0x040fe600078e029c */
[C---:B------:R-:W-:Y:S03]  /*7570*/  HMMA.16816.F32.BF16 R8, R132.reuse, R142, R8 ;  /* 0x0000008e8408723c */ /* 0x040fe60000041808 */
[C---:B------:R-:W-:Y:S04]  /*7580*/  LEA R144, P0, R183.reuse, R164, 0x5 ;  /* 0x000000a4b7907211 */ /* 0x040fe800078028ff */
[C---:B------:R-:W-:Y:S01]  /*7590*/  LEA.HI.X.SX32 R145, R183.reuse, R165, 0x5, P0 ;  /* 0x000000a5b7917211 */ /* 0x040fe200000f2eff */
[C---:B-1----:R-:W-:Y:S03]  /*75a0*/  HMMA.16816.F32.BF16 R12, R132.reuse, R28, R12 ;  /* 0x0000001c840c723c */ /* 0x042fe6000004180c */
[----:B---3--:R-:W-:Y:S02]  /*75b0*/  @P4 LOP3.LUT R0, R228, 0x7, RZ, 0xc0, !PT ;  /* 0x00000007e4004812 */ /* 0x008fe400078ec0ff */
[C---:B------:R-:W-:Y:S02]  /*75c0*/  LEA R140, P0, R183.reuse, R144, 0x5 ;  /* 0x00000090b78c7211 */ /* 0x040fe400078028ff */
[----:B------:R-:W-:Y:S01]  /*75d0*/  @P4 LOP3.LUT R207, R0, 0x10, R169, 0xf8, !PT ;  /* 0x0000001000cf4812 */ /* 0x000fe200078ef8a9 */
[C---:B------:R-:W-:Y:S03]  /*75e0*/  HMMA.16816.F32.BF16 R16, R132.reuse, R30, R16 ;  /* 0x0000001e8410723c */ /* 0x040fe60000041810 */
[----:B------:R-:W-:Y:S01]  /*75f0*/  LEA.HI.X.SX32 R141, R183, R145, 0x5, P0 ;  /* 0x00000091b78d7211 */ /* 0x000fe200000f2eff */
[----:B------:R-:W-:Y:S01]  /*7600*/  @P4 IMAD.WIDE.U32 R30, R207, 0x4, R210 ;  /* 0x00000004cf1e4825 */ /* 0x000fe200078e00d2 */
[C---:B------:R-:W-:Y:S02]  /*7610*/  LEA R138, P0, R183.reuse, R140, 0x5 ;  /* 0x0000008cb78a7211 */ /* 0x040fe400078028ff */
[----:B------:R-:W-:Y:S01]  /*7620*/  LOP3.LUT R0, R202, 0x1, RZ, 0xc0, !PT ;  /* 0x00000001ca007812 */ /* 0x000fe200078ec0ff */
[C---:B----4-:R-:W-:Y:S01]  /*7630*/  HMMA.16816.F32.BF16 R20, R132.reuse, R32, R20 ;  /* 0x000000208414723c */ /* 0x050fe20000041814 */
[----:B------:R-:W5:Y:S02]  /*7640*/  @P4 LDG.E R225, desc[UR26][R30.64+-0x100] ;  /* 0xffff001a1ee14981 */ /* 0x000f64000c1e1900 */
[C---:B------:R-:W-:Y:S02]  /*7650*/  LEA.HI.X.SX32 R139, R183.reuse, R141, 0x5, P0 ;  /* 0x0000008db78b7211 */ /* 0x040fe400000f2eff */
[----:B------:R-:W5:Y:S01]  /*7660*/  @P4 LDG.E R224, desc[UR26][R30.64+-0xe0] ;  /* 0xffff201a1ee04981 */ /* 0x000f62000c1e1900 */
[C---:B------:R-:W-:Y:S02]  /*7670*/  LEA R136, P0, R183.reuse, R138, 0x5 ;  /* 0x0000008ab7887211 */ /* 0x040fe400078028ff */
[----:B------:R-:W-:Y:S01]  /*7680*/  HMMA.16816.F32.BF16 R24, R132, R34, R24 ;  /* 0x000000228418723c */ /* 0x000fe20000041818 */
[----:B------:R-:W5:Y:S02]  /*7690*/  @P4 LDG.E R223, desc[UR26][R30.64+-0x80] ;  /* 0xffff801a1edf4981 */ /* 0x000f64000c1e1900 */
[C---:B------:R-:W-:Y:S02]  /*76a0*/  LEA.HI.X.SX32 R137, R183.reuse, R139, 0x5, P0 ;  /* 0x0000008bb7897211 */ /* 0x040fe400000f2eff */
[----:B------:R1:W5:Y:S01]  /*76b0*/  @P4 LDG.E R222, desc[UR26][R30.64+-0x60] ;  /* 0xffffa01a1ede4981 */ /* 0x000362000c1e1900 */
[C---:B------:R-:W-:Y:S03]  /*76c0*/  LEA R28, P0, R183.reuse, R136, 0x5 ;  /* 0x00000088b71c7211 */ /* 0x040fe600078028ff */
[----:B------:R2:W-:Y:S01]  /*76d0*/  REDG.E.ADD.F32.FTZ.RN.STRONG.GPU desc[UR26][R194.64], R4 ;  /* 0x00000004c20079a6 */ /* 0x0005e2000c12f31a */
[C---:B------:R-:W-:Y:S03]  /*76e0*/  LEA.HI.X.SX32 R29, R183.reuse, R137, 0x5, P0 ;  /* 0x00000089b71d7211 */ /* 0x040fe600000f2eff */
        /* <DEDUP_REMOVED lines=10> */
[----:B------:R-:W-:Y:S01]  /*7790*/  ISETP.NE.U32.AND P0, PT, R0, 0x1, PT ;  /* 0x000000010000780c */ /* 0x000fe20003f05070 */
[C---:B------:R-:W-:Y:S02]  /*77a0*/  VIADD R0, R177.reuse, 0xffffd000 ;  /* 0xffffd000b1007836 */ /* 0x040fe40000000000 */
[----:B------:R-:W-:Y:S04]  /*77b0*/  REDG.E.ADD.F32.FTZ.RN.STRONG.GPU desc[UR26][R188.64+0x80], R13 ;  /* 0x0000800dbc0079a6 */ /* 0x000fe8000c12f31a */
[----:B------:R-:W-:Y:S04]  /*77c0*/  REDG.E.ADD.F32.FTZ.RN.STRONG.GPU desc[UR26][R154.64+0x80], R14 ;  /* 0x0000800e9a0079a6 */ /* 0x000fe8000c12f31a */
[----:B------:R-:W-:Y:S02]  /*77d0*/  REDG.E.ADD.F32.FTZ.RN.STRONG.GPU desc[UR26][R152.64+0x80], R15 ;  /* 0x0000800f980079a6 */ /* 0x000fe4000c12f31a */
[----:B------:R-:W-:Y:S02]  /*77e0*/  @P0 VIADD R0, R177, 0x3000 ;  /* 0x00003000b1000836 */ /* 0x000fe40000000000 */
        /* <DEDUP_REMOVED lines=16> */
[----:B-1----:R-:W1:Y:S04]  /*78f0*/  LDSM.16.MT88.4 R28, [R177+0x2000] ;  /* 0x00200000b11c783b */ /* 0x002e680000004200 */
[----:B------:R-:W-:Y:S04]  /*7900*/  LDSM.16.MT88.4 R32, [R3+UR4+0x15800] ;  /* 0x015800040320783b */ /* 0x000fe80008004200 */
[----:B------:R-:W1:Y:S04]  /*7910*/  LDSM.16.MT88.4 R20, [R177+0x400] ;  /* 0x00040000b114783b */ /* 0x000e680000004200 */
[----:B------:R-:W1:Y:S04]  /*7920*/  LDSM.16.MT88.4 R132, [R3+UR4+0x17800] ;  /* 0x017800040384783b */ /* 0x000e680008004200 */
[----:B------:R-:W1:Y:S04]  /*7930*/  LDSM.16.MT88.4 R24, [R177+0x1400] ;  /* 0x00140000b118783b */ /* 0x000e680000004200 */
[----:B------:R-:W-:Y:S04]  /*7940*/  LDSM.16.MT88.4 R136, [R177+0xc00] ;  /* 0x000c0000b188783b */ /* 0x000fe80000004200 */
        /* <DEDUP_REMOVED lines=24> */
[----:B------:R3:W4:Y:S07]  /*7ad0*/  LDSM.16.MT88.4 R20, [R177+0x1800] ;  /* 0x00180000b114783b */ /* 0x00072e0000004200 */
[-C--:B------:R-:W-:Y:S08]  /*7ae0*/  HMMA.16816.F32.BF16 R100, R32, R24.reuse, R100 ;  /* 0x000000182064723c */ /* 0x080ff00000041864 */
[C---:B------:R-:W-:Y:S08]  /*7af0*/  HMMA.16816.F32.BF16 R104, R132.reuse, R24, R104 ;  /* 0x000000188468723c */ /* 0x040ff00000041868 */
[-C--:B------:R-:W-:Y:S03]  /*7b00*/  HMMA.16816.F32.BF16 R108, R132, R26.reuse, R108 ;  /* 0x0000001a846c723c */ /* 0x080fe6000004186c */
[----:B---3--:R-:W-:Y:S05]  /*7b10*/  IMAD.MOV.U32 R177, RZ, RZ, R0 ;  /* 0x000000ffffb17224 */ /* 0x008fea00078e0000 */
[C---:B------:R-:W-:Y:S01]  /*7b20*/  HMMA.16816.F32.BF16 R112, R32.reuse, R26, R112 ;  /* 0x0000001a2070723c */ /* 0x040fe20000041870 */
[----:B------:R3:W4:Y:S07]  /*7b30*/  LDSM.16.MT88.4 R24, [R3+UR4+0x16800] ;  /* 0x016800040318783b */ /* 0x00072e0008004200 */
[-C--:B--2---:R-:W-:Y:S08]  /*7b40*/  HMMA.16816.F32.BF16 R116, R32, R8.reuse, R116 ;  /* 0x000000082074723c */ /* 0x084ff00000041874 */
[C---:B------:R-:W-:Y:S08]  /*7b50*/  HMMA.16816.F32.BF16 R120, R132.reuse, R8, R120 ;  /* 0x000000088478723c */ /* 0x040ff00000041878 */
[-C--:B------:R-:W-:Y:S03]  /*7b60*/  HMMA.16816.F32.BF16 R124, R132, R10.reuse, R124 ;  /* 0x0000000a847c723c */ /* 0x080fe6000004187c */
[----:B---3--:R-:W-:Y:S04]  /*7b70*/  @P4 IADD3 R3, P6, PT, R210, -0x100, RZ ;  /* 0xffffff00d2034810 */ /* 0x008fe80007fde0ff */
[----:B------:R-:W-:Y:S01]  /*7b80*/  @P4 IADD3.X R2, PT, PT, R211, -0x1, RZ, P6, !PT ;  /* 0xffffffffd3024810 */ /* 0x000fe200037fe4ff */
[----:B------:R-:W-:Y:S04]  /*7b90*/  HMMA.16816.F32.BF16 R128, R32, R10, R128 ;  /* 0x0000000a2080723c */ /* 0x000fe80000041880 */
[----:B------:R-:W-:Y:S02]  /*7ba0*/  @P4 IMAD.MOV.U32 R210, RZ, RZ, R3 ;  /* 0x000000ffffd24224 */ /* 0x000fe400078e0003 */
[----:B------:R-:W-:Y:S02]  /*7bb0*/  @P4 IMAD.MOV.U32 R211, RZ, RZ, R2 ;  /* 0x000000ffffd34224 */ /* 0x000fe400078e0002 */
[-C--:B-1----:R-:W-:Y:S08]  /*7bc0*/  HMMA.16816.F32.BF16 R84, R4, R12.reuse, R84 ;  /* 0x0000000c0454723c */ /* 0x082ff00000041854 */
        /* <DEDUP_REMOVED lines=36> */
[----:B------:R-:W-:Y:S01]  /*7e10*/  FMUL.FTZ R132, R40, UR9 ;  /* 0x0000000928847c20 */ /* 0x000fe20008410000 */
[----:B------:R-:W-:Y:S01]  /*7e20*/  SHF.L.U32 R0, R182, 0x4, RZ ;  /* 0x00000004b6007819 */ /* 0x000fe200000006ff */
[----:B------:R-:W-:Y:S01]  /*7e30*/  FMUL.FTZ R24, R41, UR9 ;  /* 0x0000000929187c20 */ /* 0x000fe20008410000 */
[----:B------:R-:W-:Y:S01]  /*7e40*/  F2FP.BF16.F32.PACK_AB R19, R19, R46 ;  /* 0x0000002e1313723e */ /* 0x000fe200000010ff */
[----:B--2---:R-:W-:Y:S01]  /*7e50*/  FMUL.FTZ R84, R84, UR8 ;  /* 0x0000000854547c20 */ /* 0x004fe20008410000 */
[----:B------:R-:W-:Y:S01]  /*7e60*/  SHF.L.U32 R46, R182, 0x1, RZ ;  /* 0x00000001b62e7819 */ /* 0x000fe200000006ff */
[----:B------:R-:W-:Y:S01]  /*7e70*/  FMUL.FTZ R45, R85, UR8 ;  /* 0x00000008552d7c20 */ /* 0x000fe20008410000 */
[----:B------:R-:W-:Y:S01]  /*7e80*/  LOP3.LUT R0, R0, 0x600, RZ, 0xc0, !PT ;  /* 0x0000060000007812 */ /* 0x000fe200078ec0ff */
[----:B------:R-:W-:Y:S01]  /*7e90*/  FMUL.FTZ R86, R86, UR8 ;  /* 0x0000000856567c20 */ /* 0x000fe20008410000 */
[----:B------:R-:W-:Y:S01]  /*7ea0*/  F2FP.BF16.F32.PACK_AB R23, R23, R2 ;  /* 0x000000021717723e */ /* 0x000fe200000010ff */
        /* <DEDUP_REMOVED lines=186> */
[----:B------:R-:W-:Y:S04]  /*8a50*/  STS [R0+0x14200], R7 ;  /* 0x0142000700007388 */ /* 0x000fe80000000800 */
[----:B------:R-:W-:Y:S04]  /*8a60*/  STS [R2+0xb020], R4 ;  /* 0x00b0200402007388 */ /* 0x000fe80000000800 */
        /* <DEDUP_REMOVED lines=17> */
.L_x_788:
        /* <DEDUP_REMOVED lines=12> */
.L_x_789:
[----:B------:R-:W1:Y:S01]  /*8c40*/  LDCU.64 UR10, c[0x0][0x5c8] ;  /* 0x0000b900ff0a77ac */ /* 0x000e620008000a00 */
[----:B------:R-:W-:-:S05]  /*8c50*/  IADD3 R2, PT, PT, R235, R241, RZ ;  /* 0x000000f1eb027210 */ /* 0x000fca0007ffe0ff */
[C---:B-1----:R-:W-:Y:S02]  /*8c60*/  IMAD R0, R2.reuse, UR11, RZ ;  /* 0x0000000b02007c24 */ /* 0x042fe4000f8e02ff */
[----:B------:R-:W-:-:S05]  /*8c70*/  IMAD.WIDE.U32 R2, R2, UR10, RZ ;  /* 0x0000000a02027c25 */ /* 0x000fca000f8e00ff */
[----:B------:R-:W-:Y:S02]  /*8c80*/  IADD3 R11, PT, PT, R3, R0, RZ ;  /* 0x00000000030b7210 */ /* 0x000fe40007ffe0ff */
[----:B------:R-:W-:-:S07]  /*8c90*/  MOV R10, R2 ;  /* 0x00000002000a7202 */ /* 0x000fce0000000f00 */
.L_x_790:
[----:B------:R-:W-:Y:S01]  /*8ca0*/  BAR.SYNC.DEFER_BLOCKING 0x0 ;  /* 0x0000000000007b1d */ /* 0x000fe20000010000 */
[----:B------:R-:W-:Y:S01]  /*8cb0*/  LOP3.LUT R0, R168, 0xd8, RZ, 0xc0, !PT ;  /* 0x000000d8a8007812 */ /* 0x000fe200078ec0ff */
[C---:B------:R-:W-:Y:S02]  /*8cc0*/  IMAD.SHL.U32 R9, R230.reuse, 0x80, RZ ;  /* 0x00000080e6097824 */ /* 0x040fe400078e00ff */
[----:B------:R-:W-:Y:S01]  /*8cd0*/  IMAD.SHL.U32 R2, R230, 0x80, RZ ;  /* 0x00000080e6027824 */ /* 0x000fe200078e00ff */
[----:B------:R-:W-:-:S03]  /*8ce0*/  LOP3.LUT R0, R0, 0x18, R182, 0x78, !PT ;  /* 0x0000001800007812 */ /* 0x000fc600078e78b6 */
[----:B------:R-:W1:Y:S01]  /*8cf0*/  LDC.64 R14, c[0x0][0x5d8] ;  /* 0x00017600ff0e7b82 */ /* 0x000e620000000a00 */
[----:B------:R-:W-:Y:S01]  /*8d00*/  SHF.R.S32.HI R12, RZ, 0x1f, R9 ;  /* 0x0000001fff0c7819 */ /* 0x000fe20000011409 */
[-C--:B------:R-:W-:Y:S01]  /*8d10*/  IMAD.WIDE.U32 R4, R9, R24.reuse, RZ ;  /* 0x0000001809047225 */ /* 0x080fe200078e00ff */
[----:B------:R-:W-:Y:S01]  /*8d20*/  LOP3.LUT R0, R0, 0x1f20, R168, 0xf8, !PT ;  /* 0x00001f2000007812 */ /* 0x000fe200078ef8a8 */
[----:B------:R-:W-:Y:S01]  /*8d30*/  BSSY.RECONVERGENT B0, `(.L_x_791) ;  /* 0x0000031000007945 */ /* 0x000fe20003800200 */
[----:B------:R-:W-:Y:S01]  /*8d40*/  LEA.HI R182, R182, 0x40, RZ, 0x1e ;  /* 0x00000040b6b67811 */ /* 0x000fe200078ff0ff */
[----:B------:R-:W-:Y:S01]  /*8d50*/  IMAD.IADD R6, R203, 0x1, -R2 ;  /* 0x00000001cb067824 */ /* 0x000fe200078e0a02 */
[----:B------:R-:W-:Y:S01]  /*8d60*/  LEA R0, R0, UR4, 0x1 ;  /* 0x0000000400007c11 */ /* 0x000fe2000f8e08ff */
[----:B------:R-:W2:Y:S01]  /*8d70*/  LDC.64 R64, c[0x0][0x5e0] ;  /* 0x00017800ff407b82 */ /* 0x000ea20000000a00 */
[----:B------:R-:W-:Y:S01]  /*8d80*/  IMAD R3, R12, R24, RZ ;  /* 0x000000180c037224 */ /* 0x000fe200078e02ff */
[----:B------:R-:W-:-:S02]  /*8d90*/  LOP3.LUT R2, R4, 0x18, R168, 0xf8, !PT ;  /* 0x0000001804027812 */ /* 0x000fc400078ef8a8 */
[----:B------:R-:W-:Y:S01]  /*8da0*/  ISETP.GE.AND P4, PT, R228, R6, PT ;  /* 0x00000006e400720c */ /* 0x000fe20003f86270 */
[----:B------:R-:W-:Y:S01]  /*8db0*/  IMAD R8, R9, R25, R3 ;  /* 0x0000001909087224 */ /* 0x000fe200078e0203 */
[----:B------:R-:W-:Y:S01]  /*8dc0*/  IADD3 R4, P0, PT, R7, R2, RZ ;  /* 0x0000000207047210 */ /* 0x000fe20007f1e0ff */
[----:B------:R-:W-:Y:S01]  /*8dd0*/  IMAD.MOV.U32 R2, RZ, RZ, R234 ;  /* 0x000000ffff027224 */ /* 0x000fe200078e00ea */
[----:B------:R-:W-:Y:S01]  /*8de0*/  ISETP.GE.AND P6, PT, R182, R6, PT ;  /* 0x00000006b600720c */ /* 0x000fe20003fc6270 */
[----:B------:R-:W-:Y:S01]  /*8df0*/  IMAD.MOV.U32 R3, RZ, RZ, RZ ;  /* 0x000000ffff037224 */ /* 0x000fe200078e00ff */
[----:B------:R3:W4:Y:S01]  /*8e00*/  LDS.128 R36, [R0+0xa000] ;  /* 0x00a0000000247984 */ /* 0x0007220000000c00 */
[----:B------:R-:W-:Y:S01]  /*8e10*/  IMAD R7, R12, UR10, RZ ;  /* 0x0000000a0c077c24 */ /* 0x000fe2000f8e02ff */
[----:B------:R-:W-:Y:S01]  /*8e20*/  IADD3.X R5, PT, PT, R13, R5, R8, P0, !PT ;  /* 0x000000050d057210 */ /* 0x000fe200007fe408 */
[----:B------:R-:W-:Y:S01]  /*8e30*/  IMAD.WIDE.U32 R2, R9, UR10, R2 ;  /* 0x0000000a09027c25 */ /* 0x000fe2000f8e0002 */
[----:B------:R3:W2:Y:S01]  /*8e40*/  LDS.128 R32, [R0+0xc000] ;  /* 0x00c0000000207984 */ /* 0x0006a20000000c00 */
[----:B------:R-:W-:-:S02]  /*8e50*/  IADD3 R26, P0, PT, R228, 0x40, RZ ;  /* 0x00000040e41a7810 */ /* 0x000fc40007f1e0ff */
[----:B------:R-:W-:Y:S01]  /*8e60*/  IMAD R9, R9, UR11, R7 ;  /* 0x0000000b09097c24 */ /* 0x000fe2000f8e0207 */
[----:B------:R3:W2:Y:S01]  /*8e70*/  LDS.128 R28, [R0+0xe000] ;  /* 0x00e00000001c7984 */ /* 0x0006a20000000c00 */
[----:B------:R-:W-:Y:S01]  /*8e80*/  IADD3 R8, P1, PT, R10, R2, RZ ;  /* 0x000000020a087210 */ /* 0x000fe20007f3e0ff */
[----:B-1----:R-:W-:Y:S02]  /*8e90*/  IMAD.WIDE.U32 R6, R14, UR22, R4 ;  /* 0x000000160e067c25 */ /* 0x002fe4000f8e0004 */
[----:B------:R3:W1:Y:S01]  /*8ea0*/  LDS.128 R48, [R0+0xf000] ;  /* 0x00f0000000307984 */ /* 0x0006620000000c00 */
[----:B------:R-:W-:Y:S01]  /*8eb0*/  IADD3.X R9, PT, PT, R11, R3, R9, P1, !PT ;  /* 0x000000030b097210 */ /* 0x000fe20000ffe409 */
[----:B------:R-:W-:Y:S02]  /*8ec0*/  IMAD R11, R15, UR22, R7 ;  /* 0x000000160f0b7c24 */ /* 0x000fe4000f8e0207 */
        /* <DEDUP_REMOVED lines=12> */
[----:B------:R-:W-:Y:S01]  /*8f90*/  IMAD.WIDE.U32 R4, R228, R24, R2 ;  /* 0x00000018e4047225 */ /* 0x000fe200078e0002 */
[----:B--2---:R-:W-:Y:S02]  /*8fa0*/  ISETP.GE.AND P3, PT, R234, UR12, PT ;  /* 0x0000000cea007c0c */ /* 0x004fe4000bf66270 */
[----:B------:R-:W-:-:S02]  /*8fb0*/  ISETP.GE.AND P2, PT, R240, UR12, PT ;  /* 0x0000000cf0007c0c */ /* 0x000fc4000bf46270 */
[----:B------:R-:W-:Y:S02]  /*8fc0*/  ISETP.GE.AND P1, PT, R239, UR12, PT ;  /* 0x0000000cef007c0c */ /* 0x000fe4000bf26270 */
[----:B---3--:R-:W-:-:S07]  /*8fd0*/  LEA R2, P5, R4, UR8, 0x1 ;  /* 0x0000000804027c11 */ /* 0x008fce000f8a08ff */
[----:B------:R2:W3:Y:S02]  /*8fe0*/  @!P3 LDS.128 R16, [R0+0x9000] ;  /* 0x009000000010b984 */ /* 0x0004e40000000c00 */
[----:B--2---:R-:W-:-:S05]  /*8ff0*/  IMAD R0, R228, R25, R5 ;  /* 0x00000019e4007224 */ /* 0x004fca00078e0205 */
[----:B------:R-:W-:-:S05]  /*9000*/  LEA.HI.X R3, R4, UR9, R0, 0x1, P5 ;  /* 0x0000000904037c11 */ /* 0x000fca000a8f0c00 */
[----:B----4-:R2:W-:Y:S04]  /*9010*/  @!P2 STG.E.128 desc[UR26][R2.64+0x40], R20 ;  /* 0x000040140200a986 */ /* 0x0105e8000c101d1a */
[----:B-1----:R2:W-:Y:S04]  /*9020*/  @!P1 STG.E.128 desc[UR26][R2.64+0x80], R12 ;  /* 0x0000800c02009986 */ /* 0x0025e8000c101d1a */
[----:B---3--:R2:W-:Y:S02]  /*9030*/  @!P3 STG.E.128 desc[UR26][R2.64], R16 ;  /* 0x000000100200b986 */ /* 0x0085e4000c101d1a */
.L_x_792:
[----:B------:R-:W-:Y:S05]  /*9040*/  BSYNC.RECONVERGENT B0 ;  /* 0x0000000000007941 */ /* 0x000fea0003800200 */
.L_x_791:
[----:B------:R-:W-:Y:S01]  /*9050*/  BSSY.RECONVERGENT B0, `(.L_x_793) ;  /* 0x0000014000007945 */ /* 0x000fe20003800200 */
[----:B------:R-:W-:Y:S01]  /*9060*/  IMAD.WIDE.U32 R8, R64, UR22, R8 ;  /* 0x0000001640087c25 */ /* 0x000fe2000f8e0008 */
[----:B------:R-:W-:Y:S02]  /*9070*/  IADD3.X R10, PT, PT, RZ, RZ, RZ, P0, !PT ;  /* 0x000000ffff0a7210 */ /* 0x000fe400007fe4ff */
[----:B------:R-:W-:Y:S05]  /*9080*/  @P6 BRA `(.L_x_794) ;  /* 0x0000000000406947 */ /* 0x000fea0003800000 */
[----:B------:R-:W4:Y:S01]  /*9090*/  LDCU UR12, c[0x0][0x440] ;  /* 0x00008800ff0c77ac */ /* 0x000f220008000800 */
[----:B--2---:R-:W-:Y:S01]  /*90a0*/  MOV R3, R11 ;  /* 0x0000000b00037202 */ /* 0x004fe20000000f00 */
[-C--:B---3--:R-:W-:Y:S01]  /*90b0*/  IMAD R0, R10, R24.reuse, RZ ;  /* 0x000000180a007224 */ /* 0x088fe200078e02ff */
[----:B------:R-:W2:Y:S01]  /*90c0*/  LDCU.64 UR8, c[0x0][0x560] ;  /* 0x0000ac00ff0877ac */ /* 0x000ea20008000a00 */
[----:B------:R-:W-:Y:S02]  /*90d0*/  IMAD.MOV.U32 R2, RZ, RZ, R6 ;  /* 0x000000ffff027224 */ /* 0x000fe400078e0006 */
[C---:B------:R-:W-:Y:S02]  /*90e0*/  IMAD R0, R26.reuse, R25, R0 ;  /* 0x000000191a007224 */ /* 0x040fe400078e0200 */
[----:B------:R-:W-:-:S04]  /*90f0*/  IMAD.WIDE.U32 R4, R26, R24, R2 ;  /* 0x000000181a047225 */ /* 0x000fc800078e0002 */
[----:B------:R-:W-:Y:S01]  /*9100*/  IMAD.IADD R0, R0, 0x1, R5 ;  /* 0x0000000100007824 */ /* 0x000fe200078e0205 */
[----:B----4-:R-:W-:Y:S02]  /*9110*/  ISETP.GE.AND P2, PT, R234, UR12, PT ;  /* 0x0000000cea007c0c */ /* 0x010fe4000bf46270 */
[----:B------:R-:W-:Y:S02]  /*9120*/  ISETP.GE.AND P1, PT, R240, UR12, PT ;  /* 0x0000000cf0007c0c */ /* 0x000fe4000bf26270 */
[----:B------:R-:W-:Y:S02]  /*9130*/  ISETP.GE.AND P0, PT, R239, UR12, PT ;  /* 0x0000000cef007c0c */ /* 0x000fe4000bf06270 */
[----:B--2---:R-:W-:-:S04]  /*9140*/  LEA R2, P3, R4, UR8, 0x1 ;  /* 0x0000000804027c11 */ /* 0x004fc8000f8608ff */
[----:B------:R-:W-:-:S05]  /*9150*/  LEA.HI.X R3, R4, UR9, R0, 0x1, P3 ;  /* 0x0000000904037c11 */ /* 0x000fca00098f0c00 */
[----:B------:R4:W-:Y:S04]  /*9160*/  @!P2 STG.E.128 desc[UR26][R2.64], R36 ;  /* 0x000000240200a986 */ /* 0x0009e8000c101d1a */
[----:B------:R4:W-:Y:S04]  /*9170*/  @!P1 STG.E.128 desc[UR26][R2.64+0x40], R32 ;  /* 0x0000402002009986 */ /* 0x0009e8000c101d1a */
[----:B------:R4:W-:Y:S02]  /*9180*/  @!P0 STG.E.128 desc[UR26][R2.64+0x80], R28 ;  /* 0x0000801c02008986 */ /* 0x0009e4000c101d1a */
.L_x_794:
[----:B------:R-:W-:Y:S05]  /*9190*/  BSYNC.RECONVERGENT B0 ;  /* 0x0000000000007941 */ /* 0x000fea0003800200 */
.L_x_793:
[----:B------:R-:W-:Y:S01]  /*91a0*/  BSSY.RECONVERGENT B0, `(.L_x_795) ;  /* 0x0000011000007945 */ /* 0x000fe20003800200 */
[----:B---3--:R-:W-:-:S03]  /*91b0*/  IMAD R0, R65, UR22, R9 ;  /* 0x0000001641007c24 */ /* 0x008fc6000f8e0209 */
[----:B------:R-:W-:Y:S05]  /*91c0*/  @P4 BRA `(.L_x_796) ;  /* 0x0000000000384947 */ /* 0x000fea0003800000 */
[----:B------:R-:W3:Y:S01]  /*91d0*/  LDCU UR12, c[0x0][0x440] ;  /* 0x00008800ff0c77ac */ /* 0x000ee20008000800 */
[----:B--2-4-:R-:W-:Y:S02]  /*91e0*/  IMAD.MOV.U32 R2, RZ, RZ, R8 ;  /* 0x000000ffff027224 */ /* 0x014fe400078e0008 */
[----:B------:R-:W-:Y:S01]  /*91f0*/  IMAD.MOV.U32 R3, RZ, RZ, R0 ;  /* 0x000000ffff037224 */ /* 0x000fe200078e0000 */
[----:B------:R-:W2:Y:S01]  /*9200*/  LDCU.64 UR8, c[0x0][0x568] ;  /* 0x0000ad00ff0877ac */ /* 0x000ea20008000a00 */
[----:B------:R-:W-:-:S04]  /*9210*/  IMAD.WIDE.U32 R4, R228, UR10, R2 ;  /* 0x0000000ae4047c25 */ /* 0x000fc8000f8e0002 */
[----:B------:R-:W-:Y:S01]  /*9220*/  IMAD R3, R228, UR11, R5 ;  /* 0x0000000be4037c24 */ /* 0x000fe2000f8e0205 */
[----:B---3--:R-:W-:Y:S02]  /*9230*/  ISETP.GE.AND P2, PT, R234, UR12, PT ;  /* 0x0000000cea007c0c */ /* 0x008fe4000bf46270 */
[----:B------:R-:W-:Y:S02]  /*9240*/  ISETP.GE.AND P1, PT, R240, UR12, PT ;  /* 0x0000000cf0007c0c */ /* 0x000fe4000bf26270 */
[----:B------:R-:W-:Y:S02]  /*9250*/  ISETP.GE.AND P0, PT, R239, UR12, PT ;  /* 0x0000000cef007c0c */ /* 0x000fe4000bf06270 */
[----:B--2---:R-:W-:-:S04]  /*9260*/  LEA R2, P3, R4, UR8, 0x1 ;  /* 0x0000000804027c11 */ /* 0x004fc8000f8608ff */
[----:B------:R-:W-:-:S05]  /*9270*/  LEA.HI.X R3, R4, UR9, R3, 0x1, P3 ;  /* 0x0000000904037c11 */ /* 0x000fca00098f0c03 */
[----:B-1----:R3:W-:Y:S04]  /*9280*/  @!P2 STG.E.128 desc[UR26][R2.64], R48 ;  /* 0x000000300200a986 */ /* 0x0027e8000c101d1a */
[----:B------:R3:W-:Y:S04]  /*9290*/  @!P1 STG.E.128 desc[UR26][R2.64+0x40], R44 ;  /* 0x0000402c02009986 */ /* 0x0007e8000c101d1a */
[----:B------:R3:W-:Y:S02]  /*92a0*/  @!P0 STG.E.128 desc[UR26][R2.64+0x80], R40 ;  /* 0x0000802802008986 */ /* 0x0007e4000c101d1a */
.L_x_796:
[----:B------:R-:W-:Y:S05]  /*92b0*/  BSYNC.RECONVERGENT B0 ;  /* 0x0000000000007941 */ /* 0x000fea0003800200 */
.L_x_795:
[----:B------:R-:W-:Y:S05]  /*92c0*/  @P6 BRA `(.L_x_763) ;  /* 0x0000000000406947 */ /* 0x000fea0003800000 */
[----:B------:R-:W1:Y:S01]  /*92d0*/  LDCU UR12, c[0x0][0x440] ;  /* 0x00008800ff0c77ac */ /* 0x000e620008000800 */
[----:B--234-:R-:W-:Y:S01]  /*92e0*/  MOV R3, R0 ;  /* 0x0000000000037202 */ /* 0x01cfe20000000f00 */
[----:B------:R-:W-:Y:S01]  /*92f0*/  IMAD R6, R10, UR10, RZ ;  /* 0x0000000a0a067c24 */ /* 0x000fe2000f8e02ff */
[----:B------:R-:W2:Y:S01]  /*9300*/  LDCU.64 UR8, c[0x0][0x568] ;  /* 0x0000ad00ff0877ac */ /* 0x000ea20008000a00 */
[----:B------:R-:W-:Y:S02]  /*9310*/  IMAD.MOV.U32 R2, RZ, RZ, R8 ;  /* 0x000000ffff027224 */ /* 0x000fe400078e0008 */
        /* <DEDUP_REMOVED lines=11> */
.L_x_763:
[----:B------:R-:W-:Y:S05]  /*93d0*/  BSYNC.RECONVERGENT B1 ;  /* 0x0000000000017941 */ /* 0x000fea0003800200 */
.L_x_741:
[----:B------:R-:W4:Y:S01]  /*93e0*/  LDCU UR9, c[0x0][0x438] ;  /* 0x00008700ff0977ac */ /* 0x000f220008000800 */
[----:B------:R-:W2:Y:S08]  /*93f0*/  LDC R0, c[0x0][0x370] ;  /* 0x0000dc00ff007b82 */ /* 0x000eb00000000800 */
[----:B------:R-:W1:Y:S01]  /*9400*/  LDC R10, c[0x0][0x438] ;  /* 0x00010e00ff0a7b82 */ /* 0x000e620000000800 */
[----:B----4-:R-:W-:-:S04]  /*9410*/  UIADD3 UR9, UPT, UPT, UR9, 0x7f, URZ ;  /* 0x0000007f09097890 */ /* 0x010fc8000fffe0ff */
[----:B------:R-:W-:Y:S01]  /*9420*/  USHF.R.S32.HI UR8, URZ, 0x1f, UR9 ;  /* 0x0000001fff087899 */ /* 0x000fe20008011409 */
[----:B--2---:R-:W-:-:S03]  /*9430*/  IADD3 R230, PT, PT, R0, R230, RZ ;  /* 0x000000e600e67210 */ /* 0x004fc60007ffe0ff */
[----:B------:R-:W-:-:S04]  /*9440*/  ULEA.HI UR8, UR8, UR9, URZ, 0x7 ;  /* 0x0000000908087291 */ /* 0x000fc8000f8f38ff */
[----:B------:R-:W-:-:S06]  /*9450*/  USHF.R.S32.HI UR8, URZ, 0x7, UR8 ;  /* 0x00000007ff087899 */ /* 0x000fcc0008011408 */
[----:B------:R-:W-:-:S13]  /*9460*/  ISETP.GE.AND P0, PT, R230, UR8, PT ;  /* 0x00000008e6007c0c */ /* 0x000fda000bf06270 */
[----:B-1----:R-:W-:Y:S05]  /*9470*/  @!P0 BRA `(.L_x_797) ;  /* 0xffffff6c007c8947 */ /* 0x002fea000383ffff */
[----:B------:R-:W-:Y:S05]  /*9480*/  EXIT ;  /* 0x000000000000794d */ /* 0x000fea0003800000 */
.L_x_798:
        /* <DEDUP_REMOVED lines=15> */
.L_x_897:


//--------------------- .text._ZN5flash44flash_bwd_dq_dk_dv_loop_seqk_parallel_kernelI23Flash_bwd_kernel_traitsILi96ELi64ELi128ELi8ELi2ELi4ELi4ELb0ELb0EN7cutlass10bfloat16_tE19Flash_kernel_traitsILi96ELi64ELi128ELi8ES3_EELb0ELb1ELb0ELb1ELb0ELb0ELb1EEEvNS_16Flash_bwd_paramsE --------------------------
	.section	.text._ZN5flash44flash_bwd_dq_dk_dv_loop_seqk_parallel_kernelI23Flash_bwd_kernel_traitsILi96ELi64ELi128ELi8ELi2ELi4ELi4ELb0ELb0EN7cutlass10bfloat16_tE19Flash_kernel_traitsILi96ELi64ELi128ELi8ES3_EELb0ELb1ELb0ELb1ELb0ELb0ELb1EEEvNS_16Flash_bwd_paramsE,"ax",@progbits
	.align	128
        .global         _ZN5flash44flash_bwd_dq_dk_dv_loop_seqk_parallel_kernelI23Flash_bwd_kernel_traitsILi96ELi64ELi128ELi8ELi2ELi4ELi4ELb0ELb0EN7cutlass10bfloat16_tE19Flash_kernel_traitsILi96ELi64ELi128ELi8ES3_EELb0ELb1ELb0ELb1ELb0ELb0ELb1EEEvNS_16Flash_bwd_paramsE
        .type           _ZN5flash44flash_bwd_dq_dk_dv_loop_seqk_parallel_kernelI23Flash_bwd_kernel_traitsILi96ELi64ELi128ELi8ELi2ELi4ELi4ELb0ELb0EN7cutlass10bfloat16_tE19Flash_kernel_traitsILi96ELi64ELi128ELi8ES3_EELb0ELb1ELb0ELb1ELb0ELb0ELb1EEEvNS_16Flash_bwd_paramsE,@function
        .size           _ZN5flash44flash_bwd_dq_dk_dv_loop_seqk_parallel_kernelI23Flash_bwd_kernel_traitsILi96ELi64ELi128ELi8ELi2ELi4ELi4ELb0ELb0EN7cutlass10bfloat16_tE19Flash_kernel_traitsILi96ELi64ELi128ELi8ES3_EELb0ELb1ELb0ELb1ELb0ELb0ELb1EEEvNS_16Flash_bwd_paramsE,(.L_x_898 - _ZN5flash44flash_bwd_dq_dk_dv_loop_seqk_parallel_kernelI23Flash_bwd_kernel_traitsILi96ELi64ELi128ELi8ELi2ELi4ELi4ELb0ELb0EN7cutlass10bfloat16_tE19Flash_kernel_traitsILi96ELi64ELi128ELi8ES3_EELb0ELb1ELb0ELb1ELb0ELb0ELb1EEEvNS_16Flash_bwd_paramsE)
        .other          _ZN5flash44flash_bwd_dq_dk_dv_loop_seqk_parallel_kernelI23Flash_bwd_kernel_traitsILi96ELi64ELi128ELi8ELi2ELi4ELi4ELb0ELb0EN7cutlass10bfloat16_tE19Flash_kernel_traitsILi96ELi64ELi128ELi8ES3_EELb0ELb1ELb0ELb1ELb0ELb0ELb1EEEvNS_16Flash_bwd_paramsE,@"STO_CUDA_ENTRY STV_DEFAULT"
_ZN5flash44flash_bwd_dq_dk_dv_loop_seqk_parallel_kernelI23Flash_bwd_kernel_traitsILi96ELi64ELi128ELi8ELi2ELi4ELi4ELb0ELb0EN7cutlass10bfloat16_tE19Flash_kernel_traitsILi96ELi64ELi128ELi8ES3_EELb0ELb1ELb0ELb1ELb0ELb0ELb1EEEvNS_16Flash_bwd_paramsE:
.text._ZN5flash44flash_bwd_dq_dk_dv_loop_seqk_parallel_kernelI23Flash_bwd_kernel_traitsILi96ELi64ELi128ELi8ELi2ELi4ELi4ELb0ELb0EN7cutlass10bfloat16_tE19Flash_kernel_traitsILi96ELi64ELi128ELi8ES3_EELb0ELb1ELb0ELb1ELb0ELb0ELb1EEEvNS_16Flash_bwd_paramsE:
        /* <DEDUP_REMOVED lines=19> */
[----:B------:R-:W-:Y:S01]  /*0130*/  S2UR UR23, SR_CTAID.Y ;  /* 0x00000000001779c3 */ /* 0x000fe20000002600 */
[----:B-1----:R-:W-:-:S02]  /*0140*/  ULEA UR48, UP0, UR29, UR48, 0x2 ;  /* 0x000000301d307291 */ /* 0x002fc4000f8010ff */
[----:B--2---:R-:W-:Y:S02]  /*0150*/  UISETP.NE.U32.AND UP1, UPT, UR6, URZ, UPT ;  /* 0x000000ff0600728c */ /* 0x004fe4000bf25070 */
[----:B------:R-:W-:Y:S02]  /*0160*/  ULEA.HI.X UR49, UR29, UR49, URZ, 0x2, UP0 ;  /* 0x000000311d317291 */ /* 0x000fe400080f14ff */
[----:B------:R-:W-:Y:S01]  /*0170*/  UISETP.NE.U32.AND UP0, UPT, UR6, URZ, UPT ;  /* 0x000000ff0600728c */ /* 0x000fe2000bf05070 */
[----:B------:R-:W-:Y:S01]  /*0180*/  S2UR UR26, SR_CTAID.X ;  /* 0x00000000001a79c3 */ /* 0x000fe20000002500 */
        /* <DEDUP_REMOVED lines=8> */
[----:B------:R-:W4:Y:S01]  /*0210*/  S2UR UR22, SR_CTAID.Y ;  /* 0x00000000001679c3 */ /* 0x000f220000002600 */
[----:B------:R-:W-:Y:S01]  /*0220*/  UISETP.EQ.OR.EX UP0, UPT, UR5, URZ, !UP3, UP2 ;  /* 0x000000ff0500728c */ /* 0x000fe2000df02720 */
[----:B------:R-:W-:Y:S02]  /*0230*/  UMOV UR8, 0x400 ;  /* 0x0000040000087882 */ /* 0x000fe40000000000 */
[----:B------:R-:W-:Y:S01]  /*0240*/  UMOV UR5, 0x400 ;  /* 0x0000040000057882 */ /* 0x000fe20000000000 */
[----:B------:R-:W-:Y:S02]  /*0250*/  UP2UR UR32, UPR, URZ, 0x1 ;  /* 0x00000001ff207883 */ /* 0x000fe40008000000 */
[----:B------:R-:W-:Y:S01]  /*0260*/  UP2UR UR31, UPR, URZ, 0x8 ;  /* 0x00000008ff1f7883 */ /* 0x000fe20008000000 */
[----:B------:R-:W4:Y:S01]  /*0270*/  S2UR UR25, SR_CTAID.Z ;  /* 0x00000000001979c3 */ /* 0x000f220000002700 */
        /* <DEDUP_REMOVED lines=10> */
.L_x_857:
[----:B-1----:R-:W1:Y:S01]  /*0320*/  LDCU.64 UR8, c[0x0][0x478] ;  /* 0x00008f00ff0877ac */ /* 0x002e620008000a00 */
        /* <DEDUP_REMOVED lines=9> */
[----:B-1----:R-:W-:Y:S02]  /*03c0*/  UISETP.NE.U32.AND UP0, UPT, UR8, URZ, UPT ;  /* 0x000000ff0800728c */ /* 0x002fe4000bf05070 */
[----:B------:R-:W3:Y:S02]  /*03d0*/  @P1 LDG.E R6, desc[UR38][R4.64] ;  /* 0x0000002604061981 */ /* 0x000ee4000c1e1900 */
[----:B------:R-:W-:-:S06]  /*03e0*/  UISETP.NE.AND.EX UP0, UPT, UR9, URZ, UPT, UP0 ;  /* 0x000000ff0900728c */ /* 0x000fcc000bf05300 */
[----:B------:R-:W-:-:S05]  /*03f0*/  PLOP3.LUT P0, PT, PT, PT, UP0, 0x80, 0x8 ;  /* 0x000000000008781c */ /* 0x000fca0003f0f008 */
[----:B------:R-:W-:Y:S01]  /*0400*/  @UP0 ULEA UR14, UP1, UR29, UR8, 0x2 ;  /* 0x000000081d0e0291 */ /* 0x000fe2000f8210ff */
[----:B------:R-:W-:Y:S01]  /*0410*/  PLOP3.LUT P3, PT, PT, PT, UP2, 0x80, 0x8 ;  /* 0x000000000008781c */ /* 0x000fe20003f6f028 */
[----:B------:R-:W1:Y:S02]  /*0420*/  @!UP0 LDCU UR5, c[0x0][0x43c] ;  /* 0x00008780ff0587ac */ /* 0x000e640008000800 */
[----:B------:R-:W-:Y:S02]  /*0430*/  @UP0 ULEA.HI.X UR15, UR29, UR9, URZ, 0x2, UP1 ;  /* 0x000000091d0f0291 */ /* 0x000fe400088f14ff */
[----:B--2---:R-:W-:Y:S01]  /*0440*/  IMAD.U32 R2, RZ, RZ, UR14 ;  /* 0x0000000eff027e24 */ /* 0x004fe2000f8e00ff */
[----:B------:R-:W4:Y:S03]  /*0450*/  @!UP0 LDCU.64 UR8, c[0x0][0x488] ;  /* 0x00009100ff0887ac */ /* 0x000f260008000a00 */
[----:B------:R-:W-:-:S05]  /*0460*/  IMAD.U32 R3, RZ, RZ, UR15 ;  /* 0x0000000fff037e24 */ /* 0x000fca000f8e00ff */
[----:B-----5:R5:W2:Y:S01]  /*0470*/  @P0 LDG.E R4, desc[UR38][R2.64] ;  /* 0x0000002602040981 */ /* 0x020aa2000c1e1900 */
[----:B------:R-:W-:Y:S01]  /*0480*/  UMOV UR43, URZ ;  /* 0x000000ff002b7c82 */ /* 0x000fe20008000000 */
[----:B------:R-:W-:Y:S01]  /*0490*/  UMOV UR45, 0xffffffff ;  /* 0xffffffff002d7882 */ /* 0x000fe20000000000 */
[----:B----4-:R-:W-:-:S04]  /*04a0*/  @!UP0 UISETP.NE.U32.AND UP1, UPT, UR8, URZ, UPT ;  /* 0x000000ff0800828c */ /* 0x010fc8000bf25070 */
[----:B------:R-:W-:-:S04]  /*04b0*/  @!UP0 UISETP.NE.AND.EX UP1, UPT, UR9, URZ, UPT, UP1 ;  /* 0x000000ff0900828c */ /* 0x000fc8000bf25310 */
[----:B-1----:R-:W-:Y:S01]  /*04c0*/  @!UP0 USEL UR9, UR5, URZ, UP1 ;  /* 0x000000ff05098287 */ /* 0x002fe20008800000 */
[----:B-----5:R-:W-:Y:S02]  /*04d0*/  IMAD.U32 R2, RZ, RZ, UR12 ;  /* 0x0000000cff027e24 */ /* 0x020fe4000f8e00ff */
[----:B------:R-:W-:-:S05]  /*04e0*/  IMAD.U32 R3, RZ, RZ, UR13 ;  /* 0x0000000dff037e24 */ /* 0x000fca000f8e00ff */
[----:B------:R-:W4:Y:S04]  /*04f0*/  @P4 LDG.E R5, desc[UR38][R2.64] ;  /* 0x0000002602054981 */ /* 0x000f28000c1e1900 */
[----:B------:R1:W5:Y:S02]  /*0500*/  @P2 LDG.E R0, desc[UR38][R2.64+0x4] ;  /* 0x0000042602002981 */ /* 0x000364000c1e1900 */
[----:B-1----:R-:W-:Y:S02]  /*0510*/  IMAD.U32 R2, RZ, RZ, UR48 ;  /* 0x00000030ff027e24 */ /* 0x002fe4000f8e00ff */
[----:B------:R-:W-:-:S05]  /*0520*/  IMAD.U32 R3, RZ, RZ, UR49 ;  /* 0x00000031ff037e24 */ /* 0x000fca000f8e00ff */
[----:B------:R-:W5:Y:S01]  /*0530*/  @!P3 LDG.E R2, desc[UR38][R2.64] ;  /* 0x000000260202b981 */ /* 0x000f62000c1e1900 */
[----:B------:R-:W-:Y:S01]  /*0540*/  UMOV UR12, 0xffffffff ;  /* 0xffffffff000c7882 */ /* 0x000fe20000000000 */
[----:B------:R-:W-:Y:S01]  /*0550*/  USHF.L.U32 UR5, UR46, 0x7, URZ ;  /* 0x000000072e057899 */ /* 0x000fe200080006ff */
[----:B---3--:R-:W-:Y:S02]  /*0560*/  @P1 R2UR UR43, R6 ;  /* 0x00000000062b12ca */ /* 0x008fe400000e0000 */
[----:B--2---:R-:W-:-:S13]  /*0570*/  @P0 R2UR UR42, R4 ;  /* 0x00000000042a02ca */ /* 0x004fda00000e0000 */
[----:B------:R-:W-:Y:S01]  /*0580*/  @UP0 UIADD3 UR42, UPT, UPT, UR42, -UR43, URZ ;  /* 0x8000002b2a2a0290 */ /* 0x000fe2000fffe0ff */
[----:B----4-:R-:W-:Y:S02]  /*0590*/  @P4 R2UR UR12, R5 ;  /* 0x00000000050c42ca */ /* 0x010fe400000e0000 */
        /* <DEDUP_REMOVED lines=12> */
.L_x_799:
        /* <DEDUP_REMOVED lines=34> */
.L_x_801:
[----:B------:R-:W1:Y:S01]  /*0880*/  LDCU.64 UR16, c[0x0][0x3b8] ;  /* 0x00007700ff1077ac */ /* 0x000e620008000a00 */
[----:B------:R-:W-:-:S04]  /*0890*/  UIADD3 UR8, UPT, UPT, UR43, UR45, URZ ;  /* 0x0000002d2b087290 */ /* 0x000fc8000fffe0ff */
[----:B-1----:R-:W-:Y:S02]  /*08a0*/  UIMAD.WIDE.U32 UR56, UR8, UR16, URZ ;  /* 0x00000010083872a5 */ /* 0x002fe4000f8e00ff */
[----:B------:R-:W-:-:S04]  /*08b0*/  UIMAD UR8, UR8, UR17, URZ ;  /* 0x00000011080872a4 */ /* 0x000fc8000f8e02ff */
[----:B------:R-:W-:-:S06]  /*08c0*/  UIADD3 UR8, UPT, UPT, UR57, UR8, URZ ;  /* 0x0000000839087290 */ /* 0x000fcc000fffe0ff */
[----:B------:R-:W-:Y:S02]  /*08d0*/  MOV R16, UR8 ;  /* 0x0000000800107c02 */ /* 0x000fe40008000f00 */
.L_x_802:
        /* <DEDUP_REMOVED lines=43> */
.L_x_803:
[----:B------:R-:W1:Y:S01]  /*0b90*/  LDCU.64 UR14, c[0x0][0x3c0] ;  /* 0x00007800ff0e77ac */ /* 0x000e620008000a00 */
[----:B------:R-:W-:-:S04]  /*0ba0*/  UIADD3 UR8, UPT, UPT, UR43, UR45, URZ ;  /* 0x0000002d2b087290 */ /* 0x000fc8000fffe0ff */
[----:B-1----:R-:W-:Y:S02]  /*0bb0*/  UIMAD.WIDE.U32 UR54, UR8, UR14, URZ ;  /* 0x0000000e083672a5 */ /* 0x002fe4000f8e00ff */
[----:B------:R-:W-:-:S04]  /*0bc0*/  UIMAD UR8, UR8, UR15, URZ ;  /* 0x0000000f080872a4 */ /* 0x000fc8000f8e02ff */
[----:B------:R-:W-:-:S06]  /*0bd0*/  UIADD3 UR8, UPT, UPT, UR55, UR8, URZ ;  /* 0x0000000837087290 */ /* 0x000fcc000fffe0ff */
[----:B------:R-:W-:-:S07]  /*0be0*/  MOV R18, UR8 ;  /* 0x0000000800127c02 */ /* 0x000fce0008000f00 */
.L_x_804:
        /* <DEDUP_REMOVED lines=27> */
.L_x_805:
[----:B------:R-:W-:Y:S02]  /*0da0*/  UIMAD.WIDE.U32 UR58, UR50, UR12, URZ ;  /* 0x0000000c323a72a5 */ /* 0x000fe4000f8e00ff */
[----:B------:R-:W-:-:S04]  /*0db0*/  UIMAD UR8, UR51, UR12, URZ ;  /* 0x0000000c330872a4 */ /* 0x000fc8000f8e02ff */
[----:B------:R-:W-:Y:S02]  /*0dc0*/  UIADD3 UR8, UPT, UPT, UR59, UR8, URZ ;  /* 0x000000083b087290 */ /* 0x000fe4000fffe0ff */
.L_x_806:
        /* <DEDUP_REMOVED lines=21> */
.L_x_807:
[----:B------:R-:W1:Y:S01]  /*0f20*/  LDCU UR60, c[0x0][0x434] ;  /* 0x00008680ff3c77ac */ /* 0x000e620008000800 */
[----:B------:R-:W-:-:S04]  /*0f30*/  UIMAD UR10, UR29, UR63, UR28 ;  /* 0x0000003f1d0a72a4 */ /* 0x000fc8000f8e021c */
[----:B-1----:R-:W-:Y:S02]  /*0f40*/  UIMAD UR60, UR10, UR60, URZ ;  /* 0x0000003c0a3c72a4 */ /* 0x002fe4000f8e02ff */
.L_x_808:
        /* <DEDUP_REMOVED lines=11> */
.L_x_809:
[----:B------:R-:W1:Y:S01]  /*1000*/  LDCU UR59, c[0x0][0x444] ;  /* 0x00008880ff3b77ac */ /* 0x000e620008000800 */
[----:B------:R-:W-:-:S04]  /*1010*/  UIMAD UR10, UR29, UR63, UR28 ;  /* 0x0000003f1d0a72a4 */ /* 0x000fc8000f8e021c */
[----:B-1----:R-:W-:-:S12]  /*1020*/  UIMAD UR59, UR10, UR59, URZ ;  /* 0x0000003b0a3b72a4 */ /* 0x002fd8000f8e02ff */
.L_x_810:
        /* <DEDUP_REMOVED lines=101> */
.L_x_812:
[----:B------:R-:W1:Y:S01]  /*1680*/  LDCU.64 UR10, c[0x0][0x5c0] ;  /* 0x0000b800ff0a77ac */ /* 0x000e620008000a00 */
[----:B------:R-:W-:-:S04]  /*1690*/  UIADD3 UR8, UPT, UPT, UR43, UR45, URZ ;  /* 0x0000002d2b087290 */ /* 0x000fc8000fffe0ff */
[----:B-1----:R-:W-:Y:S02]  /*16a0*/  UIMAD.WIDE.U32 UR16, UR8, UR10, URZ ;  /* 0x0000000a081072a5 */ /* 0x002fe4000f8e00ff */
[----:B------:R-:W-:-:S04]  /*16b0*/  UIMAD UR8, UR8, UR11, URZ ;  /* 0x0000000b080872a4 */ /* 0x000fc8000f8e02ff */
[----:B------:R-:W-:-:S06]  /*16c0*/  UIADD3 UR8, UPT, UPT, UR17, UR8, URZ ;  /* 0x0000000811087290 */ /* 0x000fcc000fffe0ff */
[----:B------:R-:W-:Y:S02]  /*16d0*/  MOV R0, UR8 ;  /* 0x0000000800007c02 */ /* 0x000fe40008000f00 */
.L_x_813:
        /* <DEDUP_REMOVED lines=13> */
.L_x_814:
[----:B------:R-:W1:Y:S01]  /*17b0*/  LDCU.64 UR8, c[0x0][0x5c8] ;  /* 0x0000b900ff0877ac */ /* 0x000e620008000a00 */
[----:B------:R-:W-:-:S04]  /*17c0*/  UIADD3 UR43, UPT, UPT, UR43, UR45, URZ ;  /* 0x0000002d2b2b7290 */ /* 0x000fc8000fffe0ff */
[----:B-1----:R-:W-:Y:S02]  /*17d0*/  UIMAD.WIDE.U32 UR14, UR43, UR8, URZ ;  /* 0x000000082b0e72a5 */ /* 0x002fe4000f8e00ff */
[----:B------:R-:W-:-:S04]  /*17e0*/  UIMAD UR43, UR43, UR9, URZ ;  /* 0x000000092b2b72a4 */ /* 0x000fc8000f8e02ff */
[----:B------:R-:W-:-:S06]  /*17f0*/  UIADD3 UR43, UPT, UPT, UR15, UR43, URZ ;  /* 0x0000002b0f2b7290 */ /* 0x000fcc000fffe0ff */
[----:B------:R-:W-:-:S07]  /*1800*/  MOV R10, UR43 ;  /* 0x0000002b000a7c02 */ /* 0x000fce0008000f00 */
.L_x_815:
        /* <DEDUP_REMOVED lines=30> */
.L_x_817:
[----:B------:R-:W-:Y:S05]  /*19f0*/  BSYNC.RECONVERGENT B0 ;  /* 0x0000000000007941 */ /* 0x000fea0003800200 */
.L_x_816:
        /* <DEDUP_REMOVED lines=17> */
.L_x_819:
[----:B------:R-:W-:Y:S05]  /*1b10*/  BSYNC.RECONVERGENT B0 ;  /* 0x0000000000007941 */ /* 0x000fea0003800200 */
.L_x_818:
        /* <DEDUP_REMOVED lines=27> */
.L_x_821:
[----:B------:R-:W-:Y:S05]  /*1cd0*/  BSYNC.RECONVERGENT B0 ;  /* 0x0000000000007941 */ /* 0x000fea0003800200 */
.L_x_820:
        /* <DEDUP_REMOVED lines=18> */
.L_x_811:
        /* <DEDUP_REMOVED lines=32> */
.L_x_825:
[----:B------:R2:W-:Y:S01]  /*2000*/  STS.128 [R0+0x8000], RZ ;  /* 0x008000ff00007388 */ /* 0x0005e20000000c00 */
[----:B------:R-:W-:Y:S05]  /*2010*/  BRA `(.L_x_826) ;  /* 0x00000000000c7947 */ /* 0x000fea0003800000 */
.L_x_824:
[----:B------:R1:W-:Y:S04]  /*2020*/  STS.128 [R0+0x6000], RZ ;  /* 0x006000ff00007388 */ /* 0x0003e80000000c00 */
[----:B------:R1:W-:Y:S04]  /*2030*/  STS.128 [R0+0x7000], RZ ;  /* 0x007000ff00007388 */ /* 0x0003e80000000c00 */
[----:B------:R1:W-:Y:S02]  /*2040*/  STS.128 [R0+0x8000], RZ ;  /* 0x008000ff00007388 */ /* 0x0003e40000000c00 */
.L_x_826:
[----:B------:R-:W-:Y:S05]  /*2050*/  BSYNC.RECONVERGENT B0 ;  /* 0x0000000000007941 */ /* 0x000fea0003800200 */
.L_x_823:
        /* <DEDUP_REMOVED lines=23> */
.L_x_829:
[----:B------:R1:W-:Y:S01]  /*21d0*/  STS.128 [R194+0x2000], RZ ;  /* 0x002000ffc2007388 */ /* 0x0003e20000000c00 */
[----:B------:R-:W-:Y:S05]  /*21e0*/  BRA `(.L_x_830) ;  /* 0x00000000000c7947 */ /* 0x000fea0003800000 */
.L_x_828:
[----:B------:R4:W-:Y:S04]  /*21f0*/  STS.128 [R194], RZ ;  /* 0x000000ffc2007388 */ /* 0x0009e80000000c00 */
[----:B------:R4:W-:Y:S04]  /*2200*/  STS.128 [R194+0x1000], RZ ;  /* 0x001000ffc2007388 */ /* 0x0009e80000000c00 */
[----:B------:R4:W-:Y:S02]  /*2210*/  STS.128 [R194+0x2000], RZ ;  /* 0x002000ffc2007388 */ /* 0x0009e40000000c00 */
.L_x_830:
[----:B------:R-:W-:Y:S05]  /*2220*/  BSYNC.RECONVERGENT B0 ;  /* 0x0000000000007941 */ /* 0x000fea0003800200 */
.L_x_827:
        /* <DEDUP_REMOVED lines=17> */
[----:B------:R-:W-:-:S04]  /*2340*/  UIADD3 UR13, UPT, UPT, -UR5, UR42, URZ ;  /* 0x0000002a050d7290 */ /* 0x000fc8000fffe1ff */
[----:B------:R-:W5:Y:S04]  /*2350*/  @!P3 LDG.E R249, desc[UR38][R2.64] ;  /* 0x0000002602f9b981 */ /* 0x000f68000c1e1900 */
[----:B------:R-:W5:Y:S04]  /*2360*/  @!P2 LDG.E R248, desc[UR38][R2.64+0x20] ;  /* 0x0000202602f8a981 */ /* 0x000f68000c1e1900 */
[----:B------:R-:W5:Y:S04]  /*2370*/  @!P1 LDG.E R247, desc[UR38][R2.64+0x80] ;  /* 0x0000802602f79981 */ /* 0x000f68000c1e1900 */
[----:B------:R3:W5:Y:S01]  /*2380*/  @!P0 LDG.E R246, desc[UR38][R2.64+0xa0] ;  /* 0x0000a02602f68981 */ /* 0x000762000c1e1900 */
[----:B------:R-:W-:Y:S01]  /*2390*/  UIMAD UR20, UR47, UR16, URZ ;  /* 0x000000102f1472a4 */ /* 0x000fe2000f8e02ff */
[----:B------:R-:W-:Y:S01]  /*23a0*/  ISETP.GE.AND P4, PT, R19, UR13, PT ;  /* 0x0000000d13007c0c */ /* 0x000fe2000bf86270 */
[----:B--2---:R-:W-:Y:S01]  /*23b0*/  IMAD R4, R17, UR8, RZ ;  /* 0x0000000811047c24 */ /* 0x004fe2000f8e02ff */
[----:B------:R-:W-:Y:S01]  /*23c0*/  BSSY.RECONVERGENT B0, `(.L_x_831) ;  /* 0x000002a000007945 */ /* 0x000fe20003800200 */
[----:B------:R-:W-:-:S02]  /*23d0*/  UIMAD UR20, UR5, UR17, UR20 ;  /* 0x00000011051472a4 */ /* 0x000fc4000f8e0214 */
[----:B------:R-:W-:Y:S02]  /*23e0*/  IMAD R10, R13, UR9, R4 ;  /* 0x000000090d0a7c24 */ /* 0x000fe4000f8e0204 */
[----:B---3--:R-:W-:-:S04]  /*23f0*/  IMAD.U32 R2, RZ, RZ, UR16 ;  /* 0x00000010ff027e24 */ /* 0x008fc8000f8e00ff */
[----:B------:R-:W-:-:S03]  /*2400*/  IMAD.WIDE.U32 R2, R2, UR5, R8 ;  /* 0x0000000502027c25 */ /* 0x000fc6000f8e0008 */
[----:B------:R-:W-:-:S04]  /*2410*/  IADD3 R2, P0, PT, R2, UR56, RZ ;  /* 0x0000003802027c10 */ /* 0x000fc8000ff1e0ff */
        /* <DEDUP_REMOVED lines=31> */
.L_x_833:
[----:B------:R3:W-:Y:S01]  /*2610*/  STS.128 [R0+0xd000], RZ ;  /* 0x00d000ff00007388 */ /* 0x0007e20000000c00 */
[----:B------:R-:W-:Y:S05]  /*2620*/  BRA `(.L_x_834) ;  /* 0x00000000000c7947 */ /* 0x000fea0003800000 */
.L_x_832:
[----:B------:R2:W-:Y:S04]  /*2630*/  STS.128 [R0+0x9000], RZ ;  /* 0x009000ff00007388 */ /* 0x0005e80000000c00 */
[----:B------:R2:W-:Y:S04]  /*2640*/  STS.128 [R0+0xb000], RZ ;  /* 0x00b000ff00007388 */ /* 0x0005e80000000c00 */
[----:B------:R2:W-:Y:S02]  /*2650*/  STS.128 [R0+0xd000], RZ ;  /* 0x00d000ff00007388 */ /* 0x0005e40000000c00 */
.L_x_834:
[----:B------:R-:W-:Y:S05]  /*2660*/  BSYNC.RECONVERGENT B0 ;  /* 0x0000000000007941 */ /* 0x000fea0003800200 */
.L_x_831:
[----:B------:R-:W-:Y:S01]  /*2670*/  ISETP.GE.AND P3, PT, R20, UR13, PT ;  /* 0x0000000d14007c0c */ /* 0x000fe2000bf66270 */
        /* <DEDUP_REMOVED lines=33> */
.L_x_837:
[----:B------:R3:W-:Y:S02]  /*2890*/  STS.128 [R0+0xe000], RZ ;  /* 0x00e000ff00007388 */ /* 0x0007e40000000c00 */
.L_x_836:
[----:B------:R-:W-:Y:S05]  /*28a0*/  BSYNC.RECONVERGENT B0 ;  /* 0x0000000000007941 */ /* 0x000fea0003800200 */
.L_x_835:
[----:B------:R-:W4:Y:S01]  /*28b0*/  LDCU.64 UR8, c[0x0][0x3d8] ;  /* 0x00007b00ff0877ac */ /* 0x000f220008000a00 */
[----:B--23--:R-:W-:Y:S01]  /*28c0*/  MOV R2, UR14 ;  /* 0x0000000e00027c02 */ /* 0x00cfe20008000f00 */
[----:B------:R-:W-:Y:S01]  /*28d0*/  BSSY.RECONVERGENT B0, `(.L_x_838) ;  /* 0x000002b000007945 */ /* 0x000fe20003800200 */
[----:B------:R-:W-:-:S03]  /*28e0*/  UIMAD UR13, UR47, UR14, URZ ;  /* 0x0000000e2f0d72a4 */ /* 0x000fc6000f8e02ff */
[----:B------:R-:W-:Y:S01]  /*28f0*/  IMAD.WIDE.U32 R2, R2, UR5, R8 ;  /* 0x0000000502027c25 */ /* 0x000fe2000f8e0008 */
[----:B------:R-:W-:Y:S02]  /*2900*/  UIMAD UR13, UR5, UR15, UR13 ;  /* 0x0000000f050d72a4 */ /* 0x000fe4000f8e020d */
[----:B------:R-:W-:-:S04]  /*2910*/  IADD3 R2, P0, PT, R2, UR54, RZ ;  /* 0x0000003602027c10 */ /* 0x000fc8000ff1e0ff */
        /* <DEDUP_REMOVED lines=33> */
.L_x_840:
[----:B------:R4:W-:Y:S01]  /*2b30*/  STS.128 [R0+0x13000], RZ ;  /* 0x013000ff00007388 */ /* 0x0009e20000000c00 */
[----:B------:R-:W-:Y:S05]  /*2b40*/  BRA `(.L_x_841) ;  /* 0x00000000000c7947 */ /* 0x000fea0003800000 */
.L_x_839:
[----:B------:R2:W-:Y:S04]  /*2b50*/  STS.128 [R0+0xf000], RZ ;  /* 0x00f000ff00007388 */ /* 0x0005e80000000c00 */
[----:B------:R2:W-:Y:S04]  /*2b60*/  STS.128 [R0+0x11000], RZ ;  /* 0x011000ff00007388 */ /* 0x0005e80000000c00 */
[----:B------:R2:W-:Y:S02]  /*2b70*/  STS.128 [R0+0x13000], RZ ;  /* 0x013000ff00007388 */ /* 0x0005e40000000c00 */
.L_x_841:
[----:B------:R-:W-:Y:S05]  /*2b80*/  BSYNC.RECONVERGENT B0 ;  /* 0x0000000000007941 */ /* 0x000fea0003800200 */
.L_x_838:
        /* <DEDUP_REMOVED lines=33> */
.L_x_844:
[----:B------:R3:W-:Y:S02]  /*2da0*/  STS.128 [R0+0x14000], RZ ;  /* 0x014000ff00007388 */ /* 0x0007e40000000c00 */
.L_x_843:
[----:B------:R-:W-:Y:S05]  /*2db0*/  BSYNC.RECONVERGENT B0 ;  /* 0x0000000000007941 */ /* 0x000fea0003800200 */
.L_x_842:
[----:B------:R-:W1:Y:S01]  /*2dc0*/  LDCU.64 UR8, c[0x0][0x538] ;  /* 0x0000a700ff0877ac */ /* 0x000e620008000a00 */
[----:B--23--:R-:W-:Y:S01]  /*2dd0*/  IMAD.U32 R2, RZ, RZ, UR28 ;  /* 0x0000001cff027e24 */ /* 0x00cfe2000f8e00ff */
[----:B------:R-:W2:Y:S01]  /*2de0*/  S2R R179, SR_TID.X ;  /* 0x0000000000b37919 */ /* 0x000ea20000002100 */
[C---:B------:R-:W-:Y:S01]  /*2df0*/  IMAD.SHL.U32 R11, R22.reuse, 0x20, RZ ;  /* 0x00000020160b7824 */ /* 0x040fe200078e00ff */
[----:B------:R-:W3:Y:S01]  /*2e00*/  LDC R242, c[0x0][0x44c] ;  /* 0x00011300fff27b82 */ /* 0x000ee20000000800 */
[----:B-1--4-:R-:W-:Y:S01]  /*2e10*/  IMAD.U32 R0, RZ, RZ, UR40 ;  /* 0x00000028ff007e24 */ /* 0x012fe2000f8e00ff */
[----:B------:R-:W0:Y:S01]  /*2e20*/  LDGDEPBAR ;  /* 0x00000000000079af */ /* 0x000e220000000000 */
[C---:B------:R-:W-:Y:S01]  /*2e30*/  IMAD.SHL.U32 R6, R22.reuse, 0x10, RZ ;  /* 0x0000001016067824 */ /* 0x040fe200078e00ff */
[----:B------:R-:W1:Y:S01]  /*2e40*/  LDCU UR15, c[0x0][0x590] ;  /* 0x0000b200ff0f77ac */ /* 0x000e620008000800 */
[----:B------:R-:W-:Y:S01]  /*2e50*/  IMAD.SHL.U32 R8, R22, 0x2, RZ ;  /* 0x0000000216087824 */ /* 0x000fe200078e00ff */
[----:B------:R-:W-:-:S02]  /*2e60*/  UIADD3 UR51, UPT, UPT, UR51, 0x80, -UR42 ;  /* 0x0000008033337890 */ /* 0x000fc4000fffe82a */
[----:B------:R-:W-:Y:S01]  /*2e70*/  USHF.L.U32 UR52, UR52, 0x3, URZ ;  /* 0x0000000334347899 */ /* 0x000fe200080006ff */
[----:B------:R-:W4:Y:S01]  /*2e80*/  LDCU UR14, c[0x0][0x50c] ;  /* 0x0000a180ff0e77ac */ /* 0x000f220008000800 */
[----:B------:R-:W-:Y:S01]  /*2e90*/  ISETP.NE.U32.AND P1, PT, RZ, UR8, PT ;  /* 0x00000008ff007c0c */ /* 0x000fe2000bf25070 */
[----:B------:R-:W1:Y:S03]  /*2ea0*/  LDCU UR13, c[0x0][0x45c] ;  /* 0x00008b80ff0d77ac */ /* 0x000e660008000800 */
[----:B------:R-:W-:-:S13]  /*2eb0*/  ISETP.NE.AND.EX P1, PT, RZ, UR9, PT, P1 ;  /* 0x00000009ff007c0c */ /* 0x000fda000bf25310 */
[----:B------:R-:W4:Y:S01]  /*2ec0*/  @P1 LDC.64 R4, c[0x0][0x540] ;  /* 0x00015000ff041b82 */ /* 0x000f220000000a00 */
[----:B------:R-:W-:Y:S01]  /*2ed0*/  @P1 IMAD.MOV.U32 R3, RZ, RZ, RZ ;  /* 0x000000ffff031224 */ /* 0x000fe200078e00ff */
[----:B------:R-:W-:-:S06]  /*2ee0*/  LOP3.LUT R7, R11, 0x120, RZ, 0xc0, !PT ;  /* 0x000001200b077812 */ /* 0x000fcc00078ec0ff */
[----:B------:R-:W1:Y:S01]  /*2ef0*/  @P1 LDC R10, c[0x0][0x458] ;  /* 0x00011600ff0a1b82 */ /* 0x000e620000000800 */
[----:B----4-:R-:W-:-:S04]  /*2f00*/  @P1 IMAD.WIDE.U32 R2, R4, UR29, R2 ;  /* 0x0000001d04021c25 */ /* 0x010fc8000f8e0002 */
[----:B------:R-:W-:Y:S01]  /*2f10*/  @P1 IMAD R5, R5, UR29, R3 ;  /* 0x0000001d05051c24 */ /* 0x000fe2000f8e0203 */
[C---:B------:R-:W-:Y:S01]  /*2f20*/  @P1 LEA R4, P0, R2.reuse, UR8, 0x2 ;  /* 0x0000000802041c11 */ /* 0x040fe2000f8010ff */
[----:B------:R-:W-:Y:S01]  /*2f30*/  IMAD.U32 R3, RZ, RZ, UR44 ;  /* 0x0000002cff037e24 */ /* 0x000fe2000f8e00ff */
[----:B------:R-:W-:Y:S01]  /*2f40*/  LOP3.LUT R7, R7, 0x200, R6, 0xf8, !PT ;  /* 0x0000020007077812 */ /* 0x000fe200078ef806 */
[C---:B--2---:R-:W-:Y:S01]  /*2f50*/  IMAD.SHL.U32 R13, R179.reuse, 0x20, RZ ;  /* 0x00000020b30d7824 */ /* 0x044fe200078e00ff */
[----:B------:R-:W-:Y:S01]  /*2f60*/  @P1 LEA.HI.X R5, R2, UR9, R5, 0x2, P0 ;  /* 0x0000000902051c11 */ /* 0x000fe200080f1405 */
[C---:B------:R-:W-:Y:S01]  /*2f70*/  IMAD.SHL.U32 R15, R179.reuse, 0x4, RZ ;  /* 0x00000004b30f7824 */ /* 0x040fe200078e00ff */
[----:B------:R-:W-:Y:S01]  /*2f80*/  IADD3 R2, PT, PT, R0, UR42, R230 ;  /* 0x0000002a00027c10 */ /* 0x000fe2000fffe0e6 */
[----:B------:R-:W-:Y:S01]  /*2f90*/  IMAD.SHL.U32 R12, R179, 0x10, RZ ;  /* 0x00000010b30c7824 */ /* 0x000fe200078e00ff */
[C---:B------:R-:W-:Y:S01]  /*2fa0*/  LOP3.LUT R14, R13.reuse, 0x20, RZ, 0xc0, !PT ;  /* 0x000000200d0e7812 */ /* 0x040fe200078ec0ff */
[----:B------:R2:W4:Y:S01]  /*2fb0*/  @P1 LDG.E R9, desc[UR38][R4.64] ;  /* 0x0000002604091981 */ /* 0x000522000c1e1900 */
[----:B------:R-:W-:Y:S01]  /*2fc0*/  IADD3 R211, PT, PT, R2, -0x1f, -R3 ;  /* 0xffffffe102d37810 */ /* 0x000fe20007ffe803 */
[----:B------:R-:W-:Y:S01]  /*2fd0*/  IMAD.SHL.U32 R2, R22, 0x4, RZ ;  /* 0x0000000416027824 */ /* 0x000fe200078e00ff */
[----:B------:R-:W-:Y:S01]  /*2fe0*/  LOP3.LUT R3, R13, 0xc0, RZ, 0xc0, !PT ;  /* 0x000000c00d037812 */ /* 0x000fe200078ec0ff */
[----:B------:R-:W-:Y:S01]  /*2ff0*/  IMAD.MOV.U32 R163, RZ, RZ, 0x20 ;  /* 0x00000020ffa37424 */ /* 0x000fe200078e00ff */
[----:B------:R-:W-:Y:S01]  /*3000*/  LOP3.LUT R8, R8, 0x6, RZ, 0xc0, !PT ;  /* 0x0000000608087812 */ /* 0x000fe200078ec0ff */
[----:B------:R-:W-:Y:S01]  /*3010*/  IMAD.SHL.U32 R178, R179, 0x8, RZ ;  /* 0x00000008b3b27824 */ /* 0x000fe200078e00ff */
[----:B------:R-:W-:Y:S01]  /*3020*/  LOP3.LUT R2, R2, 0x18, RZ, 0xc0, !PT ;  /* 0x0000001802027812 */ /* 0x000fe200078ec0ff */
[----:B------:R-:W-:Y:S01]  /*3030*/  IMAD.MOV.U32 R176, RZ, RZ, 0x20 ;  /* 0x00000020ffb07424 */ /* 0x000fe200078e00ff */
[----:B------:R-:W-:Y:S01]  /*3040*/  LOP3.LUT R3, R3, 0x18, R15, 0xf8, !PT ;  /* 0x0000001803037812 */ /* 0x000fe200078ef80f */
[----:B------:R-:W-:Y:S01]  /*3050*/  IMAD.MOV.U32 R217, RZ, RZ, R194 ;  /* 0x000000ffffd97224 */ /* 0x000fe200078e00c2 */
[----:B------:R-:W-:-:S02]  /*3060*/  LOP3.LUT R8, R8, 0x1e0, R21, 0xf8, !PT ;  /* 0x000001e008087812 */ /* 0x000fc400078ef815 */
[----:B------:R-:W-:Y:S02]  /*3070*/  CS2R R126, SRZ ;  /* 0x00000000007e7805 */ /* 0x000fe4000001ff00 */
[----:B------:R-:W-:Y:S02]  /*3080*/  LOP3.LUT P0, RZ, R22, 0x4, RZ, 0xc0, !PT ;  /* 0x0000000416ff7812 */ /* 0x000fe4000780c0ff */
[----:B------:R-:W-:Y:S02]  /*3090*/  CS2R R124, SRZ ;  /* 0x00000000007c7805 */ /* 0x000fe4000001ff00 */
[----:B------:R-:W-:Y:S02]  /*30a0*/  LOP3.LUT R250, R178, 0x18, RZ, 0xc0, !PT ;  /* 0x00000018b2fa7812 */ /* 0x000fe400078ec0ff */
[----:B------:R-:W-:Y:S02]  /*30b0*/  CS2R R130, SRZ ;  /* 0x0000000000827805 */ /* 0x000fe4000001ff00 */
[----:B------:R-:W-:-:S02]  /*30c0*/  SEL R163, R163, 0xffffffe0, !P0 ;  /* 0xffffffe0a3a37807 */ /* 0x000fc40004000000 */
[----:B------:R-:W-:Y:S02]  /*30d0*/  CS2R R128, SRZ ;  /* 0x0000000000807805 */ /* 0x000fe4000001ff00 */
[----:B------:R-:W-:Y:S02]  /*30e0*/  LOP3.LUT P0, RZ, R179, 0x2, RZ, 0xc0, !PT ;  /* 0x00000002b3ff7812 */ /* 0x000fe4000780c0ff */
[----:B------:R-:W-:Y:S02]  /*30f0*/  CS2R R122, SRZ ;  /* 0x00000000007a7805 */ /* 0x000fe4000001ff00 */
[----:B------:R-:W-:Y:S02]  /*3100*/  CS2R R120, SRZ ;  /* 0x0000000000787805 */ /* 0x000fe4000001ff00 */
[----:B------:R-:W-:Y:S02]  /*3110*/  CS2R R118, SRZ ;  /* 0x0000000000767805 */ /* 0x000fe4000001ff00 */
[----:B------:R-:W-:-:S02]  /*3120*/  CS2R R116, SRZ ;  /* 0x0000000000747805 */ /* 0x000fc4000001ff00 */
[----:B------:R-:W-:Y:S02]  /*3130*/  CS2R R110, SRZ ;  /* 0x00000000006e7805 */ /* 0x000fe4000001ff00 */
[----:B--2---:R-:W-:Y:S02]  /*3140*/  LOP3.LUT R4, R11, 0x20, RZ, 0xc0, !PT ;  /* 0x000000200b047812 */ /* 0x004fe400078ec0ff */
        /* <DEDUP_REMOVED lines=9> */
[----:B------:R-:W-:-:S02]  /*31e0*/  SHF.R.U32.HI R0, RZ, 0x4, R22 ;  /* 0x00000004ff007819 */ /* 0x000fc40000011616 */
[----:B------:R-:W-:Y:S02]  /*31f0*/  CS2R R102, SRZ ;  /* 0x0000000000667805 */ /* 0x000fe4000001ff00 */
[----:B------:R-:W-:Y:S02]  /*3200*/  LOP3.LUT R175, R7, R4, RZ, 0xfc, !PT ;  /* 0x0000000407af7212 */ /* 0x000fe400078efcff */
        /* <DEDUP_REMOVED lines=11> */
[----:B------:R-:W-:Y:S02]  /*32c0*/  LOP3.LUT R172, R6, R5, RZ, 0xfc, !PT ;  /* 0x0000000506ac7212 */ /* 0x000fe400078efcff */
[----:B------:R-:W-:Y:S02]  /*32d0*/  CS2R R88, SRZ ;  /* 0x0000000000587805 */ /* 0x000fe4000001ff00 */
[----:B------:R-:W-:Y:S01]  /*32e0*/  LOP3.LUT R2, R0, R2, RZ, 0x3c, !PT ;  /* 0x0000000200027212 */ /* 0x000fe200078e3cff */
[----:B-1----:R1:W4:Y:S01]  /*32f0*/  @P1 MUFU.RCP R6, R10 ;  /* 0x0000000a00061308 */ /* 0x0023220000001000 */
[----:B------:R-:W-:Y:S02]  /*3300*/  LOP3.LUT R0, R14, 0x3c00, R12, 0xf8, !PT ;  /* 0x00003c000e007812 */ /* 0x000fe400078ef80c */
[----:B------:R-:W-:-:S02]  /*3310*/  CS2R R86, SRZ ;  /* 0x0000000000567805 */ /* 0x000fc4000001ff00 */
[----:B------:R-:W-:Y:S01]  /*3320*/  LOP3.LUT R173, R2, 0x120, R11, 0xf8, !PT ;  /* 0x0000012002ad7812 */ /* 0x000fe200078ef80b */
[----:B------:R-:W-:Y:S01]  /*3330*/  IMAD.SHL.U32 R11, R179, 0x2, RZ ;  /* 0x00000002b30b7824 */ /* 0x000fe200078e00ff */
[----:B------:R-:W-:Y:S02]  /*3340*/  LOP3.LUT R0, R0, 0x100, R12, 0xf8, !PT ;  /* 0x0000010000007812 */ /* 0x000fe400078ef80c */
[----:B------:R-:W-:Y:S02]  /*3350*/  CS2R R84, SRZ ;  /* 0x0000000000547805 */ /* 0x000fe4000001ff00 */
[----:B------:R-:W-:Y:S02]  /*3360*/  LOP3.LUT R2, R13, 0x120, RZ, 0xc0, !PT ;  /* 0x000001200d027812 */ /* 0x000fe400078ec0ff */
[----:B------:R-:W-:Y:S02]  /*3370*/  CS2R R78, SRZ ;  /* 0x00000000004e7805 */ /* 0x000fe4000001ff00 */
[----:B------:R-:W-:-:S02]  /*3380*/  LOP3.LUT R0, R0, R4, RZ, 0xfc, !PT ;  /* 0x0000000400007212 */ /* 0x000fc400078efcff */
[----:B------:R-:W-:Y:S02]  /*3390*/  CS2R R76, SRZ ;  /* 0x00000000004c7805 */ /* 0x000fe4000001ff00 */
[----:B------:R-:W-:Y:S02]  /*33a0*/  LOP3.LUT R4, R12, 0x1c0, RZ, 0xc0, !PT ;  /* 0x000001c00c047812 */ /* 0x000fe400078ec0ff */
[----:B------:R-:W-:Y:S02]  /*33b0*/  CS2R R82, SRZ ;  /* 0x0000000000527805 */ /* 0x000fe4000001ff00 */
[----:B------:R-:W-:Y:S01]  /*33c0*/  SHF.R.U32.HI R7, RZ, 0x1, R179 ;  /* 0x00000001ff077819 */ /* 0x000fe200000116b3 */
[----:B------:R2:W-:Y:S01]  /*33d0*/  STL [R1+0x4], R0 ;  /* 0x0000040001007387 */ /* 0x0005e20000100800 */
[----:B------:R-:W-:Y:S02]  /*33e0*/  LOP3.LUT R5, R13, 0x7400, RZ, 0xc0, !PT ;  /* 0x000074000d057812 */ /* 0x000fe400078ec0ff */
[----:B------:R-:W-:-:S02]  /*33f0*/  CS2R R80, SRZ ;  /* 0x0000000000507805 */ /* 0x000fc4000001ff00 */
[--C-:B------:R-:W-:Y:S02]  /*3400*/  LOP3.LUT R4, R4, 0x38, R11.reuse, 0xf8, !PT ;  /* 0x0000003804047812 */ /* 0x100fe400078ef80b */
[----:B------:R-:W-:Y:S02]  /*3410*/  CS2R R74, SRZ ;  /* 0x00000000004a7805 */ /* 0x000fe4000001ff00 */
[----:B------:R-:W-:Y:S02]  /*3420*/  LOP3.LUT R2, R2, 0x200, R12, 0xf8, !PT ;  /* 0x0000020002027812 */ /* 0x000fe400078ef80c */
[----:B------:R-:W-:Y:S02]  /*3430*/  CS2R R72, SRZ ;  /* 0x0000000000487805 */ /* 0x000fe4000001ff00 */
[----:B------:R-:W-:Y:S02]  /*3440*/  LOP3.LUT R5, R5, 0x6, R11, 0xf8, !PT ;  /* 0x0000000605057812 */ /* 0x000fe400078ef80b */
[----:B------:R-:W-:-:S02]  /*3450*/  CS2R R70, SRZ ;  /* 0x0000000000467805 */ /* 0x000fc4000001ff00 */
[----:B------:R-:W-:Y:S02]  /*3460*/  LOP3.LUT R4, R4, 0x20, R7, 0x78, !PT ;  /* 0x0000002004047812 */ /* 0x000fe400078e7807 */
[----:B------:R-:W-:Y:S02]  /*3470*/  CS2R R68, SRZ ;  /* 0x0000000000447805 */ /* 0x000fe4000001ff00 */
[----:B------:R-:W-:Y:S02]  /*3480*/  LEA R175, R175, UR30, 0x1 ;  /* 0x0000001eafaf7c11 */ /* 0x000fe4000f8e08ff */
[----:B------:R-:W-:Y:S02]  /*3490*/  CS2R R62, SRZ ;  /* 0x00000000003e7805 */ /* 0x000fe4000001ff00 */
[----:B------:R-:W-:Y:S02]  /*34a0*/  LEA R173, R173, UR30, 0x1 ;  /* 0x0000001eadad7c11 */ /* 0x000fe4000f8e08ff */
[----:B------:R-:W-:-:S02]  /*34b0*/  CS2R R60, SRZ ;  /* 0x00000000003c7805 */ /* 0x000fc4000001ff00 */
[----:B------:R-:W-:Y:S02]  /*34c0*/  LEA R172, R172, UR30, 0x1 ;  /* 0x0000001eacac7c11 */ /* 0x000fe4000f8e08ff */
        /* <DEDUP_REMOVED lines=9> */
[----:B--2---:R-:W-:Y:S01]  /*3560*/  LOP3.LUT R0, R3, 0x8, R7, 0x78, !PT ;  /* 0x0000000803007812 */ /* 0x004fe200078e7807 */
[----:B------:R-:W-:Y:S01]  /*3570*/  IMAD.MOV.U32 R3, RZ, RZ, RZ ;  /* 0x000000ffff037224 */ /* 0x000fe200078e00ff */
[----:B------:R-:W-:-:S02]  /*3580*/  CS2R R48, SRZ ;  /* 0x0000000000307805 */ /* 0x000fc4000001ff00 */
[----:B------:R-:W-:Y:S02]  /*3590*/  CS2R R42, SRZ ;  /* 0x00000000002a7805 */ /* 0x000fe4000001ff00 */
[----:B------:R-:W-:Y:S01]  /*35a0*/  LOP3.LUT R177, R2, R0, RZ, 0xfc, !PT ;  /* 0x0000000002b17212 */ /* 0x000fe200078efcff */
[----:B------:R-:W-:Y:S01]  /*35b0*/  VIADD R0, R8, UR5 ;  /* 0x0000000508007c36 */ /* 0x000fe20008000000 */
[----:B------:R-:W-:Y:S01]  /*35c0*/  LOP3.LUT R2, R5, R4, RZ, 0xfc, !PT ;  /* 0x0000000405027212 */ /* 0x000fe200078efcff */
[----:B------:R-:W2:Y:S01]  /*35d0*/  LDCU UR5, c[0x0][0x3b0] ;  /* 0x00007600ff0577ac */ /* 0x000ea20008000800 */
[----:B------:R-:W-:Y:S01]  /*35e0*/  CS2R R40, SRZ ;  /* 0x0000000000287805 */ /* 0x000fe2000001ff00 */
[C---:B------:R-:W-:Y:S01]  /*35f0*/  VIADD R5, R0.reuse, 0x1 ;  /* 0x0000000100057836 */ /* 0x040fe20000000000 */
[----:B------:R-:W-:Y:S01]  /*3600*/  I2FP.F32.S32 R12, R0 ;  /* 0x00000000000c7245 */ /* 0x000fe20000201400 */
[----:B------:R3:W-:Y:S01]  /*3610*/  STL [R1], R2 ;  /* 0x0000000201007387 */ /* 0x0007e20000100800 */
[C---:B------:R-:W-:Y:S01]  /*3620*/  VIADD R4, R0.reuse, 0x8 ;  /* 0x0000000800047836 */ /* 0x040fe20000000000 */
[----:B------:R-:W-:Y:S01]  /*3630*/  CS2R R38, SRZ ;  /* 0x0000000000267805 */ /* 0x000fe2000001ff00 */
[C---:B------:R-:W-:Y:S01]  /*3640*/  VIADD R7, R0.reuse, 0x10 ;  /* 0x0000001000077836 */ /* 0x040fe20000000000 */
[----:B-1----:R-:W-:Y:S01]  /*3650*/  I2FP.F32.S32 R10, R5 ;  /* 0x00000005000a7245 */ /* 0x002fe20000201400 */
[----:B------:R-:W-:Y:S01]  /*3660*/  VIADD R11, R0, 0x18 ;  /* 0x00000018000b7836 */ /* 0x000fe20000000000 */
[----:B------:R-:W-:-:S02]  /*3670*/  I2FP.F32.S32 R8, R4 ;  /* 0x0000000400087245 */ /* 0x000fc40000201400 */
[----:B------:R-:W-:Y:S02]  /*3680*/  CS2R R36, SRZ ;  /* 0x0000000000247805 */ /* 0x000fe4000001ff00 */
[----:B------:R-:W-:Y:S01]  /*3690*/  I2FP.F32.S32 R5, R7 ;  /* 0x0000000700057245 */ /* 0x000fe20000201400 */
[----:B------:R-:W-:Y:S01]  /*36a0*/  VIADD R175, R175, UR12 ;  /* 0x0000000cafaf7c36 */ /* 0x000fe20008000000 */
[----:B------:R-:W-:Y:S01]  /*36b0*/  LOP3.LUT P2, RZ, R179, 0x8, RZ, 0xc0, !PT ;  /* 0x00000008b3ff7812 */ /* 0x000fe2000784c0ff */
[----:B------:R-:W-:Y:S01]  /*36c0*/  VIADD R173, R173, UR12 ;  /* 0x0000000cadad7c36 */ /* 0x000fe20008000000 */
[----:B------:R-:W-:Y:S01]  /*36d0*/  SEL R176, R176, 0xffffffe0, !P0 ;  /* 0xffffffe0b0b07807 */ /* 0x000fe20004000000 */
[----:B------:R-:W-:Y:S01]  /*36e0*/  IMAD.IADD R174, R163, 0x1, R172 ;  /* 0x00000001a3ae7824 */ /* 0x000fe200078e02ac */
[C---:B------:R-:W-:Y:S01]  /*36f0*/  LOP3.LUT R252, R250.reuse, 0x20, RZ, 0xfc, !PT ;  /* 0x00000020fafc7812 */ /* 0x040fe200078efcff */
[----:B------:R-:W1:Y:S01]  /*3700*/  LDCU UR8, c[0x0][0x440] ;  /* 0x00008800ff0877ac */ /* 0x000e620008000800 */
[----:B------:R-:W-:Y:S01]  /*3710*/  LOP3.LUT R251, R250, 0x40, RZ, 0xfc, !PT ;  /* 0x00000040fafb7812 */ /* 0x000fe200078efcff */
[----:B------:R-:W1:Y:S01]  /*3720*/  LDCU UR9, c[0x0][0x3e0] ;  /* 0x00007c00ff0977ac */ /* 0x000e620008000800 */
[----:B--2---:R-:W-:Y:S01]  /*3730*/  USHF.L.U32 UR5, UR5, 0x6, URZ ;  /* 0x0000000605057899 */ /* 0x004fe200080006ff */
[C---:B---3--:R-:W-:Y:S01]  /*3740*/  VIADD R2, R0.reuse, 0x9 ;  /* 0x0000000900027836 */ /* 0x048fe20000000000 */
[----:B------:R-:W-:Y:S01]  /*3750*/  USHF.L.U32 UR15, UR15, 0x6, URZ ;  /* 0x000000060f0f7899 */ /* 0x000fe200080006ff */
[----:B----4-:R-:W-:Y:S01]  /*3760*/  @P1 FMUL.FTZ R3, R9, R6 ;  /* 0x0000000609031220 */ /* 0x010fe20000410000 */
[----:B------:R-:W-:-:S02]  /*3770*/  VIADD R9, R0, 0x11 ;  /* 0x0000001100097836 */ /* 0x000fc40000000000 */
[----:B------:R-:W-:Y:S01]  /*3780*/  I2FP.F32.S32 R6, R2 ;  /* 0x0000000200067245 */ /* 0x000fe20000201400 */
[----:B------:R-:W-:Y:S01]  /*3790*/  VIADD R0, R0, 0x19 ;  /* 0x0000001900007836 */ /* 0x000fe20000000000 */
[----:B------:R-:W-:Y:S01]  /*37a0*/  I2FP.F32.S32 R2, R11 ;  /* 0x0000000b00027245 */ /* 0x000fe20000201400 */
[----:B------:R-:W-:Y:S01]  /*37b0*/  FMUL.FTZ R241, R10, R3 ;  /* 0x000000030af17220 */ /* 0x000fe20000410000 */
[----:B------:R-:W-:Y:S01]  /*37c0*/  I2FP.F32.S32 R4, R9 ;  /* 0x0000000900047245 */ /* 0x000fe20000201400 */
[-C--:B------:R-:W-:Y:S01]  /*37d0*/  FMUL.FTZ R240, R8, R3.reuse ;  /* 0x0000000308f07220 */ /* 0x080fe20000410000 */
[----:B------:R-:W-:Y:S01]  /*37e0*/  I2FP.F32.S32 R0, R0 ;  /* 0x0000000000007245 */ /* 0x000fe20000201400 */
[-C--:B------:R-:W-:Y:S01]  /*37f0*/  FMUL.FTZ R239, R6, R3.reuse ;  /* 0x0000000306ef7220 */ /* 0x080fe20000410000 */
[----:B------:R-:W-:Y:S01]  /*3800*/  LOP3.LUT P1, RZ, R179, 0x4, RZ, 0xc0, !PT ;  /* 0x00000004b3ff7812 */ /* 0x000fe2000782c0ff */
[-C--:B------:R-:W-:Y:S01]  /*3810*/  FMUL.FTZ R238, R5, R3.reuse ;  /* 0x0000000305ee7220 */ /* 0x080fe20000410000 */
[-C--:B------:R-:W-:Y:S01]  /*3820*/  FMUL.FTZ R237, R4, R3.reuse ;  /* 0x0000000304ed7220 */ /* 0x080fe20000410000 */
[----:B------:R-:W-:Y:S01]  /*3830*/  FMUL.FTZ R234, R0, R3 ;  /* 0x0000000300ea7220 */ /* 0x000fe20000410000 */
[----:B------:R-:W-:-:S02]  /*3840*/  IMAD.MOV.U32 R0, RZ, RZ, 0x10 ;  /* 0x00000010ff007424 */ /* 0x000fc400078e00ff */
[-C--:B------:R-:W-:Y:S01]  /*3850*/  FMUL.FTZ R236, R2, R3.reuse ;  /* 0x0000000302ec7220 */ /* 0x080fe20000410000 */
[----:B------:R-:W-:Y:S02]  /*3860*/  FMUL.FTZ R235, R12, R3 ;  /* 0x000000030ceb7220 */ /* 0x000fe40000410000 */
[----:B-1----:R-:W-:-:S07]  /*3870*/  SEL R0, R0, 0xfffffff0, !P1 ;  /* 0xfffffff000007807 */ /* 0x002fce0004800000 */
.L_x_847:
[----:B------:R-:W0:Y:S01]  /*3880*/  LDGDEPBAR ;  /* 0x00000000000079af */ /* 0x000e220000000000 */
[----:B------:R-:W-:Y:S01]  /*3890*/  IADD3 R0, PT, PT, R175, R163, RZ ;  /* 0x000000a3af007210 */ /* 0x000fe20007ffe0ff */
[----:B------:R-:W-:Y:S01]  /*38a0*/  UIADD3 UR40, UPT, UPT, UR40, -0x40, URZ ;  /* 0xffffffc028287890 */ /* 0x000fe2000fffe0ff */
[----:B------:R-:W-:Y:S01]  /*38b0*/  SHF.L.U32 R2, R179, 0x1, RZ ;  /* 0x00000001b3027819 */ /* 0x000fe200000006ff */
[----:B------:R-:W-:Y:S01]  /*38c0*/  USHF.L.U32 UR12, UR46, 0x7, URZ ;  /* 0x000000072e0c7899 */ /* 0x000fe200080006ff */
[----:B------:R-:W-:Y:S01]  /*38d0*/  SHF.R.U32.HI R3, RZ, 0x1, R179 ;  /* 0x00000001ff037819 */ /* 0x000fe200000116b3 */
[----:B------:R-:W-:Y:S01]  /*38e0*/  UISETP.GE.AND UP0, UPT, UR40, UR51, UPT ;  /* 0x000000332800728c */ /* 0x000fe2000bf06270 */
[----:B-----5:R-:W-:Y:S01]  /*38f0*/  FSETP.NEU.FTZ.AND P4, PT, R249, -INF , PT ;  /* 0xff800000f900780b */ /* 0x020fe20003f9d000 */
[----:B------:R-:W-:Y:S01]  /*3900*/  UIADD3 UR12, UPT, UPT, UR12, 0x80, URZ ;  /* 0x000000800c0c7890 */ /* 0x000fe2000fffe0ff */
[----:B------:R-:W-:Y:S01]  /*3910*/  FSETP.NEU.FTZ.AND P3, PT, R248, -INF , PT ;  /* 0xff800000f800780b */ /* 0x000fe20003f7d000 */
[----:B------:R-:W-:Y:S01]  /*3920*/  UIADD3 UR41, UPT, UPT, UR41, -0x1, URZ ;  /* 0xffffffff29297890 */ /* 0x000fe2000fffe0ff */
[----:B------:R-:W-:Y:S01]  /*3930*/  MOV R180, 0x18 ;  /* 0x0000001800b47802 */ /* 0x000fe20000000f00 */
        /* <DEDUP_REMOVED lines=59> */
[----:B------:R-:W-:Y:S08]  /*3cf0*/  HMMA.16816.F32.BF16 R32, R140, R146, R32 ;  /* 0x000000928c20723c */ /* 0x000ff00000041820 */
[-C--:B----4-:R-:W-:Y:S08]  /*3d00*/  HMMA.16816.F32.BF16 R4, R148, R168.reuse, R4 ;  /* 0x000000a89404723c */ /* 0x090ff00000041804 */
[C---:B---3--:R-:W-:Y:S04]  /*3d10*/  HMMA.16816.F32.BF16 R8, R132.reuse, R168, R8 ;  /* 0x000000a88408723c */ /* 0x048fe80000041808 */
[----:B--2---:R-:W-:Y:S02]  /*3d20*/  @!P0 LOP3.LUT R0, R2, 0x6, RZ, 0xc0, !PT ;  /* 0x0000000602008812 */ /* 0x004fe400078ec0ff */
[----:B------:R-:W-:Y:S02]  /*3d30*/  MOV R2, UR46 ;  /* 0x0000002e00027c02 */ /* 0x000fe40008000f00 */
[-C--:B------:R-:W-:Y:S03]  /*3d40*/  HMMA.16816.F32.BF16 R12, R132, R170.reuse, R12 ;  /* 0x000000aa840c723c */ /* 0x080fe6000004180c */
[----:B------:R-:W-:Y:S02]  /*3d50*/  @!P0 LOP3.LUT R0, R0, 0x1e0, R3, 0xf8, !PT ;  /* 0x000001e000008812 */ /* 0x000fe400078ef803 */
[----:B------:R-:W-:Y:S02]  /*3d60*/  MOV R3, 0x20 ;  /* 0x0000002000037802 */ /* 0x000fe40000000f00 */
        /* <DEDUP_REMOVED lines=30> */
[----:B------:R-:W-:Y:S10]  /*3f50*/  MUFU.TANH R233, R6 ;  /* 0x0000000600e97308 */ /* 0x000ff40000002400 */
[----:B------:R3:W-:Y:S01]  /*3f60*/  MUFU.TANH R205, R9 ;  /* 0x0000000900cd7308 */ /* 0x0007e20000002400 */
[----:B--2---:R-:W-:Y:S01]  /*3f70*/  @!P0 VIADDMNMX R11, R211, -R3, UR42, PT ;  /* 0x0000002ad30b8e46 */ /* 0x004fe2000b800903 */
[----:B-1----:R-:W-:Y:S03]  /*3f80*/  FADD.FTZ R3, R235, R229 ;  /* 0x000000e5eb037221 */ /* 0x002fe60000010000 */
[-C--:B------:R-:W-:Y:S05]  /*3f90*/  @!P0 ISETP.GE.AND P5, PT, R0, R11.reuse, PT ;  /* 0x0000000b0000820c */ /* 0x080fea0003fa6270 */
[----:B------:R1:W2:Y:S01]  /*3fa0*/  MUFU.TANH R232, R7 ;  /* 0x0000000700e87308 */ /* 0x0002a20000002400 */
[----:B------:R-:W-:Y:S09]  /*3fb0*/  @!P0 FSEL R3, R3, -INF , !P5 ;  /* 0xff80000003038808 */ /* 0x000ff20006800000 */
[----:B------:R4:W-:Y:S01]  /*3fc0*/  MUFU.TANH R206, R8 ;  /* 0x0000000800ce7308 */ /* 0x0009e20000002400 */
[----:B---3--:R-:W-:Y:S05]  /*3fd0*/  FMUL.FTZ R9, R249, 1.4426950216293334961 ;  /* 0x3fb8aa3bf9097820 */ /* 0x008fea0000410000 */
[----:B------:R-:W-:Y:S04]  /*3fe0*/  FSEL R9, R9, RZ, P4 ;  /* 0x000000ff09097208 */ /* 0x000fe80002000000 */
[----:B------:R-:W-:Y:S01]  /*3ff0*/  MUFU.TANH R222, R17 ;  /* 0x0000001100de7308 */ /* 0x000fe20000002400 */
[----:B-1----:R-:W1:Y:S01]  /*4000*/  LDSM.16.M88.4 R4, [R174+0xd400] ;  /* 0x00d40000ae04783b */ /* 0x002e620000000200 */
[----:B------:R-:W-:Y:S08]  /*4010*/  FFMA.FTZ R3, R3, UR13, -R9 ;  /* 0x0000000d03037c23 */ /* 0x000ff00008010809 */
[----:B------:R3:W2:Y:S01]  /*4020*/  MUFU.TANH R210, R10 ;  /* 0x0000000a00d27308 */ /* 0x0006a20000002400 */
[----:B----4-:R-:W-:Y:S05]  /*4030*/  FMUL.FTZ R8, R248, 1.4426950216293334961 ;  /* 0x3fb8aa3bf8087820 */ /* 0x010fea0000410000 */
[----:B------:R-:W-:Y:S04]  /*4040*/  FSEL R8, R8, RZ, P3 ;  /* 0x000000ff08087208 */ /* 0x000fe80001800000 */
[----:B------:R-:W-:Y:S01]  /*4050*/  MUFU.TANH R191, R18 ;  /* 0x0000001200bf7308 */ /* 0x000fe20000002400 */
[----:B------:R-:W-:Y:S09]  /*4060*/  @!P0 ISETP.GE.AND P3, PT, R2, R11, PT ;  /* 0x0000000b0200820c */ /* 0x000ff20003f66270 */
[----:B------:R2:W-:Y:S01]  /*4070*/  MUFU.EX2 R231, R3 ;  /* 0x0000000300e77308 */ /* 0x0005e20000000800 */
[----:B---3--:R-:W-:Y:S04]  /*4080*/  @!P0 VIADDMNMX R10, R211, -R180, UR42, PT ;  /* 0x0000002ad30a8e46 */ /* 0x008fe8000b8009b4 */
[-C--:B------:R-:W-:Y:S05]  /*4090*/  @!P0 ISETP.GE.AND P4, PT, R0, R10.reuse, PT ;  /* 0x0000000a0000820c */ /* 0x080fea0003f86270 */
[----:B------:R-:W-:Y:S10]  /*40a0*/  MUFU.TANH R189, R19 ;  /* 0x0000001300bd7308 */ /* 0x000ff40000002400 */
[----:B------:R3:W-:Y:S01]  /*40b0*/  MUFU.TANH R202, R12 ;  /* 0x0000000c00ca7308 */ /* 0x0007e20000002400 */
[-C--:B-1----:R-:W-:Y:S03]  /*40c0*/  HMMA.16816.F32.BF16 R20, R156, R4.reuse, R20 ;  /* 0x000000049c14723c */ /* 0x082fe60000041814 */
[C---:B--2---:R-:W-:Y:S06]  /*40d0*/  FADD.FTZ R3, R241.reuse, R232 ;  /* 0x000000e8f1037221 */ /* 0x044fec0000010000 */
[----:B------:R1:W-:Y:S01]  /*40e0*/  MUFU.TANH R199, R13 ;  /* 0x0000000d00c77308 */ /* 0x0003e20000002400 */
[C---:B------:R-:W-:Y:S04]  /*40f0*/  HMMA.16816.F32.BF16 R24, R136.reuse, R4, R24 ;  /* 0x000000048818723c */ /* 0x040fe80000041818 */
[----:B------:R-:W-:Y:S01]  /*4100*/  FADD.FTZ R5, R241, R228 ;  /* 0x000000e4f1057221 */ /* 0x000fe20000010000 */
[----:B------:R-:W-:Y:S04]  /*4110*/  FADD.FTZ R4, R235, R233 ;  /* 0x000000e9eb047221 */ /* 0x000fe80000010000 */
[----:B------:R2:W4:Y:S01]  /*4120*/  MUFU.TANH R208, R14 ;  /* 0x0000000e00d07308 */ /* 0x0005220000002400 */
[-C--:B------:R-:W-:Y:S01]  /*4130*/  HMMA.16816.F32.BF16 R28, R136, R6.reuse, R28 ;  /* 0x00000006881c723c */ /* 0x080fe2000004181c */
[----:B---3--:R-:W-:Y:S02]  /*4140*/  MOV R12, 0x8 ;  /* 0x00000008000c7802 */ /* 0x008fe40000000f00 */
[----:B------:R-:W-:Y:S01]  /*4150*/  @!P0 FSEL R5, R5, -INF , !P3 ;  /* 0xff80000005058808 */ /* 0x000fe20005800000 */
[----:B------:R-:W-:Y:S01]  /*4160*/  FMUL.FTZ R20, R20, UR14 ;  /* 0x0000000e14147c20 */ /* 0x000fe20008410000 */
[----:B------:R-:W-:Y:S01]  /*4170*/  @!P0 ISETP.GE.AND P3, PT, R2, R10, PT ;  /* 0x0000000a0200820c */ /* 0x000fe20003f66270 */
[----:B------:R-:W-:Y:S03]  /*4180*/  FMUL.FTZ R21, R21, UR14 ;  /* 0x0000000e15157c20 */ /* 0x000fe60008410000 */
[----:B------:R3:W3:Y:S01]  /*4190*/  MUFU.TANH R207, R15 ;  /* 0x0000000f00cf7308 */ /* 0x0006e20000002400 */
[----:B------:R-:W-:Y:S01]  /*41a0*/  HMMA.16816.F32.BF16 R32, R156, R6, R32 ;  /* 0x000000069c20723c */ /* 0x000fe20000041820 */
[----:B------:R-:W-:Y:S03]  /*41b0*/  MOV R136, 0x20 ;  /* 0x0000002000887802 */ /* 0x000fe60000000f00 */
[----:B------:R-:W-:Y:S01]  /*41c0*/  @!P0 FSEL R4, R4, -INF , !P4 ;  /* 0xff80000004048808 */ /* 0x000fe20006000000 */
[----:B------:R-:W-:Y:S01]  /*41d0*/  FFMA.FTZ R5, R5, UR13, -R9 ;  /* 0x0000000d05057c23 */ /* 0x000fe20008010809 */
[----:B------:R-:W-:Y:S03]  /*41e0*/  @!P0 FSEL R3, R3, -INF , !P3 ;  /* 0xff80000003038808 */ /* 0x000fe60005800000 */
[----:B------:R-:W-:Y:S01]  /*41f0*/  MUFU.TANH R220, R20 ;  /* 0x0000001400dc7308 */ /* 0x000fe20000002400 */
[----:B------:R-:W-:Y:S01]  /*4200*/  FSETP.NEU.FTZ.AND P3, PT, R247, -INF , PT ;  /* 0xff800000f700780b */ /* 0x000fe20003f7d000 */
[--C-:B------:R-:W-:Y:S01]  /*4210*/  FFMA.FTZ R4, R4, UR13, -R8.reuse ;  /* 0x0000000d04047c23 */ /* 0x100fe20008010808 */
[----:B-1----:R-:W-:Y:S01]  /*4220*/  FADD.FTZ R13, R241, R205 ;  /* 0x000000cdf10d7221 */ /* 0x002fe20000010000 */
[----:B------:R-:W-:Y:S01]  /*4230*/  FFMA.FTZ R3, R3, UR13, -R8 ;  /* 0x0000000d03037c23 */ /* 0x000fe20008010808 */
[----:B--2---:R-:W-:Y:S01]  /*4240*/  FADD.FTZ R14, R235, R210 ;  /* 0x000000d2eb0e7221 */ /* 0x004fe20000010000 */
[----:B----4-:R-:W-:Y:S01]  /*4250*/  FADD.FTZ R7, R240, R208 ;  /* 0x000000d0f0077221 */ /* 0x010fe20000010000 */
[----:B------:R-:W-:Y:S03]  /*4260*/  FMUL.FTZ R22, R22, UR14 ;  /* 0x0000000e16167c20 */ /* 0x000fe60008410000 */
[----:B------:R1:W-:Y:S01]  /*4270*/  MUFU.EX2 R243, R5 ;  /* 0x0000000500f37308 */ /* 0x0003e20000000800 */
[C---:B---3--:R-:W-:Y:S01]  /*4280*/  FADD.FTZ R15, R239.reuse, R199 ;  /* 0x000000c7ef0f7221 */ /* 0x048fe20000010000 */
[----:B------:R-:W-:Y:S01]  /*4290*/  FADD.FTZ R6, R239, R207 ;  /* 0x000000cfef067221 */ /* 0x000fe20000010000 */
        /* <DEDUP_REMOVED lines=14> */
[----:B-1----:R-:W-:Y:S01]  /*4380*/  @!P0 VIMNMX R5, PT, PT, R211, UR42, PT ;  /* 0x0000002ad3058c48 */ /* 0x002fe2000bfe0100 */
[----:B------:R-:W-:Y:S01]  /*4390*/  FMUL.FTZ R31, R31, UR14 ;  /* 0x0000000e1f1f7c20 */ /* 0x000fe20008410000 */
[----:B------:R-:W-:Y:S02]  /*43a0*/  SEL R163, R136, 0xffffffe0, !P1 ;  /* 0xffffffe088a37807 */ /* 0x000fe40004800000 */
[-C--:B------:R-:W-:Y:S02]  /*43b0*/  @!P0 ISETP.GE.AND P6, PT, R0, R5.reuse, PT ;  /* 0x000000050000820c */ /* 0x080fe40003fc6270 */
[CC--:B------:R-:W-:Y:S03]  /*43c0*/  @!P0 ISETP.GE.AND P5, PT, R2.reuse, R5.reuse, PT ;  /* 0x000000050200820c */ /* 0x0c0fe60003fa6270 */
[----:B------:R1:W4:Y:S01]  /*43d0*/  MUFU.TANH R221, R16 ;  /* 0x0000001000dd7308 */ /* 0x0003220000002400 */
[----:B--2---:R-:W-:Y:S01]  /*43e0*/  @!P0 VIADDMNMX R4, R211, R12, UR42, PT ;  /* 0x0000002ad3048e46 */ /* 0x004fe2000b80010c */
[----:B------:R-:W-:Y:S01]  /*43f0*/  FADD.FTZ R12, R235, R206 ;  /* 0x000000ceeb0c7221 */ /* 0x000fe20000010000 */
[----:B------:R-:W-:Y:S02]  /*4400*/  @!P0 FSEL R13, R13, -INF , !P5 ;  /* 0xff8000000d0d8808 */ /* 0x000fe40006800000 */
[-C--:B------:R-:W-:Y:S01]  /*4410*/  @!P0 ISETP.GE.AND P4, PT, R2, R4.reuse, PT ;  /* 0x000000040200820c */ /* 0x080fe20003f86270 */
[----:B------:R-:W-:Y:S01]  /*4420*/  FMUL.FTZ R2, R246, 1.4426950216293334961 ;  /* 0x3fb8aa3bf6027820 */ /* 0x000fe20000410000 */
[----:B------:R-:W-:Y:S03]  /*4430*/  @!P0 FSEL R12, R12, -INF , !P6 ;  /* 0xff8000000c0c8808 */ /* 0x000fe60007000000 */
[----:B------:R-:W2:Y:S01]  /*4440*/  MUFU.TANH R219, R21 ;  /* 0x0000001500db7308 */ /* 0x000ea20000002400 */
[----:B---3--:R-:W-:Y:S01]  /*4450*/  FMUL.FTZ R3, R247, 1.4426950216293334961 ;  /* 0x3fb8aa3bf7037820 */ /* 0x008fe20000410000 */
[-C--:B------:R-:W-:Y:S04]  /*4460*/  @!P0 ISETP.GE.AND P5, PT, R0, R4.reuse, PT ;  /* 0x000000040000820c */ /* 0x080fe80003fa6270 */
[----:B------:R-:W-:Y:S02]  /*4470*/  FSEL R3, R3, RZ, P3 ;  /* 0x000000ff03037208 */ /* 0x000fe40001800000 */
[----:B------:R-:W-:Y:S02]  /*4480*/  FSETP.NEU.FTZ.AND P3, PT, R246, -INF , PT ;  /* 0xff800000f600780b */ /* 0x000fe40003f7d000 */
[----:B------:R-:W3:Y:S01]  /*4490*/  MUFU.TANH R185, R22 ;  /* 0x0000001600b97308 */ /* 0x000ee20000002400 */
[----:B------:R-:W-:Y:S01]  /*44a0*/  @!P0 FSEL R14, R14, -INF , !P5 ;  /* 0xff8000000e0e8808 */ /* 0x000fe20006800000 */
[--C-:B------:R-:W-:Y:S01]  /*44b0*/  FFMA.FTZ R12, R12, UR13, -R3.reuse ;  /* 0x0000000d0c0c7c23 */ /* 0x100fe20008010803 */
[----:B------:R-:W-:Y:S01]  /*44c0*/  FFMA.FTZ R13, R13, UR13, -R3 ;  /* 0x0000000d0d0d7c23 */ /* 0x000fe20008010803 */
[----:B------:R-:W-:Y:S01]  /*44d0*/  FSEL R2, R2, RZ, P3 ;  /* 0x000000ff02027208 */ /* 0x000fe20001800000 */
[----:B-1----:R-:W3:Y:S05]  /*44e0*/  LDL R16, [R1] ;  /* 0x0000000001107983 */ /* 0x002eea0000100800 */
[----:B------:R1:W-:Y:S01]  /*44f0*/  MUFU.EX2 R183, R12 ;  /* 0x0000000c00b77308 */ /* 0x0003e20000000800 */
[--C-:B------:R-:W-:Y:S09]  /*4500*/  FFMA.FTZ R14, R14, UR13, -R2.reuse ;  /* 0x0000000d0e0e7c23 */ /* 0x100ff20008010802 */
[----:B------:R4:W-:Y:S10]  /*4510*/  MUFU.EX2 R181, R13 ;  /* 0x0000000d00b57308 */ /* 0x0009f40000000800 */
[----:B------:R2:W-:Y:S01]  /*4520*/  MUFU.EX2 R193, R14 ;  /* 0x0000000e00c17308 */ /* 0x0005e20000000800 */
[----:B-1----:R-:W-:Y:S05]  /*4530*/  FADD.FTZ R12, R241, R209 ;  /* 0x000000d1f10c7221 */ /* 0x002fea0000010000 */
[----:B------:R-:W-:Y:S04]  /*4540*/  @!P0 FSEL R12, R12, -INF , !P4 ;  /* 0xff8000000c0c8808 */ /* 0x000fe80006000000 */
[----:B------:R-:W1:Y:S01]  /*4550*/  MUFU.TANH R184, R23 ;  /* 0x0000001700b87308 */ /* 0x000e620000002400 */
[----:B----4-:R-:W-:Y:S01]  /*4560*/  @!P0 IADD3 R13, PT, PT, R0, 0x8, RZ ;  /* 0x00000008000d8810 */ /* 0x010fe20007ffe0ff */
[----:B------:R-:W-:Y:S03]  /*4570*/  FFMA.FTZ R12, R12, UR13, -R2 ;  /* 0x0000000d0c0c7c23 */ /* 0x000fe60008010802 */
[CC--:B------:R-:W-:Y:S02]  /*4580*/  @!P0 ISETP.GE.AND P4, PT, R13.reuse, R4.reuse, PT ;  /* 0x000000040d00820c */ /* 0x0c0fe40003f86270 */
[-C--:B------:R-:W-:Y:S03]  /*4590*/  @!P0 ISETP.GE.AND P3, PT, R13, R5.reuse, PT ;  /* 0x000000050d00820c */ /* 0x080fe60003f66270 */
[----:B------:R4:W-:Y:S01]  /*45a0*/  MUFU.EX2 R192, R12 ;  /* 0x0000000c00c07308 */ /* 0x0009e20000000800 */
[----:B------:R-:W-:Y:S01]  /*45b0*/  @!P0 FSEL R7, R7, -INF , !P4 ;  /* 0xff80000007078808 */ /* 0x000fe20006000000 */
[----:B--2---:R-:W-:Y:S04]  /*45c0*/  FADD.FTZ R14, R240, R202 ;  /* 0x000000caf00e7221 */ /* 0x004fe80000010000 */
[--C-:B------:R-:W-:Y:S01]  /*45d0*/  FFMA.FTZ R7, R7, UR13, -R2.reuse ;  /* 0x0000000d07077c23 */ /* 0x100fe20008010802 */
[----:B------:R-:W-:Y:S03]  /*45e0*/  @!P0 FSEL R14, R14, -INF , !P3 ;  /* 0xff8000000e0e8808 */ /* 0x000fe60005800000 */
[----:B------:R-:W2:Y:S02]  /*45f0*/  MUFU.TANH R196, R24 ;  /* 0x0000001800c47308 */ /* 0x000ea40000002400 */
[--C-:B------:R-:W-:Y:S08]  /*4600*/  FFMA.FTZ R14, R14, UR13, -R3.reuse ;  /* 0x0000000d0e0e7c23 */ /* 0x100ff00008010803 */
[----:B------:R1:W-:Y:S01]  /*4610*/  MUFU.EX2 R187, R7 ;  /* 0x0000000700bb7308 */ /* 0x0003e20000000800 */
[----:B----4-:R-:W-:Y:S04]  /*4620*/  @!P0 IADD3 R12, PT, PT, R0, 0x9, RZ ;  /* 0x00000009000c8810 */ /* 0x010fe80007ffe0ff */
[C---:B------:R-:W-:Y:S05]  /*4630*/  @!P0 ISETP.GE.AND P3, PT, R12.reuse, R5, PT ;  /* 0x000000050c00820c */ /* 0x040fea0003f66270 */
[----:B------:R-:W4:Y:S01]  /*4640*/  MUFU.TANH R195, R25 ;  /* 0x0000001900c37308 */ /* 0x000f220000002400 */
[----:B------:R-:W-:Y:S02]  /*4650*/  @!P0 FSEL R15, R15, -INF , !P3 ;  /* 0xff8000000f0f8808 */ /* 0x000fe40005800000 */
[----:B------:R-:W-:Y:S03]  /*4660*/  @!P0 ISETP.GE.AND P3, PT, R12, R4, PT ;  /* 0x000000040c00820c */ /* 0x000fe60003f66270 */
[----:B------:R-:W-:Y:S01]  /*4670*/  FFMA.FTZ R15, R15, UR13, -R3 ;  /* 0x0000000d0f0f7c23 */ /* 0x000fe20008010803 */
[----:B------:R-:W-:Y:S03]  /*4680*/  @!P0 FSEL R6, R6, -INF , !P3 ;  /* 0xff80000006068808 */ /* 0x000fe60005800000 */
[----:B------:R-:W4:Y:S01]  /*4690*/  MUFU.TANH R203, R26 ;  /* 0x0000001a00cb7308 */ /* 0x000f220000002400 */
[----:B-1----:R-:W-:Y:S01]  /*46a0*/  FADD.FTZ R7, R240, R221 ;  /* 0x000000ddf0077221 */ /* 0x002fe20000010000 */
[-C--:B------:R-:W-:Y:S01]  /*46b0*/  @!P0 ISETP.GE.AND P3, PT, R13, R11.reuse, PT ;  /* 0x0000000b0d00820c */ /* 0x080fe20003f66270 */
[----:B------:R-:W-:Y:S03]  /*46c0*/  FFMA.FTZ R6, R6, UR13, -R2 ;  /* 0x0000000d06067c23 */ /* 0x000fe60008010802 */
[----:B------:R-:W-:Y:S04]  /*46d0*/  @!P0 FSEL R7, R7, -INF , !P3 ;  /* 0xff80000007078808 */ /* 0x000fe80005800000 */
[----:B------:R1:W-:Y:S01]  /*46e0*/  MUFU.EX2 R186, R6 ;  /* 0x0000000600ba7308 */ /* 0x0003e20000000800 */
[-C--:B------:R-:W-:Y:S01]  /*46f0*/  @!P0 ISETP.GE.AND P3, PT, R12, R11.reuse, PT ;  /* 0x0000000b0c00820c */ /* 0x080fe20003f66270 */
[----:B------:R-:W-:Y:S08]  /*4700*/  FFMA.FTZ R7, R7, UR13, -R9 ;  /* 0x0000000d07077c23 */ /* 0x000ff00008010809 */
[----:B------:R2:W-:Y:S10]  /*4710*/  MUFU.EX2 R227, R7 ;  /* 0x0000000700e37308 */ /* 0x0005f40000000800 */
[----:B------:R-:W4:Y:S01]  /*4720*/  MUFU.TANH R204, R27 ;  /* 0x0000001b00cc7308 */ /* 0x000f220000002400 */
[----:B-1----:R-:W-:Y:S05]  /*4730*/  FADD.FTZ R6, R239, R222 ;  /* 0x000000deef067221 */ /* 0x002fea0000010000 */
[----:B------:R-:W-:Y:S02]  /*4740*/  @!P0 FSEL R6, R6, -INF , !P3 ;  /* 0xff80000006068808 */ /* 0x000fe40005800000 */
[-C--:B------:R-:W-:Y:S01]  /*4750*/  @!P0 ISETP.GE.AND P3, PT, R13, R10.reuse, PT ;  /* 0x0000000a0d00820c */ /* 0x080fe20003f66270 */
[----:B--2---:R-:W-:Y:S01]  /*4760*/  FADD.FTZ R7, R240, R191 ;  /* 0x000000bff0077221 */ /* 0x004fe20000010000 */
[----:B------:R-:W-:Y:S01]  /*4770*/  FADD.FTZ R13, R238, R220 ;  /* 0x000000dcee0d7221 */ /* 0x000fe20000010000 */
[----:B------:R-:W-:Y:S01]  /*4780*/  FFMA.FTZ R6, R6, UR13, -R9 ;  /* 0x0000000d06067c23 */ /* 0x000fe20008010809 */
[----:B------:R-:W1:Y:S02]  /*4790*/  MUFU.TANH R188, R28 ;  /* 0x0000001c00bc7308 */ /* 0x000e640000002400 */
[----:B------:R-:W-:Y:S02]  /*47a0*/  @!P0 FSEL R7, R7, -INF , !P3 ;  /* 0xff80000007078808 */ /* 0x000fe40005800000 */
[-C--:B------:R-:W-:Y:S03]  /*47b0*/  @!P0 ISETP.GE.AND P3, PT, R12, R10.reuse, PT ;  /* 0x0000000a0c00820c */ /* 0x080fe60003f66270 */
[--C-:B------:R-:W-:Y:S03]  /*47c0*/  FFMA.FTZ R12, R7, UR13, -R8.reuse ;  /* 0x0000000d070c7c23 */ /* 0x100fe60008010808 */
[----:B------:R2:W-:Y:S01]  /*47d0*/  MUFU.EX2 R164, R6 ;  /* 0x0000000600a47308 */ /* 0x0005e20000000800 */
[----:B------:R-:W-:Y:S09]  /*47e0*/  @!P0 IADD3 R7, PT, PT, R0, 0x10, RZ ;  /* 0x0000001000078810 */ /* 0x000ff20007ffe0ff */
[----:B------:R4:W-:Y:S10]  /*47f0*/  MUFU.EX2 R159, R12 ;  /* 0x0000000c009f7308 */ /* 0x0009f40000000800 */
[----:B------:R-:W1:Y:S01]  /*4800*/  MUFU.TANH R190, R29 ;  /* 0x0000001d00be7308 */ /* 0x000e620000002400 */
[----:B--2---:R-:W-:Y:S05]  /*4810*/  FADD.FTZ R6, R239, R189 ;  /* 0x000000bdef067221 */ /* 0x004fea0000010000 */
[----:B------:R-:W-:Y:S02]  /*4820*/  @!P0 FSEL R6, R6, -INF , !P3 ;  /* 0xff80000006068808 */ /* 0x000fe40005800000 */
[-C--:B------:R-:W-:Y:S02]  /*4830*/  @!P0 ISETP.GE.AND P3, PT, R7, R11.reuse, PT ;  /* 0x0000000b0700820c */ /* 0x080fe40003f66270 */
[----:B------:R-:W-:Y:S01]  /*4840*/  MUFU.TANH R218, R33 ;  /* 0x0000002100da7308 */ /* 0x000fe20000002400 */
[--C-:B----4-:R-:W-:Y:S01]  /*4850*/  FFMA.FTZ R12, R6, UR13, -R8.reuse ;  /* 0x0000000d060c7c23 */ /* 0x110fe20008010808 */
[----:B------:R-:W-:Y:S02]  /*4860*/  @!P0 FSEL R13, R13, -INF , !P3 ;  /* 0xff8000000d0d8808 */ /* 0x000fe40005800000 */
[----:B------:R-:W-:Y:S06]  /*4870*/  @!P0 IADD3 R6, PT, PT, R0, 0x11, RZ ;  /* 0x0000001100068810 */ /* 0x000fec0007ffe0ff */
[----:B------:R2:W-:Y:S01]  /*4880*/  MUFU.EX2 R158, R12 ;  /* 0x0000000c009e7308 */ /* 0x0005e20000000800 */
[----:B------:R-:W-:Y:S01]  /*4890*/  FFMA.FTZ R13, R13, UR13, -R9 ;  /* 0x0000000d0d0d7c23 */ /* 0x000fe20008010809 */
[----:B------:R-:W-:Y:S08]  /*48a0*/  @!P0 ISETP.GE.AND P3, PT, R6, R11, PT ;  /* 0x0000000b0600820c */ /* 0x000ff00003f66270 */
[----:B------:R3:W-:Y:S10]  /*48b0*/  MUFU.EX2 R225, R13 ;  /* 0x0000000d00e17308 */ /* 0x0007f40000000800 */
[----:B------:R-:W-:Y:S01]  /*48c0*/  MUFU.TANH R161, R34 ;  /* 0x0000002200a17308 */ /* 0x000fe20000002400 */
[----:B--2---:R-:W-:Y:S05]  /*48d0*/  FADD.FTZ R12, R237, R219 ;  /* 0x000000dbed0c7221 */ /* 0x004fea0000010000 */
[----:B------:R-:W-:Y:S02]  /*48e0*/  @!P0 FSEL R12, R12, -INF , !P3 ;  /* 0xff8000000c0c8808 */ /* 0x000fe40005800000 */
[-C--:B------:R-:W-:Y:S01]  /*48f0*/  @!P0 ISETP.GE.AND P3, PT, R7, R10.reuse, PT ;  /* 0x0000000a0700820c */ /* 0x080fe20003f66270 */
[----:B---3--:R-:W-:Y:S01]  /*4900*/  FADD.FTZ R13, R238, R185 ;  /* 0x000000b9ee0d7221 */ /* 0x008fe20000010000 */
[----:B------:R-:W2:Y:S01]  /*4910*/  MUFU.TANH R216, R32 ;  /* 0x0000002000d87308 */ /* 0x000ea20000002400 */
[----:B------:R-:W-:Y:S03]  /*4920*/  FFMA.FTZ R12, R12, UR13, -R9 ;  /* 0x0000000d0c0c7c23 */ /* 0x000fe60008010809 */
[----:B------:R-:W-:Y:S02]  /*4930*/  @!P0 FSEL R13, R13, -INF , !P3 ;  /* 0xff8000000d0d8808 */ /* 0x000fe40005800000 */
[----:B------:R-:W-:Y:S04]  /*4940*/  @!P0 ISETP.GE.AND P3, PT, R6, R10, PT ;  /* 0x0000000a0600820c */ /* 0x000fe80003f66270 */
[----:B------:R3:W-:Y:S01]  /*4950*/  MUFU.EX2 R224, R12 ;  /* 0x0000000c00e07308 */ /* 0x0007e20000000800 */
[----:B------:R-:W-:Y:S09]  /*4960*/  FFMA.FTZ R13, R13, UR13, -R8 ;  /* 0x0000000d0d0d7c23 */ /* 0x000ff20008010808 */
[----:B------:R4:W-:Y:S10]  /*4970*/  MUFU.EX2 R157, R13 ;  /* 0x0000000d009d7308 */ /* 0x0009f40000000800 */
[----:B------:R-:W2:Y:S01]  /*4980*/  MUFU.TANH R160, R35 ;  /* 0x0000002300a07308 */ /* 0x000ea20000002400 */
[----:B---3--:R-:W-:Y:S05]  /*4990*/  FADD.FTZ R12, R237, R184 ;  /* 0x000000b8ed0c7221 */ /* 0x008fea0000010000 */
[----:B------:R-:W-:Y:S02]  /*49a0*/  @!P0 FSEL R12, R12, -INF , !P3 ;  /* 0xff8000000c0c8808 */ /* 0x000fe40005800000 */
[-C--:B------:R-:W-:Y:S01]  /*49b0*/  @!P0 ISETP.GE.AND P3, PT, R7, R5.reuse, PT ;  /* 0x000000050700820c */ /* 0x080fe20003f66270 */
[----:B----4-:R-:W-:Y:S01]  /*49c0*/  FADD.FTZ R13, R238, R196 ;  /* 0x000000c4ee0d7221 */ /* 0x010fe20000010000 */
[----:B------:R-:W-:Y:S01]  /*49d0*/  MUFU.TANH R198, R30 ;  /* 0x0000001e00c67308 */ /* 0x000fe20000002400 */
[----:B------:R-:W-:Y:S03]  /*49e0*/  FFMA.FTZ R12, R12, UR13, -R8 ;  /* 0x0000000d0c0c7c23 */ /* 0x000fe60008010808 */
[----:B------:R-:W-:Y:S02]  /*49f0*/  @!P0 FSEL R13, R13, -INF , !P3 ;  /* 0xff8000000d0d8808 */ /* 0x000fe40005800000 */
[-C--:B------:R-:W-:Y:S04]  /*4a00*/  @!P0 ISETP.GE.AND P3, PT, R6, R5.reuse, PT ;  /* 0x000000050600820c */ /* 0x080fe80003f66270 */
        /* <DEDUP_REMOVED lines=8> */
[----:B------:R-:W-:Y:S01]  /*4a90*/  FADD.FTZ R7, R237, R204 ;  /* 0x000000cced077221 */ /* 0x000fe20000010000 */
[--C-:B------:R-:W-:Y:S01]  /*4aa0*/  FFMA.FTZ R12, R12, UR13, -R3.reuse ;  /* 0x0000000d0c0c7c23 */ /* 0x100fe20008010803 */
[----:B------:R-:W-:Y:S02]  /*4ab0*/  MUFU.EX2 R171, R14 ;  /* 0x0000000e00ab7308 */ /* 0x000fe40000000800 */
[----:B------:R-:W-:Y:S02]  /*4ac0*/  @!P0 FSEL R13, R13, -INF , !P3 ;  /* 0xff8000000d0d8808 */ /* 0x000fe40005800000 */
[-C--:B------:R-:W-:Y:S02]  /*4ad0*/  @!P0 ISETP.GE.AND P3, PT, R6, R4.reuse, PT ;  /* 0x000000040600820c */ /* 0x080fe40003f66270 */
[----:B------:R-:W-:Y:S01]  /*4ae0*/  @!P0 IADD3 R6, PT, PT, R0, 0x18, RZ ;  /* 0x0000001800068810 */ /* 0x000fe20007ffe0ff */
[--C-:B------:R-:W-:Y:S01]  /*4af0*/  FFMA.FTZ R13, R13, UR13, -R2.reuse ;  /* 0x0000000d0d0d7c23 */ /* 0x100fe20008010802 */
[----:B------:R-:W-:Y:S02]  /*4b00*/  @!P0 FSEL R7, R7, -INF , !P3 ;  /* 0xff80000007078808 */ /* 0x000fe40005800000 */
[----:B------:R1:W-:Y:S01]  /*4b10*/  MUFU.EX2 R166, R12 ;  /* 0x0000000c00a67308 */ /* 0x0003e20000000800 */
[----:B------:R-:W-:Y:S02]  /*4b20*/  @!P0 ISETP.GE.AND P3, PT, R6, R5, PT ;  /* 0x000000050600820c */ /* 0x000fe40003f66270 */
[----:B------:R-:W-:Y:S01]  /*4b30*/  @!P0 IADD3 R0, PT, PT, R0, 0x19, RZ ;  /* 0x0000001900008810 */ /* 0x000fe20007ffe0ff */
[----:B------:R-:W-:Y:S01]  /*4b40*/  FFMA.FTZ R7, R7, UR13, -R2 ;  /* 0x0000000d07077c23 */ /* 0x000fe20008010802 */
[----:B------:R-:W-:Y:S05]  /*4b50*/  @!P0 ISETP.GE.AND P4, PT, R6, R11, PT ;  /* 0x0000000b0600820c */ /* 0x000fea0003f86270 */
[----:B------:R3:W-:Y:S10]  /*4b60*/  MUFU.EX2 R180, R7 ;  /* 0x0000000700b47308 */ /* 0x0007f40000000800 */
[----:B------:R-:W4:Y:S01]  /*4b70*/  MUFU.EX2 R170, R15 ;  /* 0x0000000f00aa7308 */ /* 0x000f220000000800 */
[----:B-1----:R-:W-:Y:S05]  /*4b80*/  FADD.FTZ R12, R236, R188 ;  /* 0x000000bcec0c7221 */ /* 0x002fea0000010000 */
[----:B------:R-:W-:Y:S02]  /*4b90*/  @!P0 FSEL R12, R12, -INF , !P3 ;  /* 0xff8000000c0c8808 */ /* 0x000fe40005800000 */
[----:B------:R-:W-:Y:S01]  /*4ba0*/  @!P0 ISETP.GE.AND P3, PT, R0, R5, PT ;  /* 0x000000050000820c */ /* 0x000fe20003f66270 */
[----:B---3--:R-:W-:Y:S01]  /*4bb0*/  FADD.FTZ R7, R234, R190 ;  /* 0x000000beea077221 */ /* 0x008fe20000010000 */
[----:B------:R-:W-:Y:S01]  /*4bc0*/  MUFU.EX2 R182, R13 ;  /* 0x0000000d00b67308 */ /* 0x000fe20000000800 */
[--C-:B------:R-:W-:Y:S01]  /*4bd0*/  FFMA.FTZ R5, R12, UR13, -R3.reuse ;  /* 0x0000000d0c057c23 */ /* 0x100fe20008010803 */
[----:B--2---:R-:W-:Y:S02]  /*4be0*/  FADD.FTZ R12, R236, R216 ;  /* 0x000000d8ec0c7221 */ /* 0x004fe40000010000 */
[----:B------:R-:W-:Y:S02]  /*4bf0*/  @!P0 FSEL R7, R7, -INF , !P3 ;  /* 0xff80000007078808 */ /* 0x000fe40005800000 */
[----:B------:R-:W-:Y:S04]  /*4c00*/  @!P0 ISETP.GE.AND P3, PT, R0, R11, PT ;  /* 0x0000000b0000820c */ /* 0x000fe80003f66270 */
[----:B------:R1:W-:Y:S01]  /*4c10*/  MUFU.EX2 R165, R5 ;  /* 0x0000000500a57308 */ /* 0x0003e20000000800 */
[----:B------:R-:W-:Y:S01]  /*4c20*/  FFMA.FTZ R3, R7, UR13, -R3 ;  /* 0x0000000d07037c23 */ /* 0x000fe20008010803 */
[----:B------:R-:W-:Y:S01]  /*4c30*/  @!P0 FSEL R12, R12, -INF , !P4 ;  /* 0xff8000000c0c8808 */ /* 0x000fe20006000000 */
[----:B------:R-:W2:Y:S01]  /*4c40*/  LDL R7, [R1+0x4] ;  /* 0x0000040001077983 */ /* 0x000ea20000100800 */
[----:B------:R-:W-:Y:S03]  /*4c50*/  @!P0 ISETP.GE.AND P4, PT, R6, R4, PT ;  /* 0x000000040600820c */ /* 0x000fe60003f86270 */
[----:B------:R-:W-:Y:S03]  /*4c60*/  FFMA.FTZ R12, R12, UR13, -R9 ;  /* 0x0000000d0c0c7c23 */ /* 0x000fe60008010809 */
[----:B------:R3:W-:Y:S10]  /*4c70*/  MUFU.EX2 R162, R3 ;  /* 0x0000000300a27308 */ /* 0x0007f40000000800 */
[----:B------:R-:W-:Y:S01]  /*4c80*/  MUFU.EX2 R223, R12 ;  /* 0x0000000c00df7308 */ /* 0x000fe20000000800 */
[----:B-1----:R-:W-:Y:S01]  /*4c90*/  FADD.FTZ R5, R234, R218 ;  /* 0x000000daea057221 */ /* 0x002fe20000010000 */
[----:B------:R-:W-:Y:S02]  /*4ca0*/  LEA R150, R16, UR4, 0x1 ;  /* 0x0000000410967c11 */ /* 0x000fe4000f8e08ff */
[----:B------:R-:W-:Y:S02]  /*4cb0*/  MOV R16, 0x10 ;  /* 0x0000001000107802 */ /* 0x000fe40000000f00 */
[----:B------:R-:W-:Y:S02]  /*4cc0*/  @!P0 FSEL R5, R5, -INF , !P3 ;  /* 0xff80000005058808 */ /* 0x000fe40005800000 */
[-C--:B------:R-:W-:Y:S01]  /*4cd0*/  @!P0 ISETP.GE.AND P3, PT, R6, R10.reuse, PT ;  /* 0x0000000a0600820c */ /* 0x080fe20003f66270 */
[----:B---3--:R-:W-:Y:S01]  /*4ce0*/  FADD.FTZ R3, R236, R161 ;  /* 0x000000a1ec037221 */ /* 0x008fe20000010000 */
[----:B------:R-:W-:Y:S01]  /*4cf0*/  F2FP.BF16.F32.PACK_AB R6, R243, R231 ;  /* 0x000000e7f306723e */ /* 0x000fe200000010ff */
[----:B------:R-:W-:Y:S01]  /*4d00*/  FFMA.FTZ R9, R5, UR13, -R9 ;  /* 0x0000000d05097c23 */ /* 0x000fe20008010809 */
[C---:B------:R-:W-:Y:S02]  /*4d10*/  IADD3 R5, PT, PT, R150.reuse, 0x19000, RZ ;  /* 0x0001900096057810 */ /* 0x040fe40007ffe0ff */
[----:B------:R-:W-:Y:S01]  /*4d20*/  @!P0 FSEL R3, R3, -INF , !P3 ;  /* 0xff80000003038808 */ /* 0x000fe20005800000 */
[----:B------:R1:W-:Y:S01]  /*4d30*/  STS [R150+0x19000], R6 ;  /* 0x0190000696007388 */ /* 0x0003e20000000800 */
[----:B------:R-:W-:Y:S01]  /*4d40*/  IADD3 R151, PT, PT, R150, 0x19020, RZ ;  /* 0x0001902096977810 */ /* 0x000fe20007ffe0ff */
[----:B------:R-:W3:Y:S01]  /*4d50*/  MUFU.EX2 R226, R9 ;  /* 0x0000000900e27308 */ /* 0x000ee20000000800 */
[----:B------:R-:W-:Y:S01]  /*4d60*/  @P2 IADD3 R151, PT, PT, R5, -0x20, RZ ;  /* 0xffffffe005972810 */ /* 0x000fe20007ffe0ff */
[----:B------:R-:W-:Y:S01]  /*4d70*/  FFMA.FTZ R3, R3, UR13, -R8 ;  /* 0x0000000d03037c23 */ /* 0x000fe20008010808 */
[----:B------:R-:W-:Y:S01]  /*4d80*/  FADD.FTZ R5, R234, R160 ;  /* 0x000000a0ea057221 */ /* 0x000fe20000010000 */
[----:B------:R-:W-:Y:S02]  /*4d90*/  @!P0 ISETP.GE.AND P3, PT, R0, R10, PT ;  /* 0x0000000a0000820c */ /* 0x000fe40003f66270 */
[----:B------:R-:W-:Y:S04]  /*4da0*/  SEL R16, R16, 0xfffffff0, !P1 ;  /* 0xfffffff010107807 */ /* 0x000fe80004800000 */
[----:B------:R4:W-:Y:S01]  /*4db0*/  MUFU.EX2 R155, R3 ;  /* 0x00000003009b7308 */ /* 0x0009e20000000800 */
[----:B------:R-:W-:Y:S02]  /*4dc0*/  @!P0 FSEL R5, R5, -INF , !P3 ;  /* 0xff80000005058808 */ /* 0x000fe40005800000 */
[----:B------:R-:W-:Y:S01]  /*4dd0*/  @!P0 ISETP.GE.AND P3, PT, R0, R4, PT ;  /* 0x000000040000820c */ /* 0x000fe20003f66270 */
[----:B------:R-:W-:Y:S01]  /*4de0*/  FADD.FTZ R0, R234, R197 ;  /* 0x000000c5ea007221 */ /* 0x000fe20000010000 */
[----:B------:R-:W-:Y:S01]  /*4df0*/  F2FP.BF16.F32.PACK_AB R4, R244, R245 ;  /* 0x000000f5f404723e */ /* 0x000fe200000010ff */
[----:B------:R-:W-:Y:S01]  /*4e00*/  FFMA.FTZ R8, R5, UR13, -R8 ;  /* 0x0000000d05087c23 */ /* 0x000fe20008010808 */
[----:B------:R-:W-:Y:S02]  /*4e10*/  IADD3 R153, PT, PT, R16, R150, RZ ;  /* 0x0000009610997210 */ /* 0x000fe40007ffe0ff */
[----:B------:R-:W-:Y:S01]  /*4e20*/  F2FP.BF16.F32.PACK_AB R5, R164, R227 ;  /* 0x000000e3a405723e */ /* 0x000fe200000010ff */
[----:B------:R3:W-:Y:S01]  /*4e30*/  STS [R150+0x19400], R4 ;  /* 0x0194000496007388 */ /* 0x0007e20000000800 */
[----:B------:R-:W-:Y:S01]  /*4e40*/  @!P0 FSEL R0, R0, -INF , !P3 ;  /* 0xff80000000008808 */ /* 0x000fe20005800000 */
[----:B------:R-:W3:Y:S01]  /*4e50*/  MUFU.EX2 R154, R8 ;  /* 0x00000008009a7308 */ /* 0x000ee20000000800 */
[----:B------:R-:W-:Y:S01]  /*4e60*/  IADD3 R152, PT, PT, R16, R151, RZ ;  /* 0x0000009710987210 */ /* 0x000fe20007ffe0ff */
[----:B------:R3:W-:Y:S01]  /*4e70*/  STS [R153+0x19000], R5 ;  /* 0x0190000599007388 */ /* 0x0007e20000000800 */
[----:B----4-:R-:W-:Y:S05]  /*4e80*/  FADD.FTZ R3, R236, R198 ;  /* 0x000000c6ec037221 */ /* 0x010fea0000010000 */
[----:B------:R-:W-:Y:S05]  /*4e90*/  @!P0 FSEL R3, R3, -INF , !P4 ;  /* 0xff80000003038808 */ /* 0x000fea0006000000 */
[--C-:B-1----:R-:W-:Y:S01]  /*4ea0*/  FFMA.FTZ R6, R3, UR13, -R2.reuse ;  /* 0x0000000d03067c23 */ /* 0x102fe20008010802 */
[----:B------:R-:W-:Y:S01]  /*4eb0*/  F2FP.BF16.F32.PACK_AB R3, R158, R159 ;  /* 0x0000009f9e03723e */ /* 0x000fe200000010ff */
[----:B------:R-:W-:Y:S01]  /*4ec0*/  FFMA.FTZ R2, R0, UR13, -R2 ;  /* 0x0000000d00027c23 */ /* 0x000fe20008010802 */
[----:B------:R-:W-:Y:S01]  /*4ed0*/  F2FP.BF16.F32.PACK_AB R0, R186, R187 ;  /* 0x000000bbba00723e */ /* 0x000fe200000010ff */
[----:B------:R-:W-:Y:S02]  /*4ee0*/  MUFU.EX2 R169, R6 ;  /* 0x0000000600a97308 */ /* 0x000fe40000000800 */
[----:B------:R1:W-:Y:S01]  /*4ef0*/  STS [R153+0x19400], R3 ;  /* 0x0194000399007388 */ /* 0x0003e20000000800 */
[----:B---3--:R-:W-:Y:S02]  /*4f00*/  F2FP.BF16.F32.PACK_AB R4, R192, R193 ;  /* 0x000000c1c004723e */ /* 0x008fe400000010ff */
[----:B------:R-:W-:Y:S03]  /*4f10*/  F2FP.BF16.F32.PACK_AB R5, R181, R183 ;  /* 0x000000b7b505723e */ /* 0x000fe600000010ff */
[----:B------:R3:W-:Y:S02]  /*4f20*/  STS [R150+0x1a400], R4 ;  /* 0x01a4000496007388 */ /* 0x0007e40000000800 */
[----:B------:R4:W3:Y:S02]  /*4f30*/  MUFU.EX2 R168, R2 ;  /* 0x0000000200a87308 */ /* 0x0008e40000000800 */
[----:B------:R3:W-:Y:S04]  /*4f40*/  STS [R150+0x1a000], R5 ;  /* 0x01a0000596007388 */ /* 0x0007e80000000800 */
[----:B------:R3:W-:Y:S01]  /*4f50*/  STS [R153+0x1a400], R0 ;  /* 0x01a4000099007388 */ /* 0x0007e20000000800 */
[----:B-1----:R-:W-:Y:S02]  /*4f60*/  F2FP.BF16.F32.PACK_AB R3, R170, R171 ;  /* 0x000000abaa03723e */ /* 0x002fe400000010ff */
[----:B----4-:R-:W-:Y:S03]  /*4f70*/  F2FP.BF16.F32.PACK_AB R2, R226, R223 ;  /* 0x000000dfe202723e */ /* 0x010fe600000010ff */
[----:B------:R1:W-:Y:S01]  /*4f80*/  STS [R153+0x1a000], R3 ;  /* 0x01a0000399007388 */ /* 0x0003e20000000800 */
[----:B---3--:R-:W-:Y:S02]  /*4f90*/  F2FP.BF16.F32.PACK_AB R4, R156, R157 ;  /* 0x0000009d9c04723e */ /* 0x008fe400000010ff */
[----:B------:R-:W-:Y:S03]  /*4fa0*/  F2FP.BF16.F32.PACK_AB R5, R224, R225 ;  /* 0x000000e1e005723e */ /* 0x000fe600000010ff */
[----:B------:R3:W-:Y:S01]  /*4fb0*/  STS [R151+0x400], R4 ;  /* 0x0004000497007388 */ /* 0x0007e20000000800 */
[----:B------:R-:W-:Y:S03]  /*4fc0*/  F2FP.BF16.F32.PACK_AB R0, R154, R155 ;  /* 0x0000009b9a00723e */ /* 0x000fe600000010ff */
[----:B------:R-:W-:Y:S04]  /*4fd0*/  STS [R151], R5 ;  /* 0x0000000597007388 */ /* 0x000fe80000000800 */
[----:B------:R4:W-:Y:S04]  /*4fe0*/  STS [R152], R2 ;  /* 0x0000000298007388 */ /* 0x0009e80000000800 */
[----:B------:R4:W-:Y:S01]  /*4ff0*/  STS [R152+0x400], R0 ;  /* 0x0004000098007388 */ /* 0x0009e20000000800 */
[----:B-1----:R-:W-:Y:S05]  /*5000*/  F2FP.BF16.F32.PACK_AB R3, R166, R167 ;  /* 0x000000a7a603723e */ /* 0x002fea00000010ff */
[----:B------:R1:W-:Y:S01]  /*5010*/  STS [R151+0x1000], R3 ;  /* 0x0010000397007388 */ /* 0x0003e20000000800 */
[----:B---3--:R-:W-:Y:S05]  /*5020*/  F2FP.BF16.F32.PACK_AB R4, R180, R182 ;  /* 0x000000b6b404723e */ /* 0x008fea00000010ff */
[----:B------:R-:W-:Y:S01]  /*5030*/  STS [R151+0x1400], R4 ;  /* 0x0014000497007388 */ /* 0x000fe20000000800 */
[----:B----4-:R-:W-:Y:S02]  /*5040*/  F2FP.BF16.F32.PACK_AB R2, R168, R169 ;  /* 0x000000a9a802723e */ /* 0x010fe400000010ff */
[----:B------:R-:W-:Y:S03]  /*5050*/  LEA R0, R177, UR4, 0x1 ;  /* 0x00000004b1007c11 */ /* 0x000fe6000f8e08ff */
[----:B------:R3:W-:Y:S01]  /*5060*/  STS [R152+0x1400], R2 ;  /* 0x0014000298007388 */ /* 0x0007e20000000800 */
[----:B-1----:R-:W-:Y:S05]  /*5070*/  F2FP.BF16.F32.PACK_AB R3, R162, R165 ;  /* 0x000000a5a203723e */ /* 0x002fea00000010ff */
[----:B------:R-:W-:Y:S04]  /*5080*/  STS [R152+0x1000], R3 ;  /* 0x0010000398007388 */ /* 0x000fe80000000800 */
[----:B------:R-:W-:Y:S01]  /*5090*/  LDSM.16.M88.4 R32, [R0+0x6000] ;  /* 0x006000000020783b */ /* 0x000fe20000000200 */
[----:B---3--:R-:W-:Y:S07]  /*50a0*/  IADD3 R2, PT, PT, R0, R163, RZ ;  /* 0x000000a300027210 */ /* 0x008fee0007ffe0ff */
[----:B------:R-:W-:Y:S08]  /*50b0*/  LDSM.16.M88.4 R28, [R0+0x6800] ;  /* 0x00680000001c783b */ /* 0x000ff00000000200 */
[----:B------:R-:W-:Y:S01]  /*50c0*/  LDSM.16.M88.4 R136, [R2+0x6000] ;  /* 0x006000000288783b */ /* 0x000fe20000000200 */
[----:B--2---:R-:W-:Y:S04]  /*50d0*/  LEA R172, R7, UR4, 0x1 ;  /* 0x0000000407ac7c11 */ /* 0x004fe8000f8e08ff */
[----:B------:R-:W-:Y:S03]  /*50e0*/  IADD3 R174, PT, PT, R163, R172, RZ ;  /* 0x000000aca3ae7210 */ /* 0x000fe60007ffe0ff */
[----:B------:R-:W1:Y:S08]  /*50f0*/  LDSM.16.M88.4 R16, [R172+0xf000] ;  /* 0x00f00000ac10783b */ /* 0x000e700000000200 */
[----:B------:R-:W2:Y:S08]  /*5100*/  LDSM.16.M88.4 R132, [R172+0xf400] ;  /* 0x00f40000ac84783b */ /* 0x000eb00000000200 */
[----:B------:R-:W3:Y:S08]  /*5110*/  LDSM.16.M88.4 R140, [R174+0xf000] ;  /* 0x00f00000ae8c783b */ /* 0x000ef00000000200 */
[----:B------:R-:W-:Y:S01]  /*5120*/  LDSM.16.M88.4 R144, [R172+0x13400] ;  /* 0x01340000ac90783b */ /* 0x000fe20000000200 */
[-C--:B-1----:R-:W-:Y:S08]  /*5130*/  HMMA.16816.F32.BF16 R4, R32, R16.reuse, RZ ;  /* 0x000000102004723c */ /* 0x082ff000000418ff */
[C---:B------:R-:W-:Y:S08]  /*5140*/  HMMA.16816.F32.BF16 R8, R28.reuse, R16, RZ ;  /* 0x000000101c08723c */ /* 0x040ff000000418ff */
[-C--:B------:R-:W-:Y:S08]  /*5150*/  HMMA.16816.F32.BF16 R12, R28, R18.reuse, RZ ;  /* 0x000000121c0c723c */ /* 0x080ff000000418ff */
[C---:B------:R-:W-:Y:S08]  /*5160*/  HMMA.16816.F32.BF16 R16, R32.reuse, R18, RZ ;  /* 0x000000122010723c */ /* 0x040ff000000418ff */
[-C--:B--2---:R-:W-:Y:S08]  /*5170*/  HMMA.16816.F32.BF16 R20, R32, R132.reuse, RZ ;  /* 0x000000842014723c */ /* 0x084ff000000418ff */
[C---:B------:R-:W-:Y:S08]  /*5180*/  HMMA.16816.F32.BF16 R24, R28.reuse, R132, RZ ;  /* 0x000000841c18723c */ /* 0x040ff000000418ff */
[-C--:B------:R-:W-:Y:S08]  /*5190*/  HMMA.16816.F32.BF16 R28, R28, R134.reuse, RZ ;  /* 0x000000861c1c723c */ /* 0x080ff000000418ff */
[----:B------:R-:W-:Y:S01]  /*51a0*/  HMMA.16816.F32.BF16 R32, R32, R134, RZ ;  /* 0x000000862020723c */ /* 0x000fe200000418ff */
[----:B------:R-:W1:Y:S07]  /*51b0*/  LDSM.16.M88.4 R132, [R2+0x6800] ;  /* 0x006800000284783b */ /* 0x000e6e0000000200 */
[-C--:B---3--:R-:W-:Y:S08]  /*51c0*/  HMMA.16816.F32.BF16 R4, R136, R140.reuse, R4 ;  /* 0x0000008c8804723c */ /* 0x088ff00000041804 */
        /* <DEDUP_REMOVED lines=34> */
[----:B------:R2:W3:Y:S02]  /*53f0*/  LDSM.16.M88.4 R140, [R0+0x8800] ;  /* 0x00880000008c783b */ /* 0x0004e40000000200 */
[----:B--2---:R-:W-:Y:S04]  /*5400*/  FFMA.FTZ R0, -R229, R229, 1 ;  /* 0x3f800000e5007423 */ /* 0x004fe800000101e5 */
[----:B------:R-:W-:Y:S01]  /*5410*/  FMUL.FTZ R0, R0, UR14 ;  /* 0x0000000e00007c20 */ /* 0x000fe20008410000 */
[-C--:B-1----:R-:W-:Y:S08]  /*5420*/  HMMA.16816.F32.BF16 R4, R136, R132.reuse, R4 ;  /* 0x000000848804723c */ /* 0x082ff00000041804 */
[C---:B---3--:R-:W-:Y:S01]  /*5430*/  HMMA.16816.F32.BF16 R8, R140.reuse, R132, R8 ;  /* 0x000000848c08723c */ /* 0x048fe20000041808 */
[----:B------:R-:W-:Y:S02]  /*5440*/  MOV R132, UR10 ;  /* 0x0000000a00847c02 */ /* 0x000fe40008000f00 */
[----:B------:R-:W-:Y:S02]  /*5450*/  MOV R133, UR11 ;  /* 0x0000000b00857c02 */ /* 0x000fe40008000f00 */
[C---:B------:R-:W-:Y:S03]  /*5460*/  LEA R148, P0, R230.reuse, R132, 0x2 ;  /* 0x00000084e6947211 */ /* 0x040fe600078010ff */
[-C--:B------:R-:W-:Y:S03]  /*5470*/  HMMA.16816.F32.BF16 R12, R140, R134.reuse, R12 ;  /* 0x000000868c0c723c */ /* 0x080fe6000004180c */
[----:B------:R-:W-:Y:S05]  /*5480*/  LEA.HI.X R149, R230, R133, RZ, 0x2, P0 ;  /* 0x00000085e6957211 */ /* 0x000fea00000f14ff */
[C---:B------:R-:W-:Y:S01]  /*5490*/  HMMA.16816.F32.BF16 R16, R136.reuse, R134, R16 ;  /* 0x000000868810723c */ /* 0x040fe20000041810 */
[----:B------:R-:W-:Y:S07]  /*54a0*/  LDSM.16.M88.4 R132, [R2+0x8000] ;  /* 0x008000000284783b */ /* 0x000fee0000000200 */
[-C--:B------:R-:W-:Y:S08]  /*54b0*/  HMMA.16816.F32.BF16 R20, R136, R144.reuse, R20 ;  /* 0x000000908814723c */ /* 0x080ff00000041814 */
[C---:B------:R-:W-:Y:S01]  /*54c0*/  HMMA.16816.F32.BF16 R24, R140.reuse, R144, R24 ;  /* 0x000000908c18723c */ /* 0x040fe20000041818 */
[----:B------:R-:W2:Y:S04]  /*54d0*/  LDG.E R145, desc[UR38][R148.64] ;  /* 0x0000002694917981 */ /* 0x000ea8000c1e1900 */
[----:B------:R-:W3:Y:S03]  /*54e0*/  LDG.E R144, desc[UR38][R148.64+0x20] ;  /* 0x0000202694907981 */ /* 0x000ee6000c1e1900 */
[-C--:B------:R-:W-:Y:S01]  /*54f0*/  HMMA.16816.F32.BF16 R28, R140, R146.reuse, R28 ;  /* 0x000000928c1c723c */ /* 0x080fe2000004181c */
[----:B------:R1:W-:Y:S07]  /*5500*/  LDSM.16.M88.4 R140, [R2+0x8800] ;  /* 0x00880000028c783b */ /* 0x0003ee0000000200 */
[----:B------:R-:W-:Y:S01]  /*5510*/  HMMA.16816.F32.BF16 R32, R136, R146, R32 ;  /* 0x000000928820723c */ /* 0x000fe20000041820 */
[----:B------:R-:W4:Y:S08]  /*5520*/  LDSM.16.M88.4 R136, [R174+0x13000] ;  /* 0x01300000ae88783b */ /* 0x000f300000000200 */
[----:B-1----:R-:W5:Y:S01]  /*5530*/  LDG.E R2, desc[UR38][R148.64+0xa0] ;  /* 0x0000a02694027981 */ /* 0x002f62000c1e1900 */
[-C--:B----4-:R-:W-:Y:S08]  /*5540*/  HMMA.16816.F32.BF16 R4, R132, R136.reuse, R4 ;  /* 0x000000888404723c */ /* 0x090ff00000041804 */
        /* <DEDUP_REMOVED lines=8> */
[----:B------:R-:W-:Y:S04]  /*55d0*/  FFMA.FTZ R132, -R219, R219, 1 ;  /* 0x3f800000db847423 */ /* 0x000fe800000101db */
[----:B------:R-:W-:Y:S01]  /*55e0*/  FMUL.FTZ R132, R132, UR14 ;  /* 0x0000000e84847c20 */ /* 0x000fe20008410000 */
[C---:B--2---:R-:W-:Y:S01]  /*55f0*/  FADD.FTZ R4, -R145.reuse, R4 ;  /* 0x0000000491047221 */ /* 0x044fe20000010100 */
[C---:B------:R-:W-:Y:S01]  /*5600*/  FADD.FTZ R3, -R145.reuse, R5 ;  /* 0x0000000591037221 */ /* 0x040fe20000010100 */
[----:B------:R-:W-:Y:S01]  /*5610*/  FFMA.FTZ R5, -R228, R228, 1 ;  /* 0x3f800000e4057423 */ /* 0x000fe200000101e4 */
[----:B------:R-:W-:Y:S01]  /*5620*/  FADD.FTZ R133, -R145, R17 ;  /* 0x0000001191857221 */ /* 0x000fe20000010100 */
[----:B------:R-:W-:Y:S01]  /*5630*/  FMUL.FTZ R146, R231, R4 ;  /* 0x00000004e7927220 */ /* 0x000fe20000410000 */
[----:B------:R-:W-:Y:S01]  /*5640*/  FMUL.FTZ R3, R243, R3 ;  /* 0x00000003f3037220 */ /* 0x000fe20000410000 */
[----:B------:R1:W5:Y:S01]  /*5650*/  LDG.E R4, desc[UR38][R148.64+0x80] ;  /* 0x0000802694047981 */ /* 0x000362000c1e1900 */
[----:B------:R-:W-:Y:S01]  /*5660*/  FMUL.FTZ R5, R5, UR14 ;  /* 0x0000000e05057c20 */ /* 0x000fe20008410000 */
[----:B------:R-:W-:Y:S01]  /*5670*/  FMUL.FTZ R133, R164, R133 ;  /* 0x00000085a4857220 */ /* 0x000fe20000410000 */
[----:B------:R-:W-:Y:S01]  /*5680*/  SHF.R.U32.HI R164, RZ, 0x1, R179 ;  /* 0x00000001ffa47819 */ /* 0x000fe200000116b3 */
[----:B------:R-:W-:Y:S01]  /*5690*/  FADD.FTZ R16, -R145, R16 ;  /* 0x0000001091107221 */ /* 0x000fe20000010100 */
[----:B------:R-:W-:Y:S01]  /*56a0*/  FMUL.FTZ R5, R5, R3 ;  /* 0x0000000305057220 */ /* 0x000fe20000410000 */
[----:B------:R-:W-:Y:S01]  /*56b0*/  FADD.FTZ R134, -R145, R20 ;  /* 0x0000001491867221 */ /* 0x000fe20000010100 */
[----:B------:R-:W-:Y:S01]  /*56c0*/  LOP3.LUT R3, R164, 0x30, RZ, 0xc0, !PT ;  /* 0x00000030a4037812 */ /* 0x000fe200078ec0ff */
[----:B------:R-:W-:Y:S01]  /*56d0*/  FMUL.FTZ R17, R0, R146 ;  /* 0x0000009200117220 */ /* 0x000fe20000410000 */
[----:B------:R-:W-:Y:S01]  /*56e0*/  FFMA.FTZ R20, -R221, R221, 1 ;  /* 0x3f800000dd147423 */ /* 0x000fe200000101dd */
[----:B------:R-:W-:Y:S01]  /*56f0*/  FMUL.FTZ R0, R227, R16 ;  /* 0x00000010e3007220 */ /* 0x000fe20000410000 */
[----:B------:R-:W-:Y:S01]  /*5700*/  FADD.FTZ R21, -R145, R21 ;  /* 0x0000001591157221 */ /* 0x000fe20000010100 */
[----:B------:R-:W-:Y:S01]  /*5710*/  LOP3.LUT R3, R3, 0x8, R179, 0xf8, !PT ;  /* 0x0000000803037812 */ /* 0x000fe200078ef8b3 */
[----:B------:R-:W-:Y:S01]  /*5720*/  FFMA.FTZ R16, -R222, R222, 1 ;  /* 0x3f800000de107423 */ /* 0x000fe200000101de */
[----:B------:R-:W-:Y:S01]  /*5730*/  FMUL.FTZ R20, R20, UR14 ;  /* 0x0000000e14147c20 */ /* 0x000fe20008410000 */
[----:B------:R-:W-:Y:S01]  /*5740*/  FMUL.FTZ R135, R224, R21 ;  /* 0x00000015e0877220 */ /* 0x000fe20000410000 */
[----:B------:R-:W-:Y:S01]  /*5750*/  FFMA.FTZ R21, -R220, R220, 1 ;  /* 0x3f800000dc157423 */ /* 0x000fe200000101dc */
[----:B------:R-:W-:Y:S01]  /*5760*/  FMUL.FTZ R16, R16, UR14 ;  /* 0x0000000e10107c20 */ /* 0x000fe20008410000 */
[----:B------:R-:W-:Y:S01]  /*5770*/  FMUL.FTZ R20, R20, R0 ;  /* 0x0000000014147220 */ /* 0x000fe20000410000 */
[----:B------:R-:W-:Y:S01]  /*5780*/  FMUL.FTZ R134, R225, R134 ;  /* 0x00000086e1867220 */ /* 0x000fe20000410000 */
[----:B------:R-:W-:Y:S01]  /*5790*/  FMUL.FTZ R21, R21, UR14 ;  /* 0x0000000e15157c20 */ /* 0x000fe20008410000 */
[----:B------:R-:W-:Y:S01]  /*57a0*/  FMUL.FTZ R16, R16, R133 ;  /* 0x0000008510107220 */ /* 0x000fe20000410000 */
[----:B------:R-:W-:Y:S01]  /*57b0*/  F2FP.BF16.F32.PACK_AB R5, R5, R17 ;  /* 0x000000110505723e */ /* 0x000fe200000010ff */
[----:B---3--:R-:W-:Y:S01]  /*57c0*/  FADD.FTZ R7, -R144, R7 ;  /* 0x0000000790077221 */ /* 0x008fe20000010100 */
[----:B------:R-:W-:Y:S01]  /*57d0*/  FMUL.FTZ R17, R21, R134 ;  /* 0x0000008615117220 */ /* 0x000fe20000410000 */
[----:B-1----:R-:W-:Y:S01]  /*57e0*/  SHF.L.U32 R148, R179, 0x6, RZ ;  /* 0x00000006b3947819 */ /* 0x002fe200000006ff */
[----:B------:R-:W-:Y:S01]  /*57f0*/  FFMA.FTZ R21, -R216, R216, 1 ;  /* 0x3f800000d8157423 */ /* 0x000fe200000101d8 */
[----:B------:R-:W-:Y:S01]  /*5800*/  F2FP.BF16.F32.PACK_AB R16, R16, R20 ;  /* 0x000000141010723e */ /* 0x000fe200000010ff */
[----:B------:R-:W-:Y:S01]  /*5810*/  FADD.FTZ R20, -R145, R32 ;  /* 0x0000002091147221 */ /* 0x000fe20000010100 */
[----:B------:R-:W-:Y:S01]  /*5820*/  LOP3.LUT R3, R3, 0x1c0, R148, 0xf8, !PT ;  /* 0x000001c003037812 */ /* 0x000fe200078ef894 */
[----:B------:R-:W-:Y:S01]  /*5830*/  FMUL.FTZ R21, R21, UR14 ;  /* 0x0000000e15157c20 */ /* 0x000fe20008410000 */
[----:B------:R-:W-:Y:S01]  /*5840*/  LOP3.LUT R0, R148, 0x400, RZ, 0xc0, !PT ;  /* 0x0000040094007812 */ /* 0x000fe200078ec0ff */
[----:B------:R-:W-:Y:S01]  /*5850*/  FADD.FTZ R33, -R145, R33 ;  /* 0x0000002191217221 */ /* 0x000fe20000010100 */
[----:B------:R-:W-:Y:S01]  /*5860*/  LOP3.LUT R3, R3, 0x38, R178, 0x78, !PT ;  /* 0x0000003803037812 */ /* 0x000fe200078e78b2 */
[----:B------:R-:W-:Y:S02]  /*5870*/  FADD.FTZ R6, -R144, R6 ;  /* 0x0000000690067221 */ /* 0x000fe40000010100 */
[----:B------:R-:W-:Y:S01]  /*5880*/  FMUL.FTZ R33, R226, R33 ;  /* 0x00000021e2217220 */ /* 0x000fe20000410000 */
[----:B------:R-:W-:Y:S01]  /*5890*/  LEA R3, R3, R0, 0x1 ;  /* 0x0000000003037211 */ /* 0x000fe200078e08ff */
[----:B------:R-:W-:Y:S01]  /*58a0*/  FMUL.FTZ R0, R132, R135 ;  /* 0x0000008784007220 */ /* 0x000fe20000410000 */
[----:B------:R-:W-:Y:S04]  /*58b0*/  FMUL.FTZ R6, R245, R6 ;  /* 0x00000006f5067220 */ /* 0x000fe80000410000 */
[----:B------:R-:W-:Y:S01]  /*58c0*/  F2FP.BF16.F32.PACK_AB R32, R0, R17 ;  /* 0x000000110020723e */ /* 0x000fe200000010ff */
[----:B------:R-:W-:Y:S01]  /*58d0*/  FMUL.FTZ R0, R223, R20 ;  /* 0x00000014df007220 */ /* 0x000fe20000410000 */
[----:B------:R-:W-:Y:S01]  /*58e0*/  FFMA.FTZ R20, -R218, R218, 1 ;  /* 0x3f800000da147423 */ /* 0x000fe200000101da */
[----:B------:R-:W-:Y:S02]  /*58f0*/  FFMA.FTZ R17, -R233, R233, 1 ;  /* 0x3f800000e9117423 */ /* 0x000fe400000101e9 */
[----:B------:R-:W-:Y:S01]  /*5900*/  FMUL.FTZ R21, R21, R0 ;  /* 0x0000000015157220 */ /* 0x000fe20000410000 */
[----:B------:R-:W-:Y:S01]  /*5910*/  FMUL.FTZ R0, R244, R7 ;  /* 0x00000007f4007220 */ /* 0x000fe20000410000 */
[----:B------:R-:W-:Y:S01]  /*5920*/  FFMA.FTZ R7, -R232, R232, 1 ;  /* 0x3f800000e8077423 */ /* 0x000fe200000101e8 */
[----:B------:R-:W-:Y:S01]  /*5930*/  FMUL.FTZ R20, R20, UR14 ;  /* 0x0000000e14147c20 */ /* 0x000fe20008410000 */
[----:B------:R-:W-:Y:S02]  /*5940*/  FMUL.FTZ R17, R17, UR14 ;  /* 0x0000000e11117c20 */ /* 0x000fe40008410000 */
[----:B------:R-:W-:Y:S01]  /*5950*/  FMUL.FTZ R7, R7, UR14 ;  /* 0x0000000e07077c20 */ /* 0x000fe20008410000 */
[----:B------:R-:W-:Y:S01]  /*5960*/  FMUL.FTZ R20, R20, R33 ;  /* 0x0000002114147220 */ /* 0x000fe20000410000 */
[----:B------:R-:W-:Y:S02]  /*5970*/  FMUL.FTZ R17, R17, R6 ;  /* 0x0000000611117220 */ /* 0x000fe40000410000 */
[----:B------:R-:W-:Y:S01]  /*5980*/  FMUL.FTZ R7, R7, R0 ;  /* 0x0000000007077220 */ /* 0x000fe20000410000 */
[----:B------:R-:W-:Y:S06]  /*5990*/  BRA.U !UP0, `(.L_x_845) ;  /* 0x00000001088c7547 */ /* 0x000fec000b800000 */
        /* <DEDUP_REMOVED lines=12> */
[----:B------:R-:W-:Y:S02]  /*5a60*/  IMAD.MOV.U32 R214, RZ, RZ, R6 ;  /* 0x000000ffffd67224 */ /* 0x000fe400078e0006 */
[----:B------:R-:W-:Y:S02]  /*5a70*/  VIADD R194, R194, UR12 ;  /* 0x0000000cc2c27c36 */ /* 0x000fe40008000000 */
[----:B------:R-:W-:Y:S02]  /*5a80*/  IMAD.MOV.U32 R215, RZ, RZ, R0 ;  /* 0x000000ffffd77224 */ /* 0x000fe400078e0000 */
[----:B------:R-:W-:Y:S03]  /*5a90*/  VIADD R175, R175, UR12 ;  /* 0x0000000cafaf7c36 */ /* 0x000fe60008000000 */
        /* <DEDUP_REMOVED lines=19> */
.L_x_845:
[----:B------:R2:W-:Y:S01]  /*5bd0*/  STS [R150+0x15000], R5 ;  /* 0x0150000596007388 */ /* 0x0005e20000000800 */
[C---:B------:R-:W-:Y:S01]  /*5be0*/  FADD.FTZ R18, -R144.reuse, R18 ;  /* 0x0000001290127221 */ /* 0x040fe20000010100 */
[----:B------:R-:W-:Y:S01]  /*5bf0*/  FADD.FTZ R19, -R144, R19 ;  /* 0x0000001390137221 */ /* 0x000fe20000010100 */
[----:B------:R-:W-:Y:S01]  /*5c00*/  F2FP.BF16.F32.PACK_AB R21, R20, R21 ;  /* 0x000000151415723e */ /* 0x000fe200000010ff */
[----:B------:R-:W-:Y:S01]  /*5c10*/  FADD.FTZ R0, -R144, R23 ;  /* 0x0000001790007221 */ /* 0x000fe20000010100 */
[----:B------:R-:W-:Y:S01]  /*5c20*/  FFMA.FTZ R6, -R184, R184, 1 ;  /* 0x3f800000b8067423 */ /* 0x000fe200000101b8 */
[----:B------:R-:W-:Y:S01]  /*5c30*/  FMUL.FTZ R20, R159, R18 ;  /* 0x000000129f147220 */ /* 0x000fe20000410000 */
[----:B------:R-:W-:Y:S01]  /*5c40*/  FFMA.FTZ R18, -R191, R191, 1 ;  /* 0x3f800000bf127423 */ /* 0x000fe200000101bf */
[----:B------:R-:W-:Y:S01]  /*5c50*/  FMUL.FTZ R19, R158, R19 ;  /* 0x000000139e137220 */ /* 0x000fe20000410000 */
[----:B------:R-:W-:Y:S01]  /*5c60*/  FADD.FTZ R22, -R144, R22 ;  /* 0x0000001690167221 */ /* 0x000fe20000010100 */
[----:B------:R-:W-:Y:S01]  /*5c70*/  FMUL.FTZ R0, R156, R0 ;  /* 0x000000009c007220 */ /* 0x000fe20000410000 */
[----:B------:R-:W-:Y:S01]  /*5c80*/  FMUL.FTZ R6, R6, UR14 ;  /* 0x0000000e06067c20 */ /* 0x000fe20008410000 */
[----:B------:R-:W-:Y:S01]  /*5c90*/  FMUL.FTZ R18, R18, UR14 ;  /* 0x0000000e12127c20 */ /* 0x000fe20008410000 */
[----:B------:R-:W-:Y:S01]  /*5ca0*/  FMUL.FTZ R22, R157, R22 ;  /* 0x000000169d167220 */ /* 0x000fe20000410000 */
[C---:B-----5:R-:W-:Y:S01]  /*5cb0*/  FADD.FTZ R8, -R4.reuse, R8 ;  /* 0x0000000804087221 */ /* 0x060fe20000010100 */
[----:B------:R-:W-:Y:S01]  /*5cc0*/  FADD.FTZ R9, -R4, R9 ;  /* 0x0000000904097221 */ /* 0x000fe20000010100 */
[----:B------:R-:W-:Y:S01]  /*5cd0*/  FMUL.FTZ R20, R18, R20 ;  /* 0x0000001412147220 */ /* 0x000fe20000410000 */
[C---:B------:R-:W-:Y:S01]  /*5ce0*/  FADD.FTZ R34, -R144.reuse, R34 ;  /* 0x0000002290227221 */ /* 0x040fe20000010100 */
[----:B------:R-:W-:Y:S01]  /*5cf0*/  FMUL.FTZ R18, R183, R8 ;  /* 0x00000008b7127220 */ /* 0x000fe20000410000 */
[----:B------:R-:W-:Y:S01]  /*5d00*/  FFMA.FTZ R8, -R205, R205, 1 ;  /* 0x3f800000cd087423 */ /* 0x000fe200000101cd */
[----:B------:R-:W-:Y:S01]  /*5d10*/  FADD.FTZ R35, -R144, R35 ;  /* 0x0000002390237221 */ /* 0x000fe20000010100 */
[----:B------:R-:W-:Y:S01]  /*5d20*/  FMUL.FTZ R34, R155, R34 ;  /* 0x000000229b227220 */ /* 0x000fe20000410000 */
[----:B------:R-:W-:Y:S01]  /*5d30*/  FADD.FTZ R12, -R4, R12 ;  /* 0x0000000c040c7221 */ /* 0x000fe20000010100 */
[----:B------:R-:W-:Y:S01]  /*5d40*/  FMUL.FTZ R8, R8, UR14 ;  /* 0x0000000e08087c20 */ /* 0x000fe20008410000 */
[----:B------:R-:W-:Y:S01]  /*5d50*/  FMUL.FTZ R35, R154, R35 ;  /* 0x000000239a237220 */ /* 0x000fe20000410000 */
[----:B--2---:R-:W-:Y:S01]  /*5d60*/  F2FP.BF16.F32.PACK_AB R5, R7, R17 ;  /* 0x000000110705723e */ /* 0x004fe200000010ff */
[----:B------:R-:W-:Y:S01]  /*5d70*/  FFMA.FTZ R17, -R189, R189, 1 ;  /* 0x3f800000bd117423 */ /* 0x000fe200000101bd */
[----:B------:R-:W-:Y:S01]  /*5d80*/  FFMA.FTZ R7, -R185, R185, 1 ;  /* 0x3f800000b9077423 */ /* 0x000fe200000101b9 */
[----:B------:R-:W-:Y:S01]  /*5d90*/  FMUL.FTZ R12, R171, R12 ;  /* 0x0000000cab0c7220 */ /* 0x000fe20000410000 */
[C---:B------:R-:W-:Y:S01]  /*5da0*/  FADD.FTZ R25, -R4.reuse, R25 ;  /* 0x0000001904197221 */ /* 0x040fe20000010100 */
[----:B------:R-:W-:Y:S01]  /*5db0*/  FMUL.FTZ R17, R17, UR14 ;  /* 0x0000000e11117c20 */ /* 0x000fe20008410000 */
[----:B------:R2:W-:Y:S01]  /*5dc0*/  STS [R150+0x15400], R5 ;  /* 0x0154000596007388 */ /* 0x0005e20000000800 */
[----:B------:R-:W-:Y:S01]  /*5dd0*/  FMUL.FTZ R7, R7, UR14 ;  /* 0x0000000e07077c20 */ /* 0x000fe20008410000 */
[----:B------:R-:W-:Y:S01]  /*5de0*/  FADD.FTZ R29, -R4, R29 ;  /* 0x0000001d041d7221 */ /* 0x000fe20000010100 */
[----:B------:R-:W-:Y:S01]  /*5df0*/  FMUL.FTZ R19, R17, R19 ;  /* 0x0000001311137220 */ /* 0x000fe20000410000 */
[----:B------:R-:W-:Y:S01]  /*5e00*/  FMUL.FTZ R17, R6, R0 ;  /* 0x0000000006117220 */ /* 0x000fe20000410000 */
[----:B------:R-:W-:Y:S01]  /*5e10*/  FFMA.FTZ R6, -R161, R161, 1 ;  /* 0x3f800000a1067423 */ /* 0x000fe200000101a1 */
[----:B------:R-:W-:Y:S01]  /*5e20*/  FFMA.FTZ R0, -R160, R160, 1 ;  /* 0x3f800000a0007423 */ /* 0x000fe200000101a0 */
[----:B------:R-:W-:Y:S01]  /*5e30*/  FMUL.FTZ R22, R7, R22 ;  /* 0x0000001607167220 */ /* 0x000fe20000410000 */
[----:B------:R-:W-:Y:S01]  /*5e40*/  STS [R153+0x15000], R16 ;  /* 0x0150001099007388 */ /* 0x000fe20000000800 */
[----:B------:R-:W-:Y:S01]  /*5e50*/  FMUL.FTZ R7, R6, UR14 ;  /* 0x0000000e06077c20 */ /* 0x000fe20008410000 */
[----:B------:R-:W-:Y:S01]  /*5e60*/  FMUL.FTZ R6, R0, UR14 ;  /* 0x0000000e00067c20 */ /* 0x000fe20008410000 */
[----:B------:R-:W-:Y:S01]  /*5e70*/  F2FP.BF16.F32.PACK_AB R0, R19, R20 ;  /* 0x000000141300723e */ /* 0x000fe200000010ff */
[----:B------:R-:W-:Y:S01]  /*5e80*/  FADD.FTZ R24, -R4, R24 ;  /* 0x0000001804187221 */ /* 0x000fe20000010100 */
[----:B------:R-:W-:Y:S01]  /*5e90*/  FMUL.FTZ R34, R7, R34 ;  /* 0x0000002207227220 */ /* 0x000fe20000410000 */
[----:B------:R-:W-:Y:S01]  /*5ea0*/  FMUL.FTZ R35, R6, R35 ;  /* 0x0000002306237220 */ /* 0x000fe20000410000 */
[----:B------:R-:W-:Y:S01]  /*5eb0*/  FFMA.FTZ R7, -R202, R202, 1 ;  /* 0x3f800000ca077423 */ /* 0x000fe200000101ca */
[----:B------:R3:W-:Y:S01]  /*5ec0*/  STS [R153+0x15400], R0 ;  /* 0x0154000099007388 */ /* 0x0007e20000000800 */
[----:B------:R-:W-:Y:S01]  /*5ed0*/  FFMA.FTZ R6, -R199, R199, 1 ;  /* 0x3f800000c7067423 */ /* 0x000fe200000101c7 */
[----:B------:R-:W-:Y:S01]  /*5ee0*/  FADD.FTZ R28, -R4, R28 ;  /* 0x0000001c041c7221 */ /* 0x000fe20000010100 */
[----:B------:R-:W-:Y:S01]  /*5ef0*/  FMUL.FTZ R7, R7, UR14 ;  /* 0x0000000e07077c20 */ /* 0x000fe20008410000 */
[----:B------:R-:W-:Y:S01]  /*5f00*/  FMUL.FTZ R29, R162, R29 ;  /* 0x0000001da21d7220 */ /* 0x000fe20000410000 */
[----:B------:R-:W-:Y:S01]  /*5f10*/  FMUL.FTZ R6, R6, UR14 ;  /* 0x0000000e06067c20 */ /* 0x000fe20008410000 */
[----:B------:R-:W-:Y:S01]  /*5f20*/  FMUL.FTZ R28, R165, R28 ;  /* 0x0000001ca51c7220 */ /* 0x000fe20000410000 */
[----:B------:R-:W-:Y:S01]  /*5f30*/  FMUL.FTZ R24, R167, R24 ;  /* 0x00000018a7187220 */ /* 0x000fe20000410000 */
[----:B------:R-:W-:Y:S01]  /*5f40*/  FADD.FTZ R10, -R2, R10 ;  /* 0x0000000a020a7221 */ /* 0x000fe20000010100 */
[----:B--2---:R-:W-:Y:S01]  /*5f50*/  FADD.FTZ R5, -R4, R13 ;  /* 0x0000000d04057221 */ /* 0x004fe20000010100 */
[----:B------:R-:W-:Y:S01]  /*5f60*/  FMUL.FTZ R13, R181, R9 ;  /* 0x00000009b50d7220 */ /* 0x000fe20000410000 */
[----:B------:R-:W-:Y:S01]  /*5f70*/  FFMA.FTZ R9, -R206, R206, 1 ;  /* 0x3f800000ce097423 */ /* 0x000fe200000101ce */
[----:B------:R-:W-:Y:S01]  /*5f80*/  FFMA.FTZ R4, -R195, R195, 1 ;  /* 0x3f800000c3047423 */ /* 0x000fe200000101c3 */
[----:B------:R-:W-:Y:S01]  /*5f90*/  FMUL.FTZ R5, R170, R5 ;  /* 0x00000005aa057220 */ /* 0x000fe20000410000 */
[----:B------:R-:W-:Y:S01]  /*5fa0*/  FMUL.FTZ R13, R8, R13 ;  /* 0x0000000d080d7220 */ /* 0x000fe20000410000 */
[----:B------:R-:W-:Y:S01]  /*5fb0*/  FMUL.FTZ R9, R9, UR14 ;  /* 0x0000000e09097c20 */ /* 0x000fe20008410000 */
[----:B------:R-:W-:Y:S01]  /*5fc0*/  FMUL.FTZ R8, R4, UR14 ;  /* 0x0000000e04087c20 */ /* 0x000fe20008410000 */
[----:B------:R-:W-:Y:S01]  /*5fd0*/  FMUL.FTZ R5, R6, R5 ;  /* 0x0000000506057220 */ /* 0x000fe20000410000 */
[----:B------:R-:W-:Y:S01]  /*5fe0*/  FFMA.FTZ R4, -R190, R190, 1 ;  /* 0x3f800000be047423 */ /* 0x000fe200000101be */
[----:B------:R-:W-:Y:S01]  /*5ff0*/  FMUL.FTZ R18, R9, R18 ;  /* 0x0000001209127220 */ /* 0x000fe20000410000 */
[----:B------:R-:W-:Y:S01]  /*6000*/  FMUL.FTZ R9, R7, R12 ;  /* 0x0000000c07097220 */ /* 0x000fe20000410000 */
[----:B------:R-:W-:Y:S01]  /*6010*/  FFMA.FTZ R6, -R196, R196, 1 ;  /* 0x3f800000c4067423 */ /* 0x000fe200000101c4 */
[----:B------:R-:W-:Y:S01]  /*6020*/  FMUL.FTZ R4, R4, UR14 ;  /* 0x0000000e04047c20 */ /* 0x000fe20008410000 */
[----:B------:R-:W-:Y:S01]  /*6030*/  FADD.FTZ R11, -R2, R11 ;  /* 0x0000000b020b7221 */ /* 0x000fe20000010100 */
[----:B------:R-:W-:Y:S01]  /*6040*/  FMUL.FTZ R10, R193, R10 ;  /* 0x0000000ac10a7220 */ /* 0x000fe20000410000 */
[----:B---3--:R-:W-:Y:S01]  /*6050*/  F2FP.BF16.F32.PACK_AB R0, R13, R18 ;  /* 0x000000120d00723e */ /* 0x008fe200000010ff */
[----:B------:R-:W-:Y:S01]  /*6060*/  FMUL.FTZ R7, R4, R29 ;  /* 0x0000001d04077220 */ /* 0x000fe20000410000 */
[----:B------:R-:W-:Y:S01]  /*6070*/  F2FP.BF16.F32.PACK_AB R9, R5, R9 ;  /* 0x000000090509723e */ /* 0x000fe200000010ff */
[----:B------:R-:W-:Y:S01]  /*6080*/  FFMA.FTZ R5, -R188, R188, 1 ;  /* 0x3f800000bc057423 */ /* 0x000fe200000101bc */
[----:B------:R-:W-:Y:S01]  /*6090*/  FMUL.FTZ R6, R6, UR14 ;  /* 0x0000000e06067c20 */ /* 0x000fe20008410000 */
[----:B------:R2:W-:Y:S01]  /*60a0*/  STS [R150+0x16000], R0 ;  /* 0x0160000096007388 */ /* 0x0005e20000000800 */
[----:B------:R-:W-:Y:S01]  /*60b0*/  FFMA.FTZ R4, -R209, R209, 1 ;  /* 0x3f800000d1047423 */ /* 0x000fe200000101d1 */
[----:B------:R-:W-:Y:S01]  /*60c0*/  FMUL.FTZ R5, R5, UR14 ;  /* 0x0000000e05057c20 */ /* 0x000fe20008410000 */
[----:B------:R-:W-:Y:S01]  /*60d0*/  FMUL.FTZ R24, R6, R24 ;  /* 0x0000001806187220 */ /* 0x000fe20000410000 */
[----:B------:R-:W-:Y:S01]  /*60e0*/  FMUL.FTZ R11, R192, R11 ;  /* 0x0000000bc00b7220 */ /* 0x000fe20000410000 */
[----:B------:R-:W-:Y:S01]  /*60f0*/  FMUL.FTZ R6, R4, UR14 ;  /* 0x0000000e04067c20 */ /* 0x000fe20008410000 */
[----:B------:R-:W-:Y:S01]  /*6100*/  FMUL.FTZ R28, R5, R28 ;  /* 0x0000001c051c7220 */ /* 0x000fe20000410000 */
[----:B------:R-:W-:Y:S01]  /*6110*/  FFMA.FTZ R5, -R210, R210, 1 ;  /* 0x3f800000d2057423 */ /* 0x000fe200000101d2 */
[----:B------:R-:W-:Y:S01]  /*6120*/  FADD.FTZ R15, -R2, R15 ;  /* 0x0000000f020f7221 */ /* 0x000fe20000010100 */
[----:B------:R-:W-:Y:S01]  /*6130*/  FFMA.FTZ R4, -R207, R207, 1 ;  /* 0x3f800000cf047423 */ /* 0x000fe200000101cf */
[----:B------:R-:W-:Y:S01]  /*6140*/  FMUL.FTZ R6, R6, R11 ;  /* 0x0000000b06067220 */ /* 0x000fe20000410000 */
[----:B------:R-:W-:Y:S01]  /*6150*/  FMUL.FTZ R13, R5, UR14 ;  /* 0x0000000e050d7c20 */ /* 0x000fe20008410000 */
[----:B------:R-:W-:Y:S01]  /*6160*/  FMUL.FTZ R15, R186, R15 ;  /* 0x0000000fba0f7220 */ /* 0x000fe20000410000 */
[----:B------:R-:W-:Y:S01]  /*6170*/  FMUL.FTZ R4, R4, UR14 ;  /* 0x0000000e04047c20 */ /* 0x000fe20008410000 */
[----:B------:R-:W-:Y:S01]  /*6180*/  FADD.FTZ R14, -R2, R14 ;  /* 0x0000000e020e7221 */ /* 0x000fe20000010100 */
[----:B------:R-:W-:Y:S01]  /*6190*/  FMUL.FTZ R10, R13, R10 ;  /* 0x0000000a0d0a7220 */ /* 0x000fe20000410000 */
[----:B------:R-:W-:Y:S01]  /*61a0*/  FFMA.FTZ R5, -R208, R208, 1 ;  /* 0x3f800000d0057423 */ /* 0x000fe200000101d0 */
[----:B------:R-:W-:Y:S01]  /*61b0*/  FMUL.FTZ R15, R4, R15 ;  /* 0x0000000f040f7220 */ /* 0x000fe20000410000 */
[----:B------:R-:W-:Y:S01]  /*61c0*/  FADD.FTZ R4, -R2, R26 ;  /* 0x0000001a02047221 */ /* 0x000fe20000010100 */
[----:B------:R-:W-:Y:S01]  /*61d0*/  FMUL.FTZ R14, R187, R14 ;  /* 0x0000000ebb0e7220 */ /* 0x000fe20000410000 */
[----:B------:R-:W-:Y:S01]  /*61e0*/  F2FP.BF16.F32.PACK_AB R6, R6, R10 ;  /* 0x0000000a0606723e */ /* 0x000fe200000010ff */
[----:B------:R-:W-:Y:S01]  /*61f0*/  FMUL.FTZ R5, R5, UR14 ;  /* 0x0000000e05057c20 */ /* 0x000fe20008410000 */
[C---:B------:R-:W-:Y:S01]  /*6200*/  FADD.FTZ R27, -R2.reuse, R27 ;  /* 0x0000001b021b7221 */ /* 0x040fe20000010100 */
[C---:B------:R-:W-:Y:S01]  /*6210*/  FADD.FTZ R31, -R2.reuse, R31 ;  /* 0x0000001f021f7221 */ /* 0x040fe20000010100 */
[----:B------:R-:W-:Y:S01]  /*6220*/  FADD.FTZ R30, -R2, R30 ;  /* 0x0000001e021e7221 */ /* 0x000fe20000010100 */
[----:B--2---:R-:W-:Y:S01]  /*6230*/  FFMA.FTZ R0, -R203, R203, 1 ;  /* 0x3f800000cb007423 */ /* 0x004fe200000101cb */
[----:B------:R-:W-:Y:S01]  /*6240*/  FFMA.FTZ R2, -R204, R204, 1 ;  /* 0x3f800000cc027423 */ /* 0x000fe200000101cc */
[----:B------:R-:W-:Y:S01]  /*6250*/  FMUL.FTZ R14, R5, R14 ;  /* 0x0000000e050e7220 */ /* 0x000fe20000410000 */
[----:B------:R-:W-:Y:S01]  /*6260*/  FMUL.FTZ R30, R169, R30 ;  /* 0x0000001ea91e7220 */ /* 0x000fe20000410000 */
[----:B------:R-:W-:Y:S01]  /*6270*/  FMUL.FTZ R10, R0, UR14 ;  /* 0x0000000e000a7c20 */ /* 0x000fe20008410000 */
[----:B------:R-:W-:Y:S01]  /*6280*/  FFMA.FTZ R0, -R198, R198, 1 ;  /* 0x3f800000c6007423 */ /* 0x000fe200000101c6 */
[----:B------:R-:W-:Y:S01]  /*6290*/  FMUL.FTZ R5, R2, UR14 ;  /* 0x0000000e02057c20 */ /* 0x000fe20008410000 */
[----:B------:R-:W-:Y:S01]  /*62a0*/  FMUL.FTZ R4, R182, R4 ;  /* 0x00000004b6047220 */ /* 0x000fe20000410000 */
[----:B------:R-:W-:Y:S01]  /*62b0*/  STS [R150+0x16400], R6 ;  /* 0x0164000696007388 */ /* 0x000fe20000000800 */
[----:B------:R-:W-:Y:S01]  /*62c0*/  FMUL.FTZ R2, R0, UR14 ;  /* 0x0000000e00027c20 */ /* 0x000fe20008410000 */
[----:B------:R-:W-:Y:S01]  /*62d0*/  FMUL.FTZ R25, R166, R25 ;  /* 0x00000019a6197220 */ /* 0x000fe20000410000 */
[----:B------:R-:W-:Y:S01]  /*62e0*/  FMUL.FTZ R10, R10, R4 ;  /* 0x000000040a0a7220 */ /* 0x000fe20000410000 */
[----:B------:R-:W-:Y:S01]  /*62f0*/  FFMA.FTZ R4, -R197, R197, 1 ;  /* 0x3f800000c5047423 */ /* 0x000fe200000101c5 */
[----:B------:R-:W-:Y:S01]  /*6300*/  FMUL.FTZ R30, R2, R30 ;  /* 0x0000001e021e7220 */ /* 0x000fe20000410000 */
[----:B------:R-:W-:Y:S01]  /*6310*/  F2FP.BF16.F32.PACK_AB R2, R15, R14 ;  /* 0x0000000e0f02723e */ /* 0x000fe200000010ff */
[----:B------:R-:W-:Y:S01]  /*6320*/  FMUL.FTZ R27, R180, R27 ;  /* 0x0000001bb41b7220 */ /* 0x000fe20000410000 */
        /* <DEDUP_REMOVED lines=18> */
[C---:B------:R-:W-:Y:S01]  /*6450*/  SHF.L.U32 R149, R179.reuse, 0x5, RZ ;  /* 0x00000005b3957819 */ /* 0x040fe200000006ff */
[----:B------:R-:W-:Y:S01]  /*6460*/  STS [R152+-0x3c00], R12 ;  /* 0xffc4000c98007388 */ /* 0x000fe20000000800 */
[----:B------:R-:W-:Y:S02]  /*6470*/  LOP3.LUT R165, R0, 0x8, RZ, 0xc0, !PT ;  /* 0x0000000800a57812 */ /* 0x000fe400078ec0ff */
[----:B------:R-:W-:Y:S01]  /*6480*/  SHF.L.U32 R166, R179, 0x2, RZ ;  /* 0x00000002b3a67819 */ /* 0x000fe200000006ff */
[----:B------:R-:W-:Y:S01]  /*6490*/  STS [R151+-0x3000], R8 ;  /* 0xffd0000897007388 */ /* 0x000fe20000000800 */
[----:B------:R-:W-:Y:S03]  /*64a0*/  LOP3.LUT R0, R165, 0x10, R179, 0xf8, !PT ;  /* 0x00000010a5007812 */ /* 0x000fe600078ef8b3 */
[----:B------:R-:W-:Y:S01]  /*64b0*/  STS [R151+-0x2c00], R4 ;  /* 0xffd4000497007388 */ /* 0x000fe20000000800 */
[--C-:B------:R-:W-:Y:S02]  /*64c0*/  LOP3.LUT R0, R0, 0xc0, R149.reuse, 0xf8, !PT ;  /* 0x000000c000007812 */ /* 0x100fe400078ef895 */
        /* <DEDUP_REMOVED lines=113> */
.L_x_846:
[----:B------:R-:W-:Y:S01]  /*6be0*/  LOP3.LUT R4, R148, 0x200, RZ, 0xc0, !PT ;  /* 0x0000020094047812 */ /* 0x000fe200078ec0ff */
        /* <DEDUP_REMOVED lines=20> */
[----:B------:R-:W2:Y:S01]  /*6d30*/  LDSM.16.M88.4 R24, [R2+0x15000] ;  /* 0x015000000218783b */ /* 0x000ea20000000200 */
[----:B------:R-:W-:Y:S01]  /*6d40*/  VIADD R160, R2, 0x15040 ;  /* 0x0001504002a07836 */ /* 0x000fe20000000000 */
        /* <DEDUP_REMOVED lines=103> */
[----:B------:R-:W-:Y:S02]  /*73c0*/  LEA.HI.X.SX32 R145, R186, R147, 0x5, P0 ;  /* 0x00000093ba917211 */ /* 0x000fe400000f2eff */
        /* <DEDUP_REMOVED lines=299> */
.L_x_848:
        /* <DEDUP_REMOVED lines=12> */
.L_x_849:
[----:B------:R-:W2:Y:S01]  /*8740*/  LDCU.64 UR8, c[0x0][0x5c8] ;  /* 0x0000b900ff0877ac */ /* 0x000ea20008000a00 */
[----:B------:R-:W-:-:S04]  /*8750*/  UIADD3 UR5, UPT, UPT, UR43, UR45, URZ ;  /* 0x0000002d2b057290 */ /* 0x000fc8000fffe0ff */
[----:B--2---:R-:W-:Y:S02]  /*8760*/  UIMAD.WIDE.U32 UR18, UR5, UR8, URZ ;  /* 0x00000008051272a5 */ /* 0x004fe4000f8e00ff */
[----:B------:R-:W-:-:S04]  /*8770*/  UIMAD UR5, UR5, UR9, URZ ;  /* 0x00000009050572a4 */ /* 0x000fc8000f8e02ff */
[----:B------:R-:W-:-:S06]  /*8780*/  UIADD3 UR5, UPT, UPT, UR19, UR5, URZ ;  /* 0x0000000513057290 */ /* 0x000fcc000fffe0ff */
[----:B-1----:R-:W-:-:S07]  /*8790*/  MOV R22, UR5 ;  /* 0x0000000500167c02 */ /* 0x002fce0008000f00 */
.L_x_850:
        /* <DEDUP_REMOVED lines=21> */
[----:B------:R3:W4:Y:S04]  /*88f0*/  LDS.128 R28, [R167+0xa000] ;  /* 0x00a00000a71c7984 */ /* 0x0007280000000c00 */
        /* <DEDUP_REMOVED lines=29> */
.L_x_852:
[----:B------:R-:W-:Y:S05]  /*8ad0*/  BSYNC.RECONVERGENT B0 ;  /* 0x0000000000007941 */ /* 0x000fea0003800200 */
.L_x_851:
        /* <DEDUP_REMOVED lines=20> */
.L_x_854:
[----:B------:R-:W-:Y:S05]  /*8c20*/  BSYNC.RECONVERGENT B0 ;  /* 0x0000000000007941 */ /* 0x000fea0003800200 */
.L_x_853:
        /* <DEDUP_REMOVED lines=22> */
[----:B------:R2:W-:Y:S04]  /*8d90*/  @!P2 STG.E.128 desc[UR38][R2.64], R40 ;  /* 0x000000280200a986 */ /* 0x0005e8000c101d26 */
[----:B------:R2:W-:Y:S04]  /*8da0*/  @!P1 STG.E.128 desc[UR38][R2.64+0x40], R36 ;  /* 0x0000402402009986 */ /* 0x0005e8000c101d26 */
[----:B------:R2:W-:Y:S02]  /*8db0*/  @!P0 STG.E.128 desc[UR38][R2.64+0x80], R32 ;  /* 0x0000802002008986 */ /* 0x0005e4000c101d26 */
.L_x_856:
[----:B------:R-:W-:Y:S05]  /*8dc0*/  BSYNC.RECONVERGENT B0 ;  /* 0x0000000000007941 */ /* 0x000fea0003800200 */
.L_x_855:
[----:B------:R-:W-:Y:S05]  /*8dd0*/  @P6 BRA `(.L_x_822) ;  /* 0x0000000000406947 */ /* 0x000fea0003800000 */
[----:B------:R-:W1:Y:S01]  /*8de0*/  LDCU UR5, c[0x0][0x440] ;  /* 0x00008800ff0577ac */ /* 0x000e620008000800 */
[----:B--2---:R-:W-:Y:S01]  /*8df0*/  MOV R3, R0 ;  /* 0x0000000000037202 */ /* 0x004fe20000000f00 */
        /* <DEDUP_REMOVED lines=14> */
.L_x_822:
[----:B------:R-:W-:Y:S05]  /*8ee0*/  BSYNC.RECONVERGENT B1 ;  /* 0x0000000000017941 */ /* 0x000fea0003800200 */
.L_x_800:
[----:B------:R-:W3:Y:S01]  /*8ef0*/  LDCU UR8, c[0x0][0x438] ;  /* 0x00008700ff0877ac */ /* 0x000ee20008000800 */
[----:B------:R-:W4:Y:S01]  /*8f00*/  LDCU UR9, c[0x0][0x370] ;  /* 0x00006e00ff0977ac */ /* 0x000f220008000800 */
[----:B------:R-:W-:Y:S01]  /*8f10*/  UMOV UR10, UR24 ;  /* 0x00000018000a7c82 */ /* 0x000fe20008000000 */
[----:B---3--:R-:W-:-:S04]  /*8f20*/  UIADD3 UR8, UPT, UPT, UR8, 0x7f, URZ ;  /* 0x0000007f08087890 */ /* 0x008fc8000fffe0ff */
[----:B------:R-:W-:Y:S02]  /*8f30*/  USHF.R.S32.HI UR5, URZ, 0x1f, UR8 ;  /* 0x0000001fff057899 */ /* 0x000fe40008011408 */
[----:B----4-:R-:W-:Y:S02]  /*8f40*/  UIADD3 UR46, UPT, UPT, UR9, UR46, URZ ;  /* 0x0000002e092e7290 */ /* 0x010fe4000fffe0ff */
[----:B------:R-:W-:-:S04]  /*8f50*/  ULEA.HI UR5, UR5, UR8, URZ, 0x7 ;  /* 0x0000000805057291 */ /* 0x000fc8000f8f38ff */
[----:B------:R-:W-:-:S04]  /*8f60*/  USHF.R.S32.HI UR5, URZ, 0x7, UR5 ;  /* 0x00000007ff057899 */ /* 0x000fc80008011405 */
[----:B------:R-:W-:-:S09]  /*8f70*/  UISETP.GE.AND UP0, UPT, UR46, UR5, UPT ;  /* 0x000000052e00728c */ /* 0x000fd2000bf06270 */
[----:B------:R-:W-:Y:S05]  /*8f80*/  BRA.U !UP0, `(.L_x_857) ;  /* 0xffffff7108e47547 */ /* 0x000fea000b83ffff */
[----:B------:R-:W-:Y:S05]  /*8f90*/  EXIT ;  /* 0x000000000000794d */ /* 0x000fea0003800000 */
.L_x_858:
        /* <DEDUP_REMOVED lines=14> */
.L_x_898:


//--------------------- .text._ZN5flash25flash_bwd_dot_do_o_kernelILb0E23Flash_bwd_kernel_traitsILi96ELi64ELi128ELi8ELi2ELi4ELi4ELb0ELb0EN7cutlass10bfloat16_tE19Flash_kernel_traitsILi96ELi64ELi128ELi8ES3_EEEEvNS_16Flash_bwd_paramsE --------------------------
	.section	.text._ZN5flash25flash_bwd_dot_do_o_kernelILb0E23Flash_bwd_kernel_traitsILi96ELi64ELi128ELi8ELi2ELi4ELi4ELb0ELb0EN7cutlass10bfloat16_tE19Flash_kernel_traitsILi96ELi64ELi128ELi8ES3_EEEEvNS_16Flash_bwd_paramsE,"ax",@progbits
	.align	128
        .global         _ZN5flash25flash_bwd_dot_do_o_kernelILb0E23Flash_bwd_kernel_traitsILi96ELi64ELi128ELi8ELi2ELi4ELi4ELb0ELb0EN7cutlass10bfloat16_tE19Flash_kernel_traitsILi96ELi64ELi128ELi8ES3_EEEEvNS_16Flash_bwd_paramsE
        .type           _ZN5flash25flash_bwd_dot_do_o_kernelILb0E23Flash_bwd_kernel_traitsILi96ELi64ELi128ELi8ELi2ELi4ELi4ELb0ELb0EN7cutlass10bfloat16_tE19Flash_kernel_traitsILi96ELi64ELi128ELi8ES3_EEEEvNS_16Flash_bwd_paramsE,@function
        .size           _ZN5flash25flash_bwd_dot_do_o_kernelILb0E23Flash_bwd_kernel_traitsILi96ELi64ELi128ELi8ELi2ELi4ELi4ELb0ELb0EN7cutlass10bfloat16_tE19Flash_kernel_traitsILi96ELi64ELi128ELi8ES3_EEEEvNS_16Flash_bwd_paramsE,(.L_x_899 - _ZN5flash25flash_bwd_dot_do_o_kernelILb0E23Flash_bwd_kernel_traitsILi96ELi64ELi128ELi8ELi2ELi4ELi4ELb0ELb0EN7cutlass10bfloat16_tE19Flash_kernel_traitsILi96ELi64ELi128ELi8ES3_EEEEvNS_16Flash_bwd_paramsE)
        .other          _ZN5flash25flash_bwd_dot_do_o_kernelILb0E23Flash_bwd_kernel_traitsILi96ELi64ELi128ELi8ELi2ELi4ELi4ELb0ELb0EN7cutlass10bfloat16_tE19Flash_kernel_traitsILi96ELi64ELi128ELi8ES3_EEEEvNS_16Flash_bwd_paramsE,@"STO_CUDA_ENTRY STV_DEFAULT"
_ZN5flash25flash_bwd_dot_do_o_kernelILb0E23Flash_bwd_kernel_traitsILi96ELi64ELi128ELi8ELi2ELi4ELi4ELb0ELb0EN7cutlass10bfloat16_tE19Flash_kernel_traitsILi96ELi64ELi128ELi8ES3_EEEEvNS_16Flash_bwd_paramsE:
.text._ZN5flash25flash_bwd_dot_do_o_kernelILb0E23Flash_bwd_kernel_traitsILi96ELi64ELi128ELi8ELi2ELi4ELi4ELb0ELb0EN7cutlass10bfloat16_tE19Flash_kernel_traitsILi96ELi64ELi128ELi8ES3_EEEEvNS_16Flash_bwd_paramsE:
        /* <DEDUP_REMOVED lines=51> */
.L_x_859:
[----:B------:R-:W0:Y:S08]  /*0330*/  LDC R3, c[0x0][0x3e0] ;  /* 0x0000f800ff037b82 */ /* 0x000e300000000800 */
[----:B------:R-:W1:Y:S01]  /*0340*/  LDC R5, c[0x0][0x444] ;  /* 0x00011100ff057b82 */ /* 0x000e620000000800 */
[----:B0-----:R-:W-:-:S04]  /*0350*/  IMAD R0, R0, R3, UR5 ;  /* 0x0000000500007e24 */ /* 0x001fc8000f8e0203 */
[----:B-1----:R-:W-:-:S07]  /*0360*/  IMAD R3, R0, R5, RZ ;  /* 0x0000000500037224 */ /* 0x002fce00078e02ff */
.L_x_860:
        /* <DEDUP_REMOVED lines=38> */
.L_x_862:
[----:B------:R-:W-:Y:S05]  /*05d0*/  BSYNC.RECONVERGENT B0 ;  /* 0x0000000000007941 */ /* 0x000fea0003800200 */
.L_x_861:
        /* <DEDUP_REMOVED lines=29> */
.L_x_864:
[----:B------:R-:W-:Y:S05]  /*07b0*/  BSYNC.RECONVERGENT B0 ;  /* 0x0000000000007941 */ /* 0x000fea0003800200 */
.L_x_863:
        /* <DEDUP_REMOVED lines=87> */
.L_x_865:
        /* <DEDUP_REMOVED lines=13> */
.L_x_899:


//--------------------- .text._ZN5flash25flash_bwd_dot_do_o_kernelILb1E23Flash_bwd_kernel_traitsILi96ELi64ELi128ELi8ELi2ELi4ELi4ELb0ELb0EN7cutlass10bfloat16_tE19Flash_kernel_traitsILi96ELi64ELi128ELi8ES3_EEEEvNS_16Flash_bwd_paramsE --------------------------
	.section	.text._ZN5flash25flash_bwd_dot_do_o_kernelILb1E23Flash_bwd_kernel_traitsILi96ELi64ELi128ELi8ELi2ELi4ELi4ELb0ELb0EN7cutlass10bfloat16_tE19Flash_kernel_traitsILi96ELi64ELi128ELi8ES3_EEEEvNS_16Flash_bwd_paramsE,"ax",@progbits
	.align	128
        .global         _ZN5flash25flash_bwd_dot_do_o_kernelILb1E23Flash_bwd_kernel_traitsILi96ELi64ELi128ELi8ELi2ELi4ELi4ELb0ELb0EN7cutlass10bfloat16_tE19Flash_kernel_traitsILi96ELi64ELi128ELi8ES3_EEEEvNS_16Flash_bwd_paramsE
        .type           _ZN5flash25flash_bwd_dot_do_o_kernelILb1E23Flash_bwd_kernel_traitsILi96ELi64ELi128ELi8ELi2ELi4ELi4ELb0ELb0EN7cutlass10bfloat16_tE19Flash_kernel_traitsILi96ELi64ELi128ELi8ES3_EEEEvNS_16Flash_bwd_paramsE,@function
        .size           _ZN5flash25flash_bwd_dot_do_o_kernelILb1E23Flash_bwd_kernel_traitsILi96ELi64ELi128ELi8ELi2ELi4ELi4ELb0ELb0EN7cutlass10bfloat16_tE19Flash_kernel_traitsILi96ELi64ELi128ELi8ES3_EEEEvNS_16Flash_bwd_paramsE,(.L_x_900 - _ZN5flash25flash_bwd_dot_do_o_kernelILb1E23Flash_bwd_kernel_traitsILi96ELi64ELi128ELi8ELi2ELi4ELi4ELb0ELb0EN7cutlass10bfloat16_tE19Flash_kernel_traitsILi96ELi64ELi128ELi8ES3_EEEEvNS_16Flash_bwd_paramsE)
        .other          _ZN5flash25flash_bwd_dot_do_o_kernelILb1E23Flash_bwd_kernel_traitsILi96ELi64ELi128ELi8ELi2ELi4ELi4ELb0ELb0EN7cutlass10bfloat16_tE19Flash_kernel_traitsILi96ELi64ELi128ELi8ES3_EEEEvNS_16Flash_bwd_paramsE,@"STO_CUDA_ENTRY STV_DEFAULT"
_ZN5flash25flash_bwd_dot_do_o_kernelILb1E23Flash_bwd_kernel_traitsILi96ELi64ELi128ELi8ELi2ELi4ELi4ELb0ELb0EN7cutlass10bfloat16_tE19Flash_kernel_traitsILi96ELi64ELi128ELi8ES3_EEEEvNS_16Flash_bwd_paramsE:
.text._ZN5flash25flash_bwd_dot_do_o_kernelILb1E23Flash_bwd_kernel_traitsILi96ELi64ELi128ELi8ELi2ELi4ELi4ELb0ELb0EN7cutlass10bfloat16_tE19Flash_kernel_traitsILi96ELi64ELi128ELi8ES3_EEEEvNS_16Flash_bwd_paramsE:
        /* <DEDUP_REMOVED lines=58> */
.L_x_866:
[-C--:B------:R-:W-:Y:S02]  /*03a0*/  IMAD R11, R7, R4.reuse, RZ ;  /* 0x00000004070b7224 */ /* 0x080fe400078e02ff */
[----:B------:R-:W-:-:S04]  /*03b0*/  IMAD.WIDE.U32 R12, R6, R4, RZ ;  /* 0x00000004060c7225 */ /* 0x000fc800078e00ff */
[----:B------:R-:W-:-:S07]  /*03c0*/  IMAD.IADD R8, R13, 0x1, R11 ;  /* 0x000000010d087824 */ /* 0x000fce00078e020b */
.L_x_867:
        /* <DEDUP_REMOVED lines=20> */
.L_x_868:
[----:B------:R-:W0:Y:S01]  /*0510*/  LDC R4, c[0x0][0x444] ;  /* 0x00011100ff047b82 */ /* 0x000e220000000800 */
[----:B------:R-:W-:-:S04]  /*0520*/  IMAD R5, R5, R32, UR5 ;  /* 0x0000000505057e24 */ /* 0x000fc8000f8e0220 */
[----:B0-----:R-:W-:-:S07]  /*0530*/  IMAD R29, R5, R4, RZ ;  /* 0x00000004051d7224 */ /* 0x001fce00078e02ff */
.L_x_869:
        /* <DEDUP_REMOVED lines=51> */
.L_x_871:
[----:B------:R-:W-:Y:S05]  /*0870*/  BSYNC.RECONVERGENT B0 ;  /* 0x0000000000007941 */ /* 0x000fea0003800200 */
.L_x_870:
        /* <DEDUP_REMOVED lines=29> */
.L_x_873:
[----:B------:R-:W-:Y:S05]  /*0a50*/  BSYNC.RECONVERGENT B0 ;  /* 0x0000000000007941 */ /* 0x000fea0003800200 */
.L_x_872:
        /* <DEDUP_REMOVED lines=96> */
.L_x_874:
        /* <DEDUP_REMOVED lines=10> */
.L_x_900:


//--------------------- .nv.shared._ZN5flash44flash_bwd_dq_dk_dv_loop_seqk_parallel_kernelI23Flash_bwd_kernel_traitsILi96ELi64ELi128ELi8ELi2ELi4ELi4ELb1ELb0EN7cutlass10bfloat16_tE19Flash_kernel_traitsILi96ELi64ELi128ELi8ES3_EELb0ELb1ELb0ELb0ELb0ELb0ELb0EEEvNS_16Flash_bwd_paramsE --------------------------
	.section	.nv.shared._ZN5flash44flash_bwd_dq_dk_dv_loop_seqk_parallel_kernelI23Flash_bwd_kernel_traitsILi96ELi64ELi128ELi8ELi2ELi4ELi4ELb1ELb0EN7cutlass10bfloat16_tE19Flash_kernel_traitsILi96ELi64ELi128ELi8ES3_EELb0ELb1ELb0ELb0ELb0ELb0ELb0EEEvNS_16Flash_bwd_paramsE,"aw",@nobits
	.sectionflags	@""
	.align	16
	.zero		1024


//--------------------- .nv.shared.reserved.0     --------------------------
	.section	.nv.shared.reserved.0,"aw",@nobits
	.weak		__nv_reservedSMEM_offset_0_alias
	.size		__nv_reservedSMEM_offset_0_alias, 0, 64
	.other		__nv_reservedSMEM_offset_0_alias,@"STO_CUDA_RESERVED_SHARED STV_DEFAULT"
__nv_reservedSMEM_offset_0_alias:
	.zero		0
	.zero		64


//--------------------- .nv.global                --------------------------
	.section	.nv.global,"aw",@nobits
.nv.global:
	.type		_ZN72_INTERNAL_aa30c436_36_flash_bwd_hdim96_bf16_causal_sm80_cu_21e1f8cb_29084cute1_E,@object
	.size		_ZN72_INTERNAL_aa30c436_36_flash_bwd_hdim96_bf16_causal_sm80_cu_21e1f8cb_29084cute1_E,(_ZN72_INTERNAL_aa30c436_36_flash_bwd_hdim96_bf16_causal_sm80_cu_21e1f8cb_29084cuda3std3__45__cpo6cbeginE - _ZN72_INTERNAL_aa30c436_36_flash_bwd_hdim96_bf16_causal_sm80_cu_21e1f8cb_29084cute1_E)
_ZN72_INTERNAL_aa30c436_36_flash_bwd_hdim96_bf16_causal_sm80_cu_21e1f8cb_29084cute1_E:
	.zero		1
	.type		_ZN72_INTERNAL_aa30c436_36_flash_bwd_hdim96_bf16_causal_sm80_cu_21e1f8cb_29084cuda3std3__45__cpo6cbeginE,@object
	.size		_ZN72_INTERNAL_aa30c436_36_flash_bwd_hdim96_bf16_causal_sm80_cu_21e1f8cb_29084cuda3std3__45__cpo6cbeginE,(_ZN72_INTERNAL_aa30c436_36_flash_bwd_hdim96_bf16_causal_sm80_cu_21e1f8cb_29084cuda3std3__48in_placeE - _ZN72_INTERNAL_aa30c436_36_flash_bwd_hdim96_bf16_causal_sm80_cu_21e1f8cb_29084cuda3std3__45__cpo6cbeginE)
_ZN72_INTERNAL_aa30c436_36_flash_bwd_hdim96_bf16_causal_sm80_cu_21e1f8cb_29084cuda3std3__45__cpo6cbeginE:
	.zero		1
	.type		_ZN72_INTERNAL_aa30c436_36_flash_bwd_hdim96_bf16_causal_sm80_cu_21e1f8cb_29084cuda3std3__48in_placeE,@object
	.size		_ZN72_INTERNAL_aa30c436_36_flash_bwd_hdim96_bf16_causal_sm80_cu_21e1f8cb_29084cuda3std3__48in_placeE,(_ZN72_INTERNAL_aa30c436_36_flash_bwd_hdim96_bf16_causal_sm80_cu_21e1f8cb_29084cuda3std6ranges3__45__cpo9iter_moveE - _ZN72_INTERNAL_aa30c436_36_flash_bwd_hdim96_bf16_causal_sm80_cu_21e1f8cb_29084cuda3std3__48in_placeE)
_ZN72_INTERNAL_aa30c436_36_flash_bwd_hdim96_bf16_causal_sm80_cu_21e1f8cb_29084cuda3std3__48in_placeE:
	.zero		1
	.type		_ZN72_INTERNAL_aa30c436_36_flash_bwd_hdim96_bf16_causal_sm80_cu_21e1f8cb_29084cuda3std6ranges3__45__cpo9iter_moveE,@object
	.size		_ZN72_INTERNAL_aa30c436_36_flash_bwd_hdim96_bf16_causal_sm80_cu_21e1f8cb_29084cuda3std6ranges3__45__cpo9iter_moveE,(_ZN72_INTERNAL_aa30c436_36_flash_bwd_hdim96_bf16_causal_sm80_cu_21e1f8cb_29084cuda3std3__45__cpo5beginE - _ZN72_INTERNAL_aa30c436_36_flash_bwd_hdim96_bf16_causal_sm80_cu_21e1f8cb_29084cuda3std6ranges3__45__cpo9iter_moveE)
_ZN72_INTERNAL_aa30c436_36_flash_bwd_hdim96_bf16_causal_sm80_cu_21e1f8cb_29084cuda3std6ranges3__45__cpo9iter_moveE:
	.zero		1
	.type		_ZN72_INTERNAL_aa30c436_36_flash_bwd_hdim96_bf16_causal_sm80_cu_21e1f8cb_29084cuda3std3__45__cpo5beginE,@object
	.size		_ZN72_INTERNAL_aa30c436_36_flash_bwd_hdim96_bf16_causal_sm80_cu_21e1f8cb_29084cuda3std3__45__cpo5beginE,(_ZN72_INTERNAL_aa30c436_36_flash_bwd_hdim96_bf16_causal_sm80_cu_21e1f8cb_29084cuda3std3__474_GLOBAL__N__aa30c436_36_flash_bwd_hdim96_bf16_causal_sm80_cu_21e1f8cb_29086ignoreE - _ZN72_INTERNAL_aa30c436_36_flash_bwd_hdim96_bf16_causal_sm80_cu_21e1f8cb_29084cuda3std3__45__cpo5beginE)
_ZN72_INTERNAL_aa30c436_36_flash_bwd_hdim96_bf16_causal_sm80_cu_21e1f8cb_29084cuda3std3__45__cpo5beginE:
	.zero		1
	.type		_ZN72_INTERNAL_aa30c436_36_flash_bwd_hdim96_bf16_causal_sm80_cu_21e1f8cb_29084cuda3std3__474_GLOBAL__N__aa30c436_36_flash_bwd_hdim96_bf16_causal_sm80_cu_21e1f8cb_29086ignoreE,@object
	.size		_ZN72_INTERNAL_aa30c436_36_flash_bwd_hdim96_bf16_causal_sm80_cu_21e1f8cb_29084cuda3std3__474_GLOBAL__N__aa30c436_36_flash_bwd_hdim96_bf16_causal_sm80_cu_21e1f8cb_29086ignoreE,(_ZN72_INTERNAL_aa30c436_36_flash_bwd_hdim96_bf16_causal_sm80_cu_21e1f8cb_29084cute7productE - _ZN72_INTERNAL_aa30c436_36_flash_bwd_hdim96_bf16_causal_sm80_cu_21e1f8cb_29084cuda3std3__474_GLOBAL__N__aa30c436_36_flash_bwd_hdim96_bf16_causal_sm80_cu_21e1f8cb_29086ignoreE)
_ZN72_INTERNAL_aa30c436_36_flash_bwd_hdim96_bf16_causal_sm80_cu_21e1f8cb_29084cuda3std3__474_GLOBAL__N__aa30c436_36_flash_bwd_hdim96_bf16_causal_sm80_cu_21e1f8cb_29086ignoreE:
	.zero		1
	.type		_ZN72_INTERNAL_aa30c436_36_flash_bwd_hdim96_bf16_causal_sm80_cu_21e1f8cb_29084cute7productE,@object
	.size		_ZN72_INTERNAL_aa30c436_36_flash_bwd_hdim96_bf16_causal_sm80_cu_21e1f8cb_29084cute7productE,(_ZN72_INTERNAL_aa30c436_36_flash_bwd_hdim96_bf16_causal_sm80_cu_21e1f8cb_29084cuda3std3__45__cpo3endE - _ZN72_INTERNAL_aa30c436_36_flash_bwd_hdim96_bf16_causal_sm80_cu_21e1f8cb_29084cute7productE)
_ZN72_INTERNAL_aa30c436_36_flash_bwd_hdim96_bf16_causal_sm80_cu_21e1f8cb_29084cute7productE:
	.zero		1
	.type		_ZN72_INTERNAL_aa30c436_36_flash_bwd_hdim96_bf16_causal_sm80_cu_21e1f8cb_29084cuda3std3__45__cpo3endE,@object
	.size		_ZN72_INTERNAL_aa30c436_36_flash_bwd_hdim96_bf16_causal_sm80_cu_21e1f8cb_29084cuda3std3__45__cpo3endE,(_ZN72_INTERNAL_aa30c436_36_flash_bwd_hdim96_bf16_causal_sm80_cu_21e1f8cb_29084cuda3std3__419piecewise_constructE - _ZN72_INTERNAL_aa30c436_36_flash_bwd_hdim96_bf16_causal_sm80_cu_21e1f8cb_29084cuda3std3__45__cpo3endE)
_ZN72_INTERNAL_aa30c436_36_flash_bwd_hdim96_bf16_causal_sm80_cu_21e1f8cb_29084cuda3std3__45__cpo3endE:
	.zero		1
	.type		_ZN72_INTERNAL_aa30c436_36_flash_bwd_hdim96_bf16_causal_sm80_cu_21e1f8cb_29084cuda3std3__419piecewise_constructE,@object
	.size		_ZN72_INTERNAL_aa30c436_36_flash_bwd_hdim96_bf16_causal_sm80_cu_21e1f8cb_29084cuda3std3__419piecewise_constructE,(_ZN72_INTERNAL_aa30c436_36_flash_bwd_hdim96_bf16_causal_sm80_cu_21e1f8cb_29084cuda3std3__45__cpo4cendE - _ZN72_INTERNAL_aa30c436_36_flash_bwd_hdim96_bf16_causal_sm80_cu_21e1f8cb_29084cuda3std3__419piecewise_constructE)
_ZN72_INTERNAL_aa30c436_36_flash_bwd_hdim96_bf16_causal_sm80_cu_21e1f8cb_29084cuda3std3__419piecewise_constructE:
	.zero		1
	.type		_ZN72_INTERNAL_aa30c436_36_flash_bwd_hdim96_bf16_causal_sm80_cu_21e1f8cb_29084cuda3std3__45__cpo4cendE,@object
	.size		_ZN72_INTERNAL_aa30c436_36_flash_bwd_hdim96_bf16_causal_sm80_cu_21e1f8cb_29084cuda3std3__45__cpo4cendE,(_ZN72_INTERNAL_aa30c436_36_flash_bwd_hdim96_bf16_causal_sm80_cu_21e1f8cb_29084cuda3std6ranges3__45__cpo4swapE - _ZN72_INTERNAL_aa30c436_36_flash_bwd_hdim96_bf16_causal_sm80_cu_21e1f8cb_29084cuda3std3__45__cpo4cendE)
_ZN72_INTERNAL_aa30c436_36_flash_bwd_hdim96_bf16_causal_sm80_cu_21e1f8cb_29084cuda3std3__45__cpo4cendE:
	.zero		1
	.type		_ZN72_INTERNAL_aa30c436_36_flash_bwd_hdim96_bf16_causal_sm80_cu_21e1f8cb_29084cuda3std6ranges3__45__cpo4swapE,@object
	.size		_ZN72_INTERNAL_aa30c436_36_flash_bwd_hdim96_bf16_causal_sm80_cu_21e1f8cb_29084cuda3std6ranges3__45__cpo4swapE,(.L_7 - _ZN72_INTERNAL_aa30c436_36_flash_bwd_hdim96_bf16_causal_sm80_cu_21e1f8cb_29084cuda3std6ranges3__45__cpo4swapE)
_ZN72_INTERNAL_aa30c436_36_flash_bwd_hdim96_bf16_causal_sm80_cu_21e1f8cb_29084cuda3std6ranges3__45__cpo4swapE:
	.zero		1
.L_7:


//--------------------- .nv.shared._ZN5flash44flash_bwd_dq_dk_dv_loop_seqk_parallel_kernelI23Flash_bwd_kernel_traitsILi96ELi64ELi128ELi8ELi2ELi4ELi4ELb1ELb0EN7cutlass10bfloat16_tE19Flash_kernel_traitsILi96ELi64ELi128ELi8ES3_EELb0ELb1ELb0ELb0ELb1ELb1ELb0EEEvNS_16Flash_bwd_paramsE --------------------------
	.section	.nv.shared._ZN5flash44flash_bwd_dq_dk_dv_loop_seqk_parallel_kernelI23Flash_bwd_kernel_traitsILi96ELi64ELi128ELi8ELi2ELi4ELi4ELb1ELb0EN7cutlass10bfloat16_tE19Flash_kernel_traitsILi96ELi64ELi128ELi8ES3_EELb0ELb1ELb0ELb0ELb1ELb1ELb0EEEvNS_16Flash_bwd_paramsE,"aw",@nobits
	.sectionflags	@""
	.align	16
	.zero		1024


//--------------------- .nv.shared._ZN5flash44flash_bwd_dq_dk_dv_loop_seqk_parallel_kernelI23Flash_bwd_kernel_traitsILi96ELi64ELi128ELi8ELi2ELi4ELi4ELb1ELb0EN7cutlass10bfloat16_tE19Flash_kernel_traitsILi96ELi64ELi128ELi8ES3_EELb0ELb1ELb0ELb0ELb0ELb1ELb0EEEvNS_16Flash_bwd_paramsE --------------------------
	.section	.nv.shared._ZN5flash44flash_bwd_dq_dk_dv_loop_seqk_parallel_kernelI23Flash_bwd_kernel_traitsILi96ELi64ELi128ELi8ELi2ELi4ELi4ELb1ELb0EN7cutlass10bfloat16_tE19Flash_kernel_traitsILi96ELi64ELi128ELi8ES3_EELb0ELb1ELb0ELb0ELb0ELb1ELb0EEEvNS_16Flash_bwd_paramsE,"aw",@nobits
	.sectionflags	@""
	.align	16
	.zero		1024


//--------------------- .nv.shared._ZN5flash44flash_bwd_dq_dk_dv_loop_seqk_parallel_kernelI23Flash_bwd_kernel_traitsILi96ELi64ELi128ELi8ELi2ELi4ELi4ELb1ELb0EN7cutlass10bfloat16_tE19Flash_kernel_traitsILi96ELi64ELi128ELi8ES3_EELb0ELb1ELb0ELb1ELb0ELb0ELb0EEEvNS_16Flash_bwd_paramsE --------------------------
	.section	.nv.shared._ZN5flash44flash_bwd_dq_dk_dv_loop_seqk_parallel_kernelI23Flash_bwd_kernel_traitsILi96ELi64ELi128ELi8ELi2ELi4ELi4ELb1ELb0EN7cutlass10bfloat16_tE19Flash_kernel_traitsILi96ELi64ELi128ELi8ES3_EELb0ELb1ELb0ELb1ELb0ELb0ELb0EEEvNS_16Flash_bwd_paramsE,"aw",@nobits
	.sectionflags	@""
	.align	16
	.zero		1024


//--------------------- .nv.shared._ZN5flash27flash_bwd_convert_dq_kernelI23Flash_bwd_kernel_traitsILi96ELi64ELi128ELi8ELi2ELi4ELi4ELb1ELb0EN7cutlass10bfloat16_tE19Flash_kernel_traitsILi96ELi64ELi128ELi8ES3_EEEEvNS_16Flash_bwd_paramsEi --------------------------
	.section	.nv.shared._ZN5flash27flash_bwd_convert_dq_kernelI23Flash_bwd_kernel_traitsILi96ELi64ELi128ELi8ELi2ELi4ELi4ELb1ELb0EN7cutlass10bfloat16_tE19Flash_kernel_traitsILi96ELi64ELi128ELi8ES3_EEEEvNS_16Flash_bwd_paramsEi,"aw",@nobits
	.sectionflags	@""
	.align	16
	.zero		1024


//--------------------- .nv.shared._ZN5flash44flash_bwd_dq_dk_dv_loop_seqk_parallel_kernelI23Flash_bwd_kernel_traitsILi96ELi64ELi128ELi8ELi2ELi4ELi4ELb1ELb0EN7cutlass10bfloat16_tE19Flash_kernel_traitsILi96ELi64ELi128ELi8ES3_EELb1ELb1ELb0ELb0ELb0ELb0ELb0EEEvNS_16Flash_bwd_paramsE --------------------------
	.section	.nv.shared._ZN5flash44flash_bwd_dq_dk_dv_loop_seqk_parallel_kernelI23Flash_bwd_kernel_traitsILi96ELi64ELi128ELi8ELi2ELi4ELi4ELb1ELb0EN7cutlass10bfloat16_tE19Flash_kernel_traitsILi96ELi64ELi128ELi8ES3_EELb1ELb1ELb0ELb0ELb0ELb0ELb0EEEvNS_16Flash_bwd_paramsE,"aw",@nobits
	.sectionflags	@""
	.align	16
	.zero		1024


//--------------------- .nv.shared._ZN5flash44flash_bwd_dq_dk_dv_loop_seqk_parallel_kernelI23Flash_bwd_kernel_traitsILi96ELi64ELi128ELi8ELi2ELi4ELi4ELb1ELb0EN7cutlass10bfloat16_tE19Flash_kernel_traitsILi96ELi64ELi128ELi8ES3_EELb0ELb1ELb0ELb0ELb0ELb0ELb1EEEvNS_16Flash_bwd_paramsE --------------------------
	.section	.nv.shared._ZN5flash44flash_bwd_dq_dk_dv_loop_seqk_parallel_kernelI23Flash_bwd_kernel_traitsILi96ELi64ELi128ELi8ELi2ELi4ELi4ELb1ELb0EN7cutlass10bfloat16_tE19Flash_kernel_traitsILi96ELi64ELi128ELi8ES3_EELb0ELb1ELb0ELb0ELb0ELb0ELb1EEEvNS_16Flash_bwd_paramsE,"aw",@nobits
	.sectionflags	@""
	.align	16
	.zero		1024


//--------------------- .nv.shared._ZN5flash44flash_bwd_dq_dk_dv_loop_seqk_parallel_kernelI23Flash_bwd_kernel_traitsILi96ELi64ELi128ELi8ELi2ELi4ELi4ELb1ELb0EN7cutlass10bfloat16_tE19Flash_kernel_traitsILi96ELi64ELi128ELi8ES3_EELb1ELb1ELb0ELb0ELb1ELb1ELb0EEEvNS_16Flash_bwd_paramsE --------------------------
	.section	.nv.shared._ZN5flash44flash_bwd_dq_dk_dv_loop_seqk_parallel_kernelI23Flash_bwd_kernel_traitsILi96ELi64ELi128ELi8ELi2ELi4ELi4ELb1ELb0EN7cutlass10bfloat16_tE19Flash_kernel_traitsILi96ELi64ELi128ELi8ES3_EELb1ELb1ELb0ELb0ELb1ELb1ELb0EEEvNS_16Flash_bwd_paramsE,"aw",@nobits
	.sectionflags	@""
	.align	16
	.zero		1024


//--------------------- .nv.shared._ZN5flash44flash_bwd_dq_dk_dv_loop_seqk_parallel_kernelI23Flash_bwd_kernel_traitsILi96ELi64ELi128ELi8ELi2ELi4ELi4ELb1ELb0EN7cutlass10bfloat16_tE19Flash_kernel_traitsILi96ELi64ELi128ELi8ES3_EELb0ELb1ELb0ELb0ELb1ELb1ELb1EEEvNS_16Flash_bwd_paramsE --------------------------
	.section	.nv.shared._ZN5flash44flash_bwd_dq_dk_dv_loop_seqk_parallel_kernelI23Flash_bwd_kernel_traitsILi96ELi64ELi128ELi8ELi2ELi4ELi4ELb1ELb0EN7cutlass10bfloat16_tE19Flash_kernel_traitsILi96ELi64ELi128ELi8ES3_EELb0ELb1ELb0ELb0ELb1ELb1ELb1EEEvNS_16Flash_bwd_paramsE,"aw",@nobits
	.sectionflags	@""
	.align	16
	.zero		1024


//--------------------- .nv.shared._ZN5flash44flash_bwd_dq_dk_dv_loop_seqk_parallel_kernelI23Flash_bwd_kernel_traitsILi96ELi64ELi128ELi8ELi2ELi4ELi4ELb1ELb0EN7cutlass10bfloat16_tE19Flash_kernel_traitsILi96ELi64ELi128ELi8ES3_EELb1ELb1ELb0ELb0ELb0ELb1ELb0EEEvNS_16Flash_bwd_paramsE --------------------------
	.section	.nv.shared._ZN5flash44flash_bwd_dq_dk_dv_loop_seqk_parallel_kernelI23Flash_bwd_kernel_traitsILi96ELi64ELi128ELi8ELi2ELi4ELi4ELb1ELb0EN7cutlass10bfloat16_tE19Flash_kernel_traitsILi96ELi64ELi128ELi8ES3_EELb1ELb1ELb0ELb0ELb0ELb1ELb0EEEvNS_16Flash_bwd_paramsE,"aw",@nobits
	.sectionflags	@""
	.align	16
	.zero		1024


//--------------------- .nv.shared._ZN5flash44flash_bwd_dq_dk_dv_loop_seqk_parallel_kernelI23Flash_bwd_kernel_traitsILi96ELi64ELi128ELi8ELi2ELi4ELi4ELb1ELb0EN7cutlass10bfloat16_tE19Flash_kernel_traitsILi96ELi64ELi128ELi8ES3_EELb0ELb1ELb0ELb0ELb0ELb1ELb1EEEvNS_16Flash_bwd_paramsE --------------------------
	.section	.nv.shared._ZN5flash44flash_bwd_dq_dk_dv_loop_seqk_parallel_kernelI23Flash_bwd_kernel_traitsILi96ELi64ELi128ELi8ELi2ELi4ELi4ELb1ELb0EN7cutlass10bfloat16_tE19Flash_kernel_traitsILi96ELi64ELi128ELi8ES3_EELb0ELb1ELb0ELb0ELb0ELb1ELb1EEEvNS_16Flash_bwd_paramsE,"aw",@nobits
	.sectionflags	@""
	.align	16
	.zero		1024


//--------------------- .nv.shared._ZN5flash44flash_bwd_dq_dk_dv_loop_seqk_parallel_kernelI23Flash_bwd_kernel_traitsILi96ELi64ELi128ELi8ELi2ELi4ELi4ELb1ELb0EN7cutlass10bfloat16_tE19Flash_kernel_traitsILi96ELi64ELi128ELi8ES3_EELb1ELb1ELb0ELb1ELb0ELb0ELb0EEEvNS_16Flash_bwd_paramsE --------------------------
	.section	.nv.shared._ZN5flash44flash_bwd_dq_dk_dv_loop_seqk_parallel_kernelI23Flash_bwd_kernel_traitsILi96ELi64ELi128ELi8ELi2ELi4ELi4ELb1ELb0EN7cutlass10bfloat16_tE19Flash_kernel_traitsILi96ELi64ELi128ELi8ES3_EELb1ELb1ELb0ELb1ELb0ELb0ELb0EEEvNS_16Flash_bwd_paramsE,"aw",@nobits
	.sectionflags	@""
	.align	16
	.zero		1024


//--------------------- .nv.shared._ZN5flash44flash_bwd_dq_dk_dv_loop_seqk_parallel_kernelI23Flash_bwd_kernel_traitsILi96ELi64ELi128ELi8ELi2ELi4ELi4ELb1ELb0EN7cutlass10bfloat16_tE19Flash_kernel_traitsILi96ELi64ELi128ELi8ES3_EELb0ELb1ELb0ELb1ELb0ELb0ELb1EEEvNS_16Flash_bwd_paramsE --------------------------
	.section	.nv.shared._ZN5flash44flash_bwd_dq_dk_dv_loop_seqk_parallel_kernelI23Flash_bwd_kernel_traitsILi96ELi64ELi128ELi8ELi2ELi4ELi4ELb1ELb0EN7cutlass10bfloat16_tE19Flash_kernel_traitsILi96ELi64ELi128ELi8ES3_EELb0ELb1ELb0ELb1ELb0ELb0ELb1EEEvNS_16Flash_bwd_paramsE,"aw",@nobits
	.sectionflags	@""
	.align	16
	.zero		1024


//--------------------- .nv.shared._ZN5flash25flash_bwd_dot_do_o_kernelILb0E23Flash_bwd_kernel_traitsILi96ELi64ELi128ELi8ELi2ELi4ELi4ELb1ELb0EN7cutlass10bfloat16_tE19Flash_kernel_traitsILi96ELi64ELi128ELi8ES3_EEEEvNS_16Flash_bwd_paramsE --------------------------
	.section	.nv.shared._ZN5flash25flash_bwd_dot_do_o_kernelILb0E23Flash_bwd_kernel_traitsILi96ELi64ELi128ELi8ELi2ELi4ELi4ELb1ELb0EN7cutlass10bfloat16_tE19Flash_kernel_traitsILi96ELi64ELi128ELi8ES3_EEEEvNS_16Flash_bwd_paramsE,"aw",@nobits
	.sectionflags	@""
	.align	16
	.zero		1024


//--------------------- .nv.shared._ZN5flash25flash_bwd_dot_do_o_kernelILb1E23Flash_bwd_kernel_traitsILi96ELi64ELi128ELi8ELi2ELi4ELi4ELb1ELb0EN7cutlass10bfloat16_tE19Flash_kernel_traitsILi96ELi64ELi128ELi8ES3_EEEEvNS_16Flash_bwd_paramsE --------------------------
	.section	.nv.shared._ZN5flash25flash_bwd_dot_do_o_kernelILb1E23Flash_bwd_kernel_traitsILi96ELi64ELi128ELi8ELi2ELi4ELi4ELb1ELb0EN7cutlass10bfloat16_tE19Flash_kernel_traitsILi96ELi64ELi128ELi8ES3_EEEEvNS_16Flash_bwd_paramsE,"aw",@nobits
	.sectionflags	@""
	.align	16
	.zero		1024


//--------------------- .nv.shared._ZN5flash27flash_bwd_convert_dq_kernelI23Flash_bwd_kernel_traitsILi96ELi64ELi128ELi8ELi2ELi4ELi4ELb0ELb0EN7cutlass10bfloat16_tE19Flash_kernel_traitsILi96ELi64ELi128ELi8ES3_EEEEvNS_16Flash_bwd_paramsEi --------------------------
	.section	.nv.shared._ZN5flash27flash_bwd_convert_dq_kernelI23Flash_bwd_kernel_traitsILi96ELi64ELi128ELi8ELi2ELi4ELi4ELb0ELb0EN7cutlass10bfloat16_tE19Flash_kernel_traitsILi96ELi64ELi128ELi8ES3_EEEEvNS_16Flash_bwd_paramsEi,"aw",@nobits
	.sectionflags	@""
	.align	16
	.zero		1024


//--------------------- .nv.shared._ZN5flash44flash_bwd_dq_dk_dv_loop_seqk_parallel_kernelI23Flash_bwd_kernel_traitsILi96ELi64ELi128ELi8ELi2ELi4ELi4ELb0ELb0EN7cutlass10bfloat16_tE19Flash_kernel_traitsILi96ELi64ELi128ELi8ES3_EELb1ELb1ELb0ELb0ELb0ELb0ELb0EEEvNS_16Flash_bwd_paramsE --------------------------
	.section	.nv.shared._ZN5flash44flash_bwd_dq_dk_dv_loop_seqk_parallel_kernelI23Flash_bwd_kernel_traitsILi96ELi64ELi128ELi8ELi2ELi4ELi4ELb0ELb0EN7cutlass10bfloat16_tE19Flash_kernel_traitsILi96ELi64ELi128ELi8ES3_EELb1ELb1ELb0ELb0ELb0ELb0ELb0EEEvNS_16Flash_bwd_paramsE,"aw",@nobits
	.sectionflags	@""
	.align	16
	.zero		1024


//--------------------- .nv.shared._ZN5flash44flash_bwd_dq_dk_dv_loop_seqk_parallel_kernelI23Flash_bwd_kernel_traitsILi96ELi64ELi128ELi8ELi2ELi4ELi4ELb0ELb0EN7cutlass10bfloat16_tE19Flash_kernel_traitsILi96ELi64ELi128ELi8ES3_EELb0ELb1ELb0ELb0ELb0ELb0ELb1EEEvNS_16Flash_bwd_paramsE --------------------------
	.section	.nv.shared._ZN5flash44flash_bwd_dq_dk_dv_loop_seqk_parallel_kernelI23Flash_bwd_kernel_traitsILi96ELi64ELi128ELi8ELi2ELi4ELi4ELb0ELb0EN7cutlass10bfloat16_tE19Flash_kernel_traitsILi96ELi64ELi128ELi8ES3_EELb0ELb1ELb0ELb0ELb0ELb0ELb1EEEvNS_16Flash_bwd_paramsE,"aw",@nobits
	.sectionflags	@""
	.align	16
	.zero		1024


//--------------------- .nv.shared._ZN5flash44flash_bwd_dq_dk_dv_loop_seqk_parallel_kernelI23Flash_bwd_kernel_traitsILi96ELi64ELi128ELi8ELi2ELi4ELi4ELb0ELb0EN7cutlass10bfloat16_tE19Flash_kernel_traitsILi96ELi64ELi128ELi8ES3_EELb1ELb1ELb0ELb0ELb1ELb1ELb0EEEvNS_16Flash_bwd_paramsE --------------------------
	.section	.nv.shared._ZN5flash44flash_bwd_dq_dk_dv_loop_seqk_parallel_kernelI23Flash_bwd_kernel_traitsILi96ELi64ELi128ELi8ELi2ELi4ELi4ELb0ELb0EN7cutlass10bfloat16_tE19Flash_kernel_traitsILi96ELi64ELi128ELi8ES3_EELb1ELb1ELb0ELb0ELb1ELb1ELb0EEEvNS_16Flash_bwd_paramsE,"aw",@nobits
	.sectionflags	@""
	.align	16
	.zero		1024


//--------------------- .nv.shared._ZN5flash44flash_bwd_dq_dk_dv_loop_seqk_parallel_kernelI23Flash_bwd_kernel_traitsILi96ELi64ELi128ELi8ELi2ELi4ELi4ELb0ELb0EN7cutlass10bfloat16_tE19Flash_kernel_traitsILi96ELi64ELi128ELi8ES3_EELb0ELb1ELb0ELb0ELb1ELb1ELb1EEEvNS_16Flash_bwd_paramsE --------------------------
	.section	.nv.shared._ZN5flash44flash_bwd_dq_dk_dv_loop_seqk_parallel_kernelI23Flash_bwd_kernel_traitsILi96ELi64ELi128ELi8ELi2ELi4ELi4ELb0ELb0EN7cutlass10bfloat16_tE19Flash_kernel_traitsILi96ELi64ELi128ELi8ES3_EELb0ELb1ELb0ELb0ELb1ELb1ELb1EEEvNS_16Flash_bwd_paramsE,"aw",@nobits
	.sectionflags	@""
	.align	16
	.zero		1024


//--------------------- .nv.shared._ZN5flash44flash_bwd_dq_dk_dv_loop_seqk_parallel_kernelI23Flash_bwd_kernel_traitsILi96ELi64ELi128ELi8ELi2ELi4ELi4ELb0ELb0EN7cutlass10bfloat16_tE19Flash_kernel_traitsILi96ELi64ELi128ELi8ES3_EELb1ELb1ELb0ELb0ELb0ELb1ELb0EEEvNS_16Flash_bwd_paramsE --------------------------
	.section	.nv.shared._ZN5flash44flash_bwd_dq_dk_dv_loop_seqk_parallel_kernelI23Flash_bwd_kernel_traitsILi96ELi64ELi128ELi8ELi2ELi4ELi4ELb0ELb0EN7cutlass10bfloat16_tE19Flash_kernel_traitsILi96ELi64ELi128ELi8ES3_EELb1ELb1ELb0ELb0ELb0ELb1ELb0EEEvNS_16Flash_bwd_paramsE,"aw",@nobits
	.sectionflags	@""
	.align	16
	.zero		1024


//--------------------- .nv.shared._ZN5flash44flash_bwd_dq_dk_dv_loop_seqk_parallel_kernelI23Flash_bwd_kernel_traitsILi96ELi64ELi128ELi8ELi2ELi4ELi4ELb0ELb0EN7cutlass10bfloat16_tE19Flash_kernel_traitsILi96ELi64ELi128ELi8ES3_EELb0ELb1ELb0ELb0ELb0ELb1ELb1EEEvNS_16Flash_bwd_paramsE --------------------------
	.section	.nv.shared._ZN5flash44flash_bwd_dq_dk_dv_loop_seqk_parallel_kernelI23Flash_bwd_kernel_traitsILi96ELi64ELi128ELi8ELi2ELi4ELi4ELb0ELb0EN7cutlass10bfloat16_tE19Flash_kernel_traitsILi96ELi64ELi128ELi8ES3_EELb0ELb1ELb0ELb0ELb0ELb1ELb1EEEvNS_16Flash_bwd_paramsE,"aw",@nobits
	.sectionflags	@""
	.align	16
	.zero		1024


//--------------------- .nv.shared._ZN5flash44flash_bwd_dq_dk_dv_loop_seqk_parallel_kernelI23Flash_bwd_kernel_traitsILi96ELi64ELi128ELi8ELi2ELi4ELi4ELb0ELb0EN7cutlass10bfloat16_tE19Flash_kernel_traitsILi96ELi64ELi128ELi8ES3_EELb1ELb1ELb0ELb1ELb0ELb0ELb0EEEvNS_16Flash_bwd_paramsE --------------------------
	.section	.nv.shared._ZN5flash44flash_bwd_dq_dk_dv_loop_seqk_parallel_kernelI23Flash_bwd_kernel_traitsILi96ELi64ELi128ELi8ELi2ELi4ELi4ELb0ELb0EN7cutlass10bfloat16_tE19Flash_kernel_traitsILi96ELi64ELi128ELi8ES3_EELb1ELb1ELb0ELb1ELb0ELb0ELb0EEEvNS_16Flash_bwd_paramsE,"aw",@nobits
	.sectionflags	@""
	.align	16
	.zero		1024


//--------------------- .nv.shared._ZN5flash44flash_bwd_dq_dk_dv_loop_seqk_parallel_kernelI23Flash_bwd_kernel_traitsILi96ELi64ELi128ELi8ELi2ELi4ELi4ELb0ELb0EN7cutlass10bfloat16_tE19Flash_kernel_traitsILi96ELi64ELi128ELi8ES3_EELb0ELb1ELb0ELb1ELb0ELb0ELb1EEEvNS_16Flash_bwd_paramsE --------------------------
	.section	.nv.shared._ZN5flash44flash_bwd_dq_dk_dv_loop_seqk_parallel_kernelI23Flash_bwd_kernel_traitsILi96ELi64ELi128ELi8ELi2ELi4ELi4ELb0ELb0EN7cutlass10bfloat16_tE19Flash_kernel_traitsILi96ELi64ELi128ELi8ES3_EELb0ELb1ELb0ELb1ELb0ELb0ELb1EEEvNS_16Flash_bwd_paramsE,"aw",@nobits
	.sectionflags	@""
	.align	16
	.zero		1024


//--------------------- .nv.shared._ZN5flash25flash_bwd_dot_do_o_kernelILb0E23Flash_bwd_kernel_traitsILi96ELi64ELi128ELi8ELi2ELi4ELi4ELb0ELb0EN7cutlass10bfloat16_tE19Flash_kernel_traitsILi96ELi64ELi128ELi8ES3_EEEEvNS_16Flash_bwd_paramsE --------------------------
	.section	.nv.shared._ZN5flash25flash_bwd_dot_do_o_kernelILb0E23Flash_bwd_kernel_traitsILi96ELi64ELi128ELi8ELi2ELi4ELi4ELb0ELb0EN7cutlass10bfloat16_tE19Flash_kernel_traitsILi96ELi64ELi128ELi8ES3_EEEEvNS_16Flash_bwd_paramsE,"aw",@nobits
	.sectionflags	@""
	.align	16
	.zero		1024


//--------------------- .nv.shared._ZN5flash25flash_bwd_dot_do_o_kernelILb1E23Flash_bwd_kernel_traitsILi96ELi64ELi128ELi8ELi2ELi4ELi4ELb0ELb0EN7cutlass10bfloat16_tE19Flash_kernel_traitsILi96ELi64ELi128ELi8ES3_EEEEvNS_16Flash_bwd_paramsE --------------------------
	.section	.nv.shared._ZN5flash25flash_bwd_dot_do_o_kernelILb1E23Flash_bwd_kernel_traitsILi96ELi64ELi128ELi8ELi2ELi4ELi4ELb0ELb0EN7cutlass10bfloat16_tE19Flash_kernel_traitsILi96ELi64ELi128ELi8ES3_EEEEvNS_16Flash_bwd_paramsE,"aw",@nobits
	.sectionflags	@""
	.align	16
	.zero		1024


//--------------------- .nv.constant0._ZN5flash44flash_bwd_dq_dk_dv_loop_seqk_parallel_kernelI23Flash_bwd_kernel_traitsILi96ELi64ELi128ELi8ELi2ELi4ELi4ELb1ELb0EN7cutlass10bfloat16_tE19Flash_kernel_traitsILi96ELi64ELi128ELi8ES3_EELb0ELb1ELb0ELb0ELb0ELb0ELb0EEEvNS_16Flash_bwd_paramsE --------------------------
	.section	.nv.constant0._ZN5flash44flash_bwd_dq_dk_dv_loop_seqk_parallel_kernelI23Flash_bwd_kernel_traitsILi96ELi64ELi128ELi8ELi2ELi4ELi4ELb1ELb0EN7cutlass10bfloat16_tE19Flash_kernel_traitsILi96ELi64ELi128ELi8ES3_EELb0ELb1ELb0ELb0ELb0ELb0ELb0EEEvNS_16Flash_bwd_paramsE,"a",@progbits
	.sectionflags	@""
	.align	4
.nv.constant0._ZN5flash44flash_bwd_dq_dk_dv_loop_seqk_parallel_kernelI23Flash_bwd_kernel_traitsILi96ELi64ELi128ELi8ELi2ELi4ELi4ELb1ELb0EN7cutlass10bfloat16_tE19Flash_kernel_traitsILi96ELi64ELi128ELi8ES3_EELb0ELb1ELb0ELb0ELb0ELb0ELb0EEEvNS_16Flash_bwd_paramsE:
	.zero		1536


//--------------------- .nv.constant0._ZN5flash44flash_bwd_dq_dk_dv_loop_seqk_parallel_kernelI23Flash_bwd_kernel_traitsILi96ELi64ELi128ELi8ELi2ELi4ELi4ELb1ELb0EN7cutlass10bfloat16_tE19Flash_kernel_traitsILi96ELi64ELi128ELi8ES3_EELb0ELb1ELb0ELb0ELb1ELb1ELb0EEEvNS_16Flash_bwd_paramsE --------------------------
	.section	.nv.constant0._ZN5flash44flash_bwd_dq_dk_dv_loop_seqk_parallel_kernelI23Flash_bwd_kernel_traitsILi96ELi64ELi128ELi8ELi2ELi4ELi4ELb1ELb0EN7cutlass10bfloat16_tE19Flash_kernel_traitsILi96ELi64ELi128ELi8ES3_EELb0ELb1ELb0ELb0ELb1ELb1ELb0EEEvNS_16Flash_bwd_paramsE,"a",@progbits
	.sectionflags	@""
	.align	4
.nv.constant0._ZN5flash44flash_bwd_dq_dk_dv_loop_seqk_parallel_kernelI23Flash_bwd_kernel_traitsILi96ELi64ELi128ELi8ELi2ELi4ELi4ELb1ELb0EN7cutlass10bfloat16_tE19Flash_kernel_traitsILi96ELi64ELi128ELi8ES3_EELb0ELb1ELb0ELb0ELb1ELb1ELb0EEEvNS_16Flash_bwd_paramsE:
	.zero		1536


//--------------------- .nv.constant0._ZN5flash44flash_bwd_dq_dk_dv_loop_seqk_parallel_kernelI23Flash_bwd_kernel_traitsILi96ELi64ELi128ELi8ELi2ELi4ELi4ELb1ELb0EN7cutlass10bfloat16_tE19Flash_kernel_traitsILi96ELi64ELi128ELi8ES3_EELb0ELb1ELb0ELb0ELb0ELb1ELb0EEEvNS_16Flash_bwd_paramsE --------------------------
	.section	.nv.constant0._ZN5flash44flash_bwd_dq_dk_dv_loop_seqk_parallel_kernelI23Flash_bwd_kernel_traitsILi96ELi64ELi128ELi8ELi2ELi4ELi4ELb1ELb0EN7cutlass10bfloat16_tE19Flash_kernel_traitsILi96ELi64ELi128ELi8ES3_EELb0ELb1ELb0ELb0ELb0ELb1ELb0EEEvNS_16Flash_bwd_paramsE,"a",@progbits
	.sectionflags	@""
	.align	4
.nv.constant0._ZN5flash44flash_bwd_dq_dk_dv_loop_seqk_parallel_kernelI23Flash_bwd_kernel_traitsILi96ELi64ELi128ELi8ELi2ELi4ELi4ELb1ELb0EN7cutlass10bfloat16_tE19Flash_kernel_traitsILi96ELi64ELi128ELi8ES3_EELb0ELb1ELb0ELb0ELb0ELb1ELb0EEEvNS_16Flash_bwd_paramsE:
	.zero		1536


//--------------------- .nv.constant0._ZN5flash44flash_bwd_dq_dk_dv_loop_seqk_parallel_kernelI23Flash_bwd_kernel_traitsILi96ELi64ELi128ELi8ELi2ELi4ELi4ELb1ELb0EN7cutlass10bfloat16_tE19Flash_kernel_traitsILi96ELi64ELi128ELi8ES3_EELb0ELb1ELb0ELb1ELb0ELb0ELb0EEEvNS_16Flash_bwd_paramsE --------------------------
	.section	.nv.constant0._ZN5flash44flash_bwd_dq_dk_dv_loop_seqk_parallel_kernelI23Flash_bwd_kernel_traitsILi96ELi64ELi128ELi8ELi2ELi4ELi4ELb1ELb0EN7cutlass10bfloat16_tE19Flash_kernel_traitsILi96ELi64ELi128ELi8ES3_EELb0ELb1ELb0ELb1ELb0ELb0ELb0EEEvNS_16Flash_bwd_paramsE,"a",@progbits
	.sectionflags	@""
	.align	4
.nv.constant0._ZN5flash44flash_bwd_dq_dk_dv_loop_seqk_parallel_kernelI23Flash_bwd_kernel_traitsILi96ELi64ELi128ELi8ELi2ELi4ELi4ELb1ELb0EN7cutlass10bfloat16_tE19Flash_kernel_traitsILi96ELi64ELi128ELi8ES3_EELb0ELb1ELb0ELb1ELb0ELb0ELb0EEEvNS_16Flash_bwd_paramsE:
	.zero		1536


//--------------------- .nv.constant0._ZN5flash27flash_bwd_convert_dq_kernelI23Flash_bwd_kernel_traitsILi96ELi64ELi128ELi8ELi2ELi4ELi4ELb1ELb0EN7cutlass10bfloat16_tE19Flash_kernel_traitsILi96ELi64ELi128ELi8ES3_EEEEvNS_16Flash_bwd_paramsEi --------------------------
	.section	.nv.constant0._ZN5flash27flash_bwd_convert_dq_kernelI23Flash_bwd_kernel_traitsILi96ELi64ELi128ELi8ELi2ELi4ELi4ELb1ELb0EN7cutlass10bfloat16_tE19Flash_kernel_traitsILi96ELi64ELi128ELi8ES3_EEEEvNS_16Flash_bwd_paramsEi,"a",@progbits
	.sectionflags	@""
	.align	4
.nv.constant0._ZN5flash27flash_bwd_convert_dq_kernelI23Flash_bwd_kernel_traitsILi96ELi64ELi128ELi8ELi2ELi4ELi4ELb1ELb0EN7cutlass10bfloat16_tE19Flash_kernel_traitsILi96ELi64ELi128ELi8ES3_EEEEvNS_16Flash_bwd_paramsEi:
	.zero		1540


//--------------------- .nv.constant0._ZN5flash44flash_bwd_dq_dk_dv_loop_seqk_parallel_kernelI23Flash_bwd_kernel_traitsILi96ELi64ELi128ELi8ELi2ELi4ELi4ELb1ELb0EN7cutlass10bfloat16_tE19Flash_kernel_traitsILi96ELi64ELi128ELi8ES3_EELb1ELb1ELb0ELb0ELb0ELb0ELb0EEEvNS_16Flash_bwd_paramsE --------------------------
	.section	.nv.constant0._ZN5flash44flash_bwd_dq_dk_dv_loop_seqk_parallel_kernelI23Flash_bwd_kernel_traitsILi96ELi64ELi128ELi8ELi2ELi4ELi4ELb1ELb0EN7cutlass10bfloat16_tE19Flash_kernel_traitsILi96ELi64ELi128ELi8ES3_EELb1ELb1ELb0ELb0ELb0ELb0ELb0EEEvNS_16Flash_bwd_paramsE,"a",@progbits
	.sectionflags	@""
	.align	4
.nv.constant0._ZN5flash44flash_bwd_dq_dk_dv_loop_seqk_parallel_kernelI23Flash_bwd_kernel_traitsILi96ELi64ELi128ELi8ELi2ELi4ELi4ELb1ELb0EN7cutlass10bfloat16_tE19Flash_kernel_traitsILi96ELi64ELi128ELi8ES3_EELb1ELb1ELb0ELb0ELb0ELb0ELb0EEEvNS_16Flash_bwd_paramsE:
	.zero		1536


//--------------------- .nv.constant0._ZN5flash44flash_bwd_dq_dk_dv_loop_seqk_parallel_kernelI23Flash_bwd_kernel_traitsILi96ELi64ELi128ELi8ELi2ELi4ELi4ELb1ELb0EN7cutlass10bfloat16_tE19Flash_kernel_traitsILi96ELi64ELi128ELi8ES3_EELb0ELb1ELb0ELb0ELb0ELb0ELb1EEEvNS_16Flash_bwd_paramsE --------------------------
	.section	.nv.constant0._ZN5flash44flash_bwd_dq_dk_dv_loop_seqk_parallel_kernelI23Flash_bwd_kernel_traitsILi96ELi64ELi128ELi8ELi2ELi4ELi4ELb1ELb0EN7cutlass10bfloat16_tE19Flash_kernel_traitsILi96ELi64ELi128ELi8ES3_EELb0ELb1ELb0ELb0ELb0ELb0ELb1EEEvNS_16Flash_bwd_paramsE,"a",@progbits
	.sectionflags	@""
	.align	4
.nv.constant0._ZN5flash44flash_bwd_dq_dk_dv_loop_seqk_parallel_kernelI23Flash_bwd_kernel_traitsILi96ELi64ELi128ELi8ELi2ELi4ELi4ELb1ELb0EN7cutlass10bfloat16_tE19Flash_kernel_traitsILi96ELi64ELi128ELi8ES3_EELb0ELb1ELb0ELb0ELb0ELb0ELb1EEEvNS_16Flash_bwd_paramsE:
	.zero		1536


//--------------------- .nv.constant0._ZN5flash44flash_bwd_dq_dk_dv_loop_seqk_parallel_kernelI23Flash_bwd_kernel_traitsILi96ELi64ELi128ELi8ELi2ELi4ELi4ELb1ELb0EN7cutlass10bfloat16_tE19Flash_kernel_traitsILi96ELi64ELi128ELi8ES3_EELb1ELb1ELb0ELb0ELb1ELb1ELb0EEEvNS_16Flash_bwd_paramsE --------------------------
	.section	.nv.constant0._ZN5flash44flash_bwd_dq_dk_dv_loop_seqk_parallel_kernelI23Flash_bwd_kernel_traitsILi96ELi64ELi128ELi8ELi2ELi4ELi4ELb1ELb0EN7cutlass10bfloat16_tE19Flash_kernel_traitsILi96ELi64ELi128ELi8ES3_EELb1ELb1ELb0ELb0ELb1ELb1ELb0EEEvNS_16Flash_bwd_paramsE,"a",@progbits
	.sectionflags	@""
	.align	4
.nv.constant0._ZN5flash44flash_bwd_dq_dk_dv_loop_seqk_parallel_kernelI23Flash_bwd_kernel_traitsILi96ELi64ELi128ELi8ELi2ELi4ELi4ELb1ELb0EN7cutlass10bfloat16_tE19Flash_kernel_traitsILi96ELi64ELi128ELi8ES3_EELb1ELb1ELb0ELb0ELb1ELb1ELb0EEEvNS_16Flash_bwd_paramsE:
	.zero		1536


//--------------------- .nv.constant0._ZN5flash44flash_bwd_dq_dk_dv_loop_seqk_parallel_kernelI23Flash_bwd_kernel_traitsILi96ELi64ELi128ELi8ELi2ELi4ELi4ELb1ELb0EN7cutlass10bfloat16_tE19Flash_kernel_traitsILi96ELi64ELi128ELi8ES3_EELb0ELb1ELb0ELb0ELb1ELb1ELb1EEEvNS_16Flash_bwd_paramsE --------------------------
	.section	.nv.constant0._ZN5flash44flash_bwd_dq_dk_dv_loop_seqk_parallel_kernelI23Flash_bwd_kernel_traitsILi96ELi64ELi128ELi8ELi2ELi4ELi4ELb1ELb0EN7cutlass10bfloat16_tE19Flash_kernel_traitsILi96ELi64ELi128ELi8ES3_EELb0ELb1ELb0ELb0ELb1ELb1ELb1EEEvNS_16Flash_bwd_paramsE,"a",@progbits
	.sectionflags	@""
	.align	4
.nv.constant0._ZN5flash44flash_bwd_dq_dk_dv_loop_seqk_parallel_kernelI23Flash_bwd_kernel_traitsILi96ELi64ELi128ELi8ELi2ELi4ELi4ELb1ELb0EN7cutlass10bfloat16_tE19Flash_kernel_traitsILi96ELi64ELi128ELi8ES3_EELb0ELb1ELb0ELb0ELb1ELb1ELb1EEEvNS_16Flash_bwd_paramsE:
	.zero		1536


//--------------------- .nv.constant0._ZN5flash44flash_bwd_dq_dk_dv_loop_seqk_parallel_kernelI23Flash_bwd_kernel_traitsILi96ELi64ELi128ELi8ELi2ELi4ELi4ELb1ELb0EN7cutlass10bfloat16_tE19Flash_kernel_traitsILi96ELi64ELi128ELi8ES3_EELb1ELb1ELb0ELb0ELb0ELb1ELb0EEEvNS_16Flash_bwd_paramsE --------------------------
	.section	.nv.constant0._ZN5flash44flash_bwd_dq_dk_dv_loop_seqk_parallel_kernelI23Flash_bwd_kernel_traitsILi96ELi64ELi128ELi8ELi2ELi4ELi4ELb1ELb0EN7cutlass10bfloat16_tE19Flash_kernel_traitsILi96ELi64ELi128ELi8ES3_EELb1ELb1ELb0ELb0ELb0ELb1ELb0EEEvNS_16Flash_bwd_paramsE,"a",@progbits
	.sectionflags	@""
	.align	4
.nv.constant0._ZN5flash44flash_bwd_dq_dk_dv_loop_seqk_parallel_kernelI23Flash_bwd_kernel_traitsILi96ELi64ELi128ELi8ELi2ELi4ELi4ELb1ELb0EN7cutlass10bfloat16_tE19Flash_kernel_traitsILi96ELi64ELi128ELi8ES3_EELb1ELb1ELb0ELb0ELb0ELb1ELb0EEEvNS_16Flash_bwd_paramsE:
	.zero		1536


//--------------------- .nv.constant0._ZN5flash44flash_bwd_dq_dk_dv_loop_seqk_parallel_kernelI23Flash_bwd_kernel_traitsILi96ELi64ELi128ELi8ELi2ELi4ELi4ELb1ELb0EN7cutlass10bfloat16_tE19Flash_kernel_traitsILi96ELi64ELi128ELi8ES3_EELb0ELb1ELb0ELb0ELb0ELb1ELb1EEEvNS_16Flash_bwd_paramsE --------------------------
	.section	.nv.constant0._ZN5flash44flash_bwd_dq_dk_dv_loop_seqk_parallel_kernelI23Flash_bwd_kernel_traitsILi96ELi64ELi128ELi8ELi2ELi4ELi4ELb1ELb0EN7cutlass10bfloat16_tE19Flash_kernel_traitsILi96ELi64ELi128ELi8ES3_EELb0ELb1ELb0ELb0ELb0ELb1ELb1EEEvNS_16Flash_bwd_paramsE,"a",@progbits
	.sectionflags	@""
	.align	4
.nv.constant0._ZN5flash44flash_bwd_dq_dk_dv_loop_seqk_parallel_kernelI23Flash_bwd_kernel_traitsILi96ELi64ELi128ELi8ELi2ELi4ELi4ELb1ELb0EN7cutlass10bfloat16_tE19Flash_kernel_traitsILi96ELi64ELi128ELi8ES3_EELb0ELb1ELb0ELb0ELb0ELb1ELb1EEEvNS_16Flash_bwd_paramsE:
	.zero		1536


//--------------------- .nv.constant0._ZN5flash44flash_bwd_dq_dk_dv_loop_seqk_parallel_kernelI23Flash_bwd_kernel_traitsILi96ELi64ELi128ELi8ELi2ELi4ELi4ELb1ELb0EN7cutlass10bfloat16_tE19Flash_kernel_traitsILi96ELi64ELi128ELi8ES3_EELb1ELb1ELb0ELb1ELb0ELb0ELb0EEEvNS_16Flash_bwd_paramsE --------------------------
	.section	.nv.constant0._ZN5flash44flash_bwd_dq_dk_dv_loop_seqk_parallel_kernelI23Flash_bwd_kernel_traitsILi96ELi64ELi128ELi8ELi2ELi4ELi4ELb1ELb0EN7cutlass10bfloat16_tE19Flash_kernel_traitsILi96ELi64ELi128ELi8ES3_EELb1ELb1ELb0ELb1ELb0ELb0ELb0EEEvNS_16Flash_bwd_paramsE,"a",@progbits
	.sectionflags	@""
	.align	4
.nv.constant0._ZN5flash44flash_bwd_dq_dk_dv_loop_seqk_parallel_kernelI23Flash_bwd_kernel_traitsILi96ELi64ELi128ELi8ELi2ELi4ELi4ELb1ELb0EN7cutlass10bfloat16_tE19Flash_kernel_traitsILi96ELi64ELi128ELi8ES3_EELb1ELb1ELb0ELb1ELb0ELb0ELb0EEEvNS_16Flash_bwd_paramsE:
	.zero		1536


//--------------------- .nv.constant0._ZN5flash44flash_bwd_dq_dk_dv_loop_seqk_parallel_kernelI23Flash_bwd_kernel_traitsILi96ELi64ELi128ELi8ELi2ELi4ELi4ELb1ELb0EN7cutlass10bfloat16_tE19Flash_kernel_traitsILi96ELi64ELi128ELi8ES3_EELb0ELb1ELb0ELb1ELb0ELb0ELb1EEEvNS_16Flash_bwd_paramsE --------------------------
	.section	.nv.constant0._ZN5flash44flash_bwd_dq_dk_dv_loop_seqk_parallel_kernelI23Flash_bwd_kernel_traitsILi96ELi64ELi128ELi8ELi2ELi4ELi4ELb1ELb0EN7cutlass10bfloat16_tE19Flash_kernel_traitsILi96ELi64ELi128ELi8ES3_EELb0ELb1ELb0ELb1ELb0ELb0ELb1EEEvNS_16Flash_bwd_paramsE,"a",@progbits
	.sectionflags	@""
	.align	4
.nv.constant0._ZN5flash44flash_bwd_dq_dk_dv_loop_seqk_parallel_kernelI23Flash_bwd_kernel_traitsILi96ELi64ELi128ELi8ELi2ELi4ELi4ELb1ELb0EN7cutlass10bfloat16_tE19Flash_kernel_traitsILi96ELi64ELi128ELi8ES3_EELb0ELb1ELb0ELb1ELb0ELb0ELb1EEEvNS_16Flash_bwd_paramsE:
	.zero		1536


//--------------------- .nv.constant0._ZN5flash25flash_bwd_dot_do_o_kernelILb0E23Flash_bwd_kernel_traitsILi96ELi64ELi128ELi8ELi2ELi4ELi4ELb1ELb0EN7cutlass10bfloat16_tE19Flash_kernel_traitsILi96ELi64ELi128ELi8ES3_EEEEvNS_16Flash_bwd_paramsE --------------------------
	.section	.nv.constant0._ZN5flash25flash_bwd_dot_do_o_kernelILb0E23Flash_bwd_kernel_traitsILi96ELi64ELi128ELi8ELi2ELi4ELi4ELb1ELb0EN7cutlass10bfloat16_tE19Flash_kernel_traitsILi96ELi64ELi128ELi8ES3_EEEEvNS_16Flash_bwd_paramsE,"a",@progbits
	.sectionflags	@""
	.align	4
.nv.constant0._ZN5flash25flash_bwd_dot_do_o_kernelILb0E23Flash_bwd_kernel_traitsILi96ELi64ELi128ELi8ELi2ELi4ELi4ELb1ELb0EN7cutlass10bfloat16_tE19Flash_kernel_traitsILi96ELi64ELi128ELi8ES3_EEEEvNS_16Flash_bwd_paramsE:
	.zero		1536


//--------------------- .nv.constant0._ZN5flash25flash_bwd_dot_do_o_kernelILb1E23Flash_bwd_kernel_traitsILi96ELi64ELi128ELi8ELi2ELi4ELi4ELb1ELb0EN7cutlass10bfloat16_tE19Flash_kernel_traitsILi96ELi64ELi128ELi8ES3_EEEEvNS_16Flash_bwd_paramsE --------------------------
	.section	.nv.constant0._ZN5flash25flash_bwd_dot_do_o_kernelILb1E23Flash_bwd_kernel_traitsILi96ELi64ELi128ELi8ELi2ELi4ELi4ELb1ELb0EN7cutlass10bfloat16_tE19Flash_kernel_traitsILi96ELi64ELi128ELi8ES3_EEEEvNS_16Flash_bwd_paramsE,"a",@progbits
	.sectionflags	@""
	.align	4
.nv.constant0._ZN5flash25flash_bwd_dot_do_o_kernelILb1E23Flash_bwd_kernel_traitsILi96ELi64ELi128ELi8ELi2ELi4ELi4ELb1ELb0EN7cutlass10bfloat16_tE19Flash_kernel_traitsILi96ELi64ELi128ELi8ES3_EEEEvNS_16Flash_bwd_paramsE:
	.zero		1536


//--------------------- .nv.constant0._ZN5flash27flash_bwd_convert_dq_kernelI23Flash_bwd_kernel_traitsILi96ELi64ELi128ELi8ELi2ELi4ELi4ELb0ELb0EN7cutlass10bfloat16_tE19Flash_kernel_traitsILi96ELi64ELi128ELi8ES3_EEEEvNS_16Flash_bwd_paramsEi --------------------------
	.section	.nv.constant0._ZN5flash27flash_bwd_convert_dq_kernelI23Flash_bwd_kernel_traitsILi96ELi64ELi128ELi8ELi2ELi4ELi4ELb0ELb0EN7cutlass10bfloat16_tE19Flash_kernel_traitsILi96ELi64ELi128ELi8ES3_EEEEvNS_16Flash_bwd_paramsEi,"a",@progbits
	.sectionflags	@""
	.align	4
.nv.constant0._ZN5flash27flash_bwd_convert_dq_kernelI23Flash_bwd_kernel_traitsILi96ELi64ELi128ELi8ELi2ELi4ELi4ELb0ELb0EN7cutlass10bfloat16_tE19Flash_kernel_traitsILi96ELi64ELi128ELi8ES3_EEEEvNS_16Flash_bwd_paramsEi:
	.zero		1540


//--------------------- .nv.constant0._ZN5flash44flash_bwd_dq_dk_dv_loop_seqk_parallel_kernelI23Flash_bwd_kernel_traitsILi96ELi64ELi128ELi8ELi2ELi4ELi4ELb0ELb0EN7cutlass10bfloat16_tE19Flash_kernel_traitsILi96ELi64ELi128ELi8ES3_EELb1ELb1ELb0ELb0ELb0ELb0ELb0EEEvNS_16Flash_bwd_paramsE --------------------------
	.section	.nv.constant0._ZN5flash44flash_bwd_dq_dk_dv_loop_seqk_parallel_kernelI23Flash_bwd_kernel_traitsILi96ELi64ELi128ELi8ELi2ELi4ELi4ELb0ELb0EN7cutlass10bfloat16_tE19Flash_kernel_traitsILi96ELi64ELi128ELi8ES3_EELb1ELb1ELb0ELb0ELb0ELb0ELb0EEEvNS_16Flash_bwd_paramsE,"a",@progbits
	.sectionflags	@""
	.align	4
.nv.constant0._ZN5flash44flash_bwd_dq_dk_dv_loop_seqk_parallel_kernelI23Flash_bwd_kernel_traitsILi96ELi64ELi128ELi8ELi2ELi4ELi4ELb0ELb0EN7cutlass10bfloat16_tE19Flash_kernel_traitsILi96ELi64ELi128ELi8ES3_EELb1ELb1ELb0ELb0ELb0ELb0ELb0EEEvNS_16Flash_bwd_paramsE:
	.zero		1536


//--------------------- .nv.constant0._ZN5flash44flash_bwd_dq_dk_dv_loop_seqk_parallel_kernelI23Flash_bwd_kernel_traitsILi96ELi64ELi128ELi8ELi2ELi4ELi4ELb0ELb0EN7cutlass10bfloat16_tE19Flash_kernel_traitsILi96ELi64ELi128ELi8ES3_EELb0ELb1ELb0ELb0ELb0ELb0ELb1EEEvNS_16Flash_bwd_paramsE --------------------------
	.section	.nv.constant0._ZN5flash44flash_bwd_dq_dk_dv_loop_seqk_parallel_kernelI23Flash_bwd_kernel_traitsILi96ELi64ELi128ELi8ELi2ELi4ELi4ELb0ELb0EN7cutlass10bfloat16_tE19Flash_kernel_traitsILi96ELi64ELi128ELi8ES3_EELb0ELb1ELb0ELb0ELb0ELb0ELb1EEEvNS_16Flash_bwd_paramsE,"a",@progbits
	.sectionflags	@""
	.align	4
.nv.constant0._ZN5flash44flash_bwd_dq_dk_dv_loop_seqk_parallel_kernelI23Flash_bwd_kernel_traitsILi96ELi64ELi128ELi8ELi2ELi4ELi4ELb0ELb0EN7cutlass10bfloat16_tE19Flash_kernel_traitsILi96ELi64ELi128ELi8ES3_EELb0ELb1ELb0ELb0ELb0ELb0ELb1EEEvNS_16Flash_bwd_paramsE:
	.zero		1536


//--------------------- .nv.constant0._ZN5flash44flash_bwd_dq_dk_dv_loop_seqk_parallel_kernelI23Flash_bwd_kernel_traitsILi96ELi64ELi128ELi8ELi2ELi4ELi4ELb0ELb0EN7cutlass10bfloat16_tE19Flash_kernel_traitsILi96ELi64ELi128ELi8ES3_EELb1ELb1ELb0ELb0ELb1ELb1ELb0EEEvNS_16Flash_bwd_paramsE --------------------------
	.section	.nv.constant0._ZN5flash44flash_bwd_dq_dk_dv_loop_seqk_parallel_kernelI23Flash_bwd_kernel_traitsILi96ELi64ELi128ELi8ELi2ELi4ELi4ELb0ELb0EN7cutlass10bfloat16_tE19Flash_kernel_traitsILi96ELi64ELi128ELi8ES3_EELb1ELb1ELb0ELb0ELb1ELb1ELb0EEEvNS_16Flash_bwd_paramsE,"a",@progbits
	.sectionflags	@""
	.align	4
.nv.constant0._ZN5flash44flash_bwd_dq_dk_dv_loop_seqk_parallel_kernelI23Flash_bwd_kernel_traitsILi96ELi64ELi128ELi8ELi2ELi4ELi4ELb0ELb0EN7cutlass10bfloat16_tE19Flash_kernel_traitsILi96ELi64ELi128ELi8ES3_EELb1ELb1ELb0ELb0ELb1ELb1ELb0EEEvNS_16Flash_bwd_paramsE:
	.zero		1536


//--------------------- .nv.constant0._ZN5flash44flash_bwd_dq_dk_dv_loop_seqk_parallel_kernelI23Flash_bwd_kernel_traitsILi96ELi64ELi128ELi8ELi2ELi4ELi4ELb0ELb0EN7cutlass10bfloat16_tE19Flash_kernel_traitsILi96ELi64ELi128ELi8ES3_EELb0ELb1ELb0ELb0ELb1ELb1ELb1EEEvNS_16Flash_bwd_paramsE --------------------------
	.section	.nv.constant0._ZN5flash44flash_bwd_dq_dk_dv_loop_seqk_parallel_kernelI23Flash_bwd_kernel_traitsILi96ELi64ELi128ELi8ELi2ELi4ELi4ELb0ELb0EN7cutlass10bfloat16_tE19Flash_kernel_traitsILi96ELi64ELi128ELi8ES3_EELb0ELb1ELb0ELb0ELb1ELb1ELb1EEEvNS_16Flash_bwd_paramsE,"a",@progbits
	.sectionflags	@""
	.align	4
.nv.constant0._ZN5flash44flash_bwd_dq_dk_dv_loop_seqk_parallel_kernelI23Flash_bwd_kernel_traitsILi96ELi64ELi128ELi8ELi2ELi4ELi4ELb0ELb0EN7cutlass10bfloat16_tE19Flash_kernel_traitsILi96ELi64ELi128ELi8ES3_EELb0ELb1ELb0ELb0ELb1ELb1ELb1EEEvNS_16Flash_bwd_paramsE:
	.zero		1536


//--------------------- .nv.constant0._ZN5flash44flash_bwd_dq_dk_dv_loop_seqk_parallel_kernelI23Flash_bwd_kernel_traitsILi96ELi64ELi128ELi8ELi2ELi4ELi4ELb0ELb0EN7cutlass10bfloat16_tE19Flash_kernel_traitsILi96ELi64ELi128ELi8ES3_EELb1ELb1ELb0ELb0ELb0ELb1ELb0EEEvNS_16Flash_bwd_paramsE --------------------------
	.section	.nv.constant0._ZN5flash44flash_bwd_dq_dk_dv_loop_seqk_parallel_kernelI23Flash_bwd_kernel_traitsILi96ELi64ELi128ELi8ELi2ELi4ELi4ELb0ELb0EN7cutlass10bfloat16_tE19Flash_kernel_traitsILi96ELi64ELi128ELi8ES3_EELb1ELb1ELb0ELb0ELb0ELb1ELb0EEEvNS_16Flash_bwd_paramsE,"a",@progbits
	.sectionflags	@""
	.align	4
.nv.constant0._ZN5flash44flash_bwd_dq_dk_dv_loop_seqk_parallel_kernelI23Flash_bwd_kernel_traitsILi96ELi64ELi128ELi8ELi2ELi4ELi4ELb0ELb0EN7cutlass10bfloat16_tE19Flash_kernel_traitsILi96ELi64ELi128ELi8ES3_EELb1ELb1ELb0ELb0ELb0ELb1ELb0EEEvNS_16Flash_bwd_paramsE:
	.zero		1536


//--------------------- .nv.constant0._ZN5flash44flash_bwd_dq_dk_dv_loop_seqk_parallel_kernelI23Flash_bwd_kernel_traitsILi96ELi64ELi128ELi8ELi2ELi4ELi4ELb0ELb0EN7cutlass10bfloat16_tE19Flash_kernel_traitsILi96ELi64ELi128ELi8ES3_EELb0ELb1ELb0ELb0ELb0ELb1ELb1EEEvNS_16Flash_bwd_paramsE --------------------------
	.section	.nv.constant0._ZN5flash44flash_bwd_dq_dk_dv_loop_seqk_parallel_kernelI23Flash_bwd_kernel_traitsILi96ELi64ELi128ELi8ELi2ELi4ELi4ELb0ELb0EN7cutlass10bfloat16_tE19Flash_kernel_traitsILi96ELi64ELi128ELi8ES3_EELb0ELb1ELb0ELb0ELb0ELb1ELb1EEEvNS_16Flash_bwd_paramsE,"a",@progbits
	.sectionflags	@""
	.align	4
.nv.constant0._ZN5flash44flash_bwd_dq_dk_dv_loop_seqk_parallel_kernelI23Flash_bwd_kernel_traitsILi96ELi64ELi128ELi8ELi2ELi4ELi4ELb0ELb0EN7cutlass10bfloat16_tE19Flash_kernel_traitsILi96ELi64ELi128ELi8ES3_EELb0ELb1ELb0ELb0ELb0ELb1ELb1EEEvNS_16Flash_bwd_paramsE:
	.zero		1536


//--------------------- .nv.constant0._ZN5flash44flash_bwd_dq_dk_dv_loop_seqk_parallel_kernelI23Flash_bwd_kernel_traitsILi96ELi64ELi128ELi8ELi2ELi4ELi4ELb0ELb0EN7cutlass10bfloat16_tE19Flash_kernel_traitsILi96ELi64ELi128ELi8ES3_EELb1ELb1ELb0ELb1ELb0ELb0ELb0EEEvNS_16Flash_bwd_paramsE --------------------------
	.section	.nv.constant0._ZN5flash44flash_bwd_dq_dk_dv_loop_seqk_parallel_kernelI23Flash_bwd_kernel_traitsILi96ELi64ELi128ELi8ELi2ELi4ELi4ELb0ELb0EN7cutlass10bfloat16_tE19Flash_kernel_traitsILi96ELi64ELi128ELi8ES3_EELb1ELb1ELb0ELb1ELb0ELb0ELb0EEEvNS_16Flash_bwd_paramsE,"a",@progbits
	.sectionflags	@""
	.align	4
.nv.constant0._ZN5flash44flash_bwd_dq_dk_dv_loop_seqk_parallel_kernelI23Flash_bwd_kernel_traitsILi96ELi64ELi128ELi8ELi2ELi4ELi4ELb0ELb0EN7cutlass10bfloat16_tE19Flash_kernel_traitsILi96ELi64ELi128ELi8ES3_EELb1ELb1ELb0ELb1ELb0ELb0ELb0EEEvNS_16Flash_bwd_paramsE:
	.zero		1536


//--------------------- .nv.constant0._ZN5flash44flash_bwd_dq_dk_dv_loop_seqk_parallel_kernelI23Flash_bwd_kernel_traitsILi96ELi64ELi128ELi8ELi2ELi4ELi4ELb0ELb0EN7cutlass10bfloat16_tE19Flash_kernel_traitsILi96ELi64ELi128ELi8ES3_EELb0ELb1ELb0ELb1ELb0ELb0ELb1EEEvNS_16Flash_bwd_paramsE --------------------------
	.section	.nv.constant0._ZN5flash44flash_bwd_dq_dk_dv_loop_seqk_parallel_kernelI23Flash_bwd_kernel_traitsILi96ELi64ELi128ELi8ELi2ELi4ELi4ELb0ELb0EN7cutlass10bfloat16_tE19Flash_kernel_traitsILi96ELi64ELi128ELi8ES3_EELb0ELb1ELb0ELb1ELb0ELb0ELb1EEEvNS_16Flash_bwd_paramsE,"a",@progbits
	.sectionflags	@""
	.align	4
.nv.constant0._ZN5flash44flash_bwd_dq_dk_dv_loop_seqk_parallel_kernelI23Flash_bwd_kernel_traitsILi96ELi64ELi128ELi8ELi2ELi4ELi4ELb0ELb0EN7cutlass10bfloat16_tE19Flash_kernel_traitsILi96ELi64ELi128ELi8ES3_EELb0ELb1ELb0ELb1ELb0ELb0ELb1EEEvNS_16Flash_bwd_paramsE:
	.zero		1536


//--------------------- .nv.constant0._ZN5flash25flash_bwd_dot_do_o_kernelILb0E23Flash_bwd_kernel_traitsILi96ELi64ELi128ELi8ELi2ELi4ELi4ELb0ELb0EN7cutlass10bfloat16_tE19Flash_kernel_traitsILi96ELi64ELi128ELi8ES3_EEEEvNS_16Flash_bwd_paramsE --------------------------
	.section	.nv.constant0._ZN5flash25flash_bwd_dot_do_o_kernelILb0E23Flash_bwd_kernel_traitsILi96ELi64ELi128ELi8ELi2ELi4ELi4ELb0ELb0EN7cutlass10bfloat16_tE19Flash_kernel_traitsILi96ELi64ELi128ELi8ES3_EEEEvNS_16Flash_bwd_paramsE,"a",@progbits
	.sectionflags	@""
	.align	4
.nv.constant0._ZN5flash25flash_bwd_dot_do_o_kernelILb0E23Flash_bwd_kernel_traitsILi96ELi64ELi128ELi8ELi2ELi4ELi4ELb0ELb0EN7cutlass10bfloat16_tE19Flash_kernel_traitsILi96ELi64ELi128ELi8ES3_EEEEvNS_16Flash_bwd_paramsE:
	.zero		1536


//--------------------- .nv.constant0._ZN5flash25flash_bwd_dot_do_o_kernelILb1E23Flash_bwd_kernel_traitsILi96ELi64ELi128ELi8ELi2ELi4ELi4ELb0ELb0EN7cutlass10bfloat16_tE19Flash_kernel_traitsILi96ELi64ELi128ELi8ES3_EEEEvNS_16Flash_bwd_paramsE --------------------------
	.section	.nv.constant0._ZN5flash25flash_bwd_dot_do_o_kernelILb1E23Flash_bwd_kernel_traitsILi96ELi64ELi128ELi8ELi2ELi4ELi4ELb0ELb0EN7cutlass10bfloat16_tE19Flash_kernel_traitsILi96ELi64ELi128ELi8ES3_EEEEvNS_16Flash_bwd_paramsE,"a",@progbits
	.sectionflags	@""
	.align	4
.nv.constant0._ZN5flash25flash_bwd_dot_do_o_kernelILb1E23Flash_bwd_kernel_traitsILi96ELi64ELi128ELi8ELi2ELi4ELi4ELb0ELb0EN7cutlass10bfloat16_tE19Flash_kernel_traitsILi96ELi64ELi128ELi8ES3_EEEEvNS_16Flash_bwd_paramsE:
	.zero		1536


//--------------------- SYMBOLS --------------------------

	.type		.nv.reservedSmem.offset0,@object
	.size		.nv.reservedSmem.offset0,0x4
	.type		.nv.reservedSmem.cap,@object
	.size		.nv.reservedSmem.cap,0x4
